//
// Generated by NVIDIA NVVM Compiler
//
// Compiler Build ID: CL-36424714
// Cuda compilation tools, release 13.0, V13.0.88
// Based on NVVM 20.0.0
//

.version 9.0
.target sm_100
.address_size 64

	// .globl	_ZN3cub18CUB_300001_SM_10006detail11EmptyKernelIvEEvv
// _ZZN3cub18CUB_300001_SM_10006detail6reduce28DeviceReduceSingleTileKernelINS2_10policy_hubIfjN4cuda3std3__44plusIfEEE10Policy1000EN6thrust24THRUST_300001_SM_1000_NS6detail15normal_iteratorINSD_10device_ptrIdEEEEPdjS9_df3ExpEEvT0_T1_T2_T3_T4_T6_E12temp_storage has been demoted
// _ZZN3cub18CUB_300001_SM_10006detail6reduce18DeviceReduceKernelINS2_10policy_hubIfjN4cuda3std3__44plusIfEEE10Policy1000EN6thrust24THRUST_300001_SM_1000_NS6detail15normal_iteratorINSD_10device_ptrIdEEEEjS9_f3ExpEEvT0_PT3_T1_NS0_13GridEvenShareISN_EET2_T4_E12temp_storage has been demoted
// _ZZN3cub18CUB_300001_SM_10006detail6reduce28DeviceReduceSingleTileKernelINS2_10policy_hubIfjN4cuda3std3__44plusIfEEE10Policy1000EPfPdiS9_dfNS7_10__identityEEEvT0_T1_T2_T3_T4_T6_E12temp_storage has been demoted
// _ZZN3cub18CUB_300001_SM_10006detail6reduce28DeviceReduceSingleTileKernelINS2_10policy_hubIfyN4cuda3std3__44plusIfEEE10Policy1000EN6thrust24THRUST_300001_SM_1000_NS6detail15normal_iteratorINSD_10device_ptrIdEEEEPdyS9_df3ExpEEvT0_T1_T2_T3_T4_T6_E12temp_storage has been demoted
// _ZZN3cub18CUB_300001_SM_10006detail6reduce18DeviceReduceKernelINS2_10policy_hubIfyN4cuda3std3__44plusIfEEE10Policy1000EN6thrust24THRUST_300001_SM_1000_NS6detail15normal_iteratorINSD_10device_ptrIdEEEEyS9_f3ExpEEvT0_PT3_T1_NS0_13GridEvenShareISN_EET2_T4_E12temp_storage has been demoted
// _ZZN3cub18CUB_300001_SM_10006detail6reduce28DeviceReduceSingleTileKernelINS2_10policy_hubIfyN4cuda3std3__44plusIfEEE10Policy1000EPfPdiS9_dfNS7_10__identityEEEvT0_T1_T2_T3_T4_T6_E12temp_storage has been demoted
// _ZZN3cub18CUB_300001_SM_10006detail9transform23transform_kernel_ublkcpINS2_19async_copy_policy_tILi128EEEiN4cuda3std3__44plusIdEEN6thrust24THRUST_300001_SM_1000_NS6detail15normal_iteratorINSC_10device_ptrIdEEEEJddEEEvT0_iT1_T2_DpNS2_16aligned_base_ptrIT3_EEE3bar has been demoted
// _ZZN3cub18CUB_300001_SM_10006detail9transform23transform_kernel_ublkcpINS2_19async_copy_policy_tILi128EEElN4cuda3std3__44plusIdEEN6thrust24THRUST_300001_SM_1000_NS6detail15normal_iteratorINSC_10device_ptrIdEEEEJddEEEvT0_iT1_T2_DpNS2_16aligned_base_ptrIT3_EEE3bar has been demoted
.global .align 1 .b8 _ZN30_INTERNAL_2138dac1_4_k_cu_main4cuda3std3__45__cpo5beginE[1];
.global .align 1 .b8 _ZN30_INTERNAL_2138dac1_4_k_cu_main4cuda3std3__45__cpo3endE[1];
.global .align 1 .b8 _ZN30_INTERNAL_2138dac1_4_k_cu_main4cuda3std3__45__cpo6cbeginE[1];
.global .align 1 .b8 _ZN30_INTERNAL_2138dac1_4_k_cu_main4cuda3std3__45__cpo4cendE[1];
.global .align 1 .b8 _ZN30_INTERNAL_2138dac1_4_k_cu_main4cuda3std3__45__cpo6rbeginE[1];
.global .align 1 .b8 _ZN30_INTERNAL_2138dac1_4_k_cu_main4cuda3std3__45__cpo4rendE[1];
.global .align 1 .b8 _ZN30_INTERNAL_2138dac1_4_k_cu_main4cuda3std3__45__cpo7crbeginE[1];
.global .align 1 .b8 _ZN30_INTERNAL_2138dac1_4_k_cu_main4cuda3std3__45__cpo5crendE[1];
.global .align 1 .b8 _ZN30_INTERNAL_2138dac1_4_k_cu_main4cuda3std3__432_GLOBAL__N__2138dac1_4_k_cu_main6ignoreE[1];
.global .align 1 .b8 _ZN30_INTERNAL_2138dac1_4_k_cu_main4cuda3std3__419piecewise_constructE[1];
.global .align 1 .b8 _ZN30_INTERNAL_2138dac1_4_k_cu_main4cuda3std3__48in_placeE[1];
.global .align 1 .b8 _ZN30_INTERNAL_2138dac1_4_k_cu_main4cuda3std3__420unreachable_sentinelE[1];
.global .align 1 .b8 _ZN30_INTERNAL_2138dac1_4_k_cu_main4cuda3std3__47nulloptE[1];
.global .align 1 .b8 _ZN30_INTERNAL_2138dac1_4_k_cu_main4cuda3std3__48unexpectE[1];
.global .align 1 .b8 _ZN30_INTERNAL_2138dac1_4_k_cu_main4cuda3std6ranges3__45__cpo4swapE[1];
.global .align 1 .b8 _ZN30_INTERNAL_2138dac1_4_k_cu_main4cuda3std6ranges3__45__cpo9iter_moveE[1];
.global .align 1 .b8 _ZN30_INTERNAL_2138dac1_4_k_cu_main4cuda3std6ranges3__45__cpo5beginE[1];
.global .align 1 .b8 _ZN30_INTERNAL_2138dac1_4_k_cu_main4cuda3std6ranges3__45__cpo3endE[1];
.global .align 1 .b8 _ZN30_INTERNAL_2138dac1_4_k_cu_main4cuda3std6ranges3__45__cpo6cbeginE[1];
.global .align 1 .b8 _ZN30_INTERNAL_2138dac1_4_k_cu_main4cuda3std6ranges3__45__cpo4cendE[1];
.global .align 1 .b8 _ZN30_INTERNAL_2138dac1_4_k_cu_main4cuda3std6ranges3__45__cpo7advanceE[1];
.global .align 1 .b8 _ZN30_INTERNAL_2138dac1_4_k_cu_main4cuda3std6ranges3__45__cpo9iter_swapE[1];
.global .align 1 .b8 _ZN30_INTERNAL_2138dac1_4_k_cu_main4cuda3std6ranges3__45__cpo4nextE[1];
.global .align 1 .b8 _ZN30_INTERNAL_2138dac1_4_k_cu_main4cuda3std6ranges3__45__cpo4prevE[1];
.global .align 1 .b8 _ZN30_INTERNAL_2138dac1_4_k_cu_main4cuda3std6ranges3__45__cpo4dataE[1];
.global .align 1 .b8 _ZN30_INTERNAL_2138dac1_4_k_cu_main4cuda3std6ranges3__45__cpo5cdataE[1];
.global .align 1 .b8 _ZN30_INTERNAL_2138dac1_4_k_cu_main4cuda3std6ranges3__45__cpo4sizeE[1];
.global .align 1 .b8 _ZN30_INTERNAL_2138dac1_4_k_cu_main4cuda3std6ranges3__45__cpo5ssizeE[1];
.global .align 1 .b8 _ZN30_INTERNAL_2138dac1_4_k_cu_main4cuda3std6ranges3__45__cpo8distanceE[1];
.global .align 1 .b8 _ZN30_INTERNAL_2138dac1_4_k_cu_main6thrust24THRUST_300001_SM_1000_NS8cuda_cub3parE[1];
.global .align 1 .b8 _ZN30_INTERNAL_2138dac1_4_k_cu_main6thrust24THRUST_300001_SM_1000_NS8cuda_cub10par_nosyncE[1];
.global .align 1 .b8 _ZN30_INTERNAL_2138dac1_4_k_cu_main6thrust24THRUST_300001_SM_1000_NS6system6detail10sequential3seqE[1];
.global .align 1 .b8 _ZN30_INTERNAL_2138dac1_4_k_cu_main6thrust24THRUST_300001_SM_1000_NS12placeholders2_1E[1];
.global .align 1 .b8 _ZN30_INTERNAL_2138dac1_4_k_cu_main6thrust24THRUST_300001_SM_1000_NS12placeholders2_2E[1];
.global .align 1 .b8 _ZN30_INTERNAL_2138dac1_4_k_cu_main6thrust24THRUST_300001_SM_1000_NS12placeholders2_3E[1];
.global .align 1 .b8 _ZN30_INTERNAL_2138dac1_4_k_cu_main6thrust24THRUST_300001_SM_1000_NS12placeholders2_4E[1];
.global .align 1 .b8 _ZN30_INTERNAL_2138dac1_4_k_cu_main6thrust24THRUST_300001_SM_1000_NS12placeholders2_5E[1];
.global .align 1 .b8 _ZN30_INTERNAL_2138dac1_4_k_cu_main6thrust24THRUST_300001_SM_1000_NS12placeholders2_6E[1];
.global .align 1 .b8 _ZN30_INTERNAL_2138dac1_4_k_cu_main6thrust24THRUST_300001_SM_1000_NS12placeholders2_7E[1];
.global .align 1 .b8 _ZN30_INTERNAL_2138dac1_4_k_cu_main6thrust24THRUST_300001_SM_1000_NS12placeholders2_8E[1];
.global .align 1 .b8 _ZN30_INTERNAL_2138dac1_4_k_cu_main6thrust24THRUST_300001_SM_1000_NS12placeholders2_9E[1];
.global .align 1 .b8 _ZN30_INTERNAL_2138dac1_4_k_cu_main6thrust24THRUST_300001_SM_1000_NS12placeholders3_10E[1];
.global .align 1 .b8 _ZN30_INTERNAL_2138dac1_4_k_cu_main6thrust24THRUST_300001_SM_1000_NS3seqE[1];
.extern .shared .align 128 .b8 _ZN3cub18CUB_300001_SM_10006detail9transform4smemE[];

.visible .entry _ZN3cub18CUB_300001_SM_10006detail11EmptyKernelIvEEvv()
{


	ret;

}
	// .globl	_ZN3cub18CUB_300001_SM_10006detail8for_each13static_kernelINS2_12policy_hub_t12policy_500_tEmN6thrust24THRUST_300001_SM_1000_NS8cuda_cub20__uninitialized_fill7functorINS7_10device_ptrIdEEdEEEEvT0_T1_
.visible .entry _ZN3cub18CUB_300001_SM_10006detail8for_each13static_kernelINS2_12policy_hub_t12policy_500_tEmN6thrust24THRUST_300001_SM_1000_NS8cuda_cub20__uninitialized_fill7functorINS7_10device_ptrIdEEdEEEEvT0_T1_(
	.param .u64 _ZN3cub18CUB_300001_SM_10006detail8for_each13static_kernelINS2_12policy_hub_t12policy_500_tEmN6thrust24THRUST_300001_SM_1000_NS8cuda_cub20__uninitialized_fill7functorINS7_10device_ptrIdEEdEEEEvT0_T1__param_0,
	.param .align 8 .b8 _ZN3cub18CUB_300001_SM_10006detail8for_each13static_kernelINS2_12policy_hub_t12policy_500_tEmN6thrust24THRUST_300001_SM_1000_NS8cuda_cub20__uninitialized_fill7functorINS7_10device_ptrIdEEdEEEEvT0_T1__param_1[16]
)
.maxntid 256
{
	.reg .pred 	%p<4>;
	.reg .b32 	%r<5>;
	.reg .b64 	%rd<16>;
	.reg .b64 	%fd<3>;

	ld.param.f64 	%fd2, [_ZN3cub18CUB_300001_SM_10006detail8for_each13static_kernelINS2_12policy_hub_t12policy_500_tEmN6thrust24THRUST_300001_SM_1000_NS8cuda_cub20__uninitialized_fill7functorINS7_10device_ptrIdEEdEEEEvT0_T1__param_1+8];
	ld.param.u64 	%rd4, [_ZN3cub18CUB_300001_SM_10006detail8for_each13static_kernelINS2_12policy_hub_t12policy_500_tEmN6thrust24THRUST_300001_SM_1000_NS8cuda_cub20__uninitialized_fill7functorINS7_10device_ptrIdEEdEEEEvT0_T1__param_1];
	ld.param.u64 	%rd5, [_ZN3cub18CUB_300001_SM_10006detail8for_each13static_kernelINS2_12policy_hub_t12policy_500_tEmN6thrust24THRUST_300001_SM_1000_NS8cuda_cub20__uninitialized_fill7functorINS7_10device_ptrIdEEdEEEEvT0_T1__param_0];
	mov.u32 	%r2, %ctaid.x;
	mul.wide.u32 	%rd1, %r2, 512;
	sub.s64 	%rd2, %rd5, %rd1;
	setp.lt.u64 	%p1, %rd2, 512;
	@%p1 bra 	$L__BB1_2;
	mov.u32 	%r4, %tid.x;
	cvta.to.global.u64 	%rd11, %rd4;
	cvt.u64.u32 	%rd12, %r4;
	add.s64 	%rd13, %rd1, %rd12;
	shl.b64 	%rd14, %rd13, 3;
	add.s64 	%rd15, %rd11, %rd14;
	st.global.f64 	[%rd15], %fd2;
	st.global.f64 	[%rd15+2048], %fd2;
	bra.uni 	$L__BB1_6;
$L__BB1_2:
	cvta.to.global.u64 	%rd6, %rd4;
	mov.u32 	%r1, %tid.x;
	cvt.u64.u32 	%rd7, %r1;
	setp.le.u64 	%p2, %rd2, %rd7;
	add.s64 	%rd8, %rd1, %rd7;
	shl.b64 	%rd9, %rd8, 3;
	add.s64 	%rd3, %rd6, %rd9;
	@%p2 bra 	$L__BB1_4;
	st.global.f64 	[%rd3], %fd2;
$L__BB1_4:
	add.s32 	%r3, %r1, 256;
	cvt.u64.u32 	%rd10, %r3;
	setp.le.u64 	%p3, %rd2, %rd10;
	@%p3 bra 	$L__BB1_6;
	st.global.f64 	[%rd3+2048], %fd2;
$L__BB1_6:
	ret;

}
	// .globl	_ZN3cub18CUB_300001_SM_10006detail8for_each13static_kernelINS2_12policy_hub_t12policy_500_tElN6thrust24THRUST_300001_SM_1000_NS8cuda_cub6__fill7functorINS7_6detail15normal_iteratorINS7_10device_ptrIdEEEEdEEEEvT0_T1_
.visible .entry _ZN3cub18CUB_300001_SM_10006detail8for_each13static_kernelINS2_12policy_hub_t12policy_500_tElN6thrust24THRUST_300001_SM_1000_NS8cuda_cub6__fill7functorINS7_6detail15normal_iteratorINS7_10device_ptrIdEEEEdEEEEvT0_T1_(
	.param .u64 _ZN3cub18CUB_300001_SM_10006detail8for_each13static_kernelINS2_12policy_hub_t12policy_500_tElN6thrust24THRUST_300001_SM_1000_NS8cuda_cub6__fill7functorINS7_6detail15normal_iteratorINS7_10device_ptrIdEEEEdEEEEvT0_T1__param_0,
	.param .align 8 .b8 _ZN3cub18CUB_300001_SM_10006detail8for_each13static_kernelINS2_12policy_hub_t12policy_500_tElN6thrust24THRUST_300001_SM_1000_NS8cuda_cub6__fill7functorINS7_6detail15normal_iteratorINS7_10device_ptrIdEEEEdEEEEvT0_T1__param_1[16]
)
.maxntid 256
{
	.reg .pred 	%p<4>;
	.reg .b32 	%r<5>;
	.reg .b64 	%rd<17>;
	.reg .b64 	%fd<3>;

	ld.param.f64 	%fd2, [_ZN3cub18CUB_300001_SM_10006detail8for_each13static_kernelINS2_12policy_hub_t12policy_500_tElN6thrust24THRUST_300001_SM_1000_NS8cuda_cub6__fill7functorINS7_6detail15normal_iteratorINS7_10device_ptrIdEEEEdEEEEvT0_T1__param_1+8];
	ld.param.u64 	%rd5, [_ZN3cub18CUB_300001_SM_10006detail8for_each13static_kernelINS2_12policy_hub_t12policy_500_tElN6thrust24THRUST_300001_SM_1000_NS8cuda_cub6__fill7functorINS7_6detail15normal_iteratorINS7_10device_ptrIdEEEEdEEEEvT0_T1__param_1];
	ld.param.u64 	%rd6, [_ZN3cub18CUB_300001_SM_10006detail8for_each13static_kernelINS2_12policy_hub_t12policy_500_tElN6thrust24THRUST_300001_SM_1000_NS8cuda_cub6__fill7functorINS7_6detail15normal_iteratorINS7_10device_ptrIdEEEEdEEEEvT0_T1__param_0];
	mov.u32 	%r2, %ctaid.x;
	mul.wide.u32 	%rd1, %r2, 512;
	sub.s64 	%rd2, %rd6, %rd1;
	setp.lt.s64 	%p1, %rd2, 512;
	@%p1 bra 	$L__BB2_2;
	mov.u32 	%r4, %tid.x;
	cvta.to.global.u64 	%rd12, %rd5;
	cvt.u64.u32 	%rd13, %r4;
	add.s64 	%rd14, %rd1, %rd13;
	shl.b64 	%rd15, %rd14, 3;
	add.s64 	%rd16, %rd12, %rd15;
	st.global.f64 	[%rd16], %fd2;
	st.global.f64 	[%rd16+2048], %fd2;
	bra.uni 	$L__BB2_6;
$L__BB2_2:
	cvta.to.global.u64 	%rd7, %rd5;
	mov.u32 	%r1, %tid.x;
	cvt.s64.s32 	%rd3, %rd2;
	cvt.u64.u32 	%rd8, %r1;
	setp.le.s64 	%p2, %rd3, %rd8;
	add.s64 	%rd9, %rd1, %rd8;
	shl.b64 	%rd10, %rd9, 3;
	add.s64 	%rd4, %rd7, %rd10;
	@%p2 bra 	$L__BB2_4;
	st.global.f64 	[%rd4], %fd2;
$L__BB2_4:
	add.s32 	%r3, %r1, 256;
	cvt.u64.u32 	%rd11, %r3;
	setp.le.s64 	%p3, %rd3, %rd11;
	@%p3 bra 	$L__BB2_6;
	st.global.f64 	[%rd4+2048], %fd2;
$L__BB2_6:
	ret;

}
	// .globl	_ZN3cub18CUB_300001_SM_10006detail8for_each13static_kernelINS2_12policy_hub_t12policy_500_tElN6thrust24THRUST_300001_SM_1000_NS8cuda_cub20__uninitialized_copy7functorINS7_6detail15normal_iteratorINS7_10device_ptrIdEEEENS7_7pointerIdNS8_3tagENS7_11use_defaultESI_EEEEEEvT0_T1_
.visible .entry _ZN3cub18CUB_300001_SM_10006detail8for_each13static_kernelINS2_12policy_hub_t12policy_500_tElN6thrust24THRUST_300001_SM_1000_NS8cuda_cub20__uninitialized_copy7functorINS7_6detail15normal_iteratorINS7_10device_ptrIdEEEENS7_7pointerIdNS8_3tagENS7_11use_defaultESI_EEEEEEvT0_T1_(
	.param .u64 _ZN3cub18CUB_300001_SM_10006detail8for_each13static_kernelINS2_12policy_hub_t12policy_500_tElN6thrust24THRUST_300001_SM_1000_NS8cuda_cub20__uninitialized_copy7functorINS7_6detail15normal_iteratorINS7_10device_ptrIdEEEENS7_7pointerIdNS8_3tagENS7_11use_defaultESI_EEEEEEvT0_T1__param_0,
	.param .align 8 .b8 _ZN3cub18CUB_300001_SM_10006detail8for_each13static_kernelINS2_12policy_hub_t12policy_500_tElN6thrust24THRUST_300001_SM_1000_NS8cuda_cub20__uninitialized_copy7functorINS7_6detail15normal_iteratorINS7_10device_ptrIdEEEENS7_7pointerIdNS8_3tagENS7_11use_defaultESI_EEEEEEvT0_T1__param_1[16]
)
.maxntid 256
{
	.reg .pred 	%p<4>;
	.reg .b32 	%r<6>;
	.reg .b64 	%rd<26>;
	.reg .b64 	%fd<5>;

	ld.param.u64 	%rd8, [_ZN3cub18CUB_300001_SM_10006detail8for_each13static_kernelINS2_12policy_hub_t12policy_500_tElN6thrust24THRUST_300001_SM_1000_NS8cuda_cub20__uninitialized_copy7functorINS7_6detail15normal_iteratorINS7_10device_ptrIdEEEENS7_7pointerIdNS8_3tagENS7_11use_defaultESI_EEEEEEvT0_T1__param_1+8];
	ld.param.u64 	%rd7, [_ZN3cub18CUB_300001_SM_10006detail8for_each13static_kernelINS2_12policy_hub_t12policy_500_tElN6thrust24THRUST_300001_SM_1000_NS8cuda_cub20__uninitialized_copy7functorINS7_6detail15normal_iteratorINS7_10device_ptrIdEEEENS7_7pointerIdNS8_3tagENS7_11use_defaultESI_EEEEEEvT0_T1__param_1];
	ld.param.u64 	%rd9, [_ZN3cub18CUB_300001_SM_10006detail8for_each13static_kernelINS2_12policy_hub_t12policy_500_tElN6thrust24THRUST_300001_SM_1000_NS8cuda_cub20__uninitialized_copy7functorINS7_6detail15normal_iteratorINS7_10device_ptrIdEEEENS7_7pointerIdNS8_3tagENS7_11use_defaultESI_EEEEEEvT0_T1__param_0];
	mov.u32 	%r1, %ctaid.x;
	mul.wide.u32 	%rd1, %r1, 512;
	sub.s64 	%rd2, %rd9, %rd1;
	setp.lt.s64 	%p1, %rd2, 512;
	@%p1 bra 	$L__BB3_2;
	mov.u32 	%r5, %tid.x;
	cvta.to.global.u64 	%rd19, %rd8;
	cvta.to.global.u64 	%rd20, %rd7;
	cvt.u64.u32 	%rd21, %r5;
	add.s64 	%rd22, %rd1, %rd21;
	shl.b64 	%rd23, %rd22, 3;
	add.s64 	%rd24, %rd20, %rd23;
	add.s64 	%rd25, %rd19, %rd23;
	ld.global.f64 	%fd3, [%rd24];
	st.global.f64 	[%rd25], %fd3;
	ld.global.f64 	%fd4, [%rd24+2048];
	st.global.f64 	[%rd25+2048], %fd4;
	bra.uni 	$L__BB3_6;
$L__BB3_2:
	cvta.to.global.u64 	%rd3, %rd7;
	cvta.to.global.u64 	%rd4, %rd8;
	mov.u32 	%r2, %tid.x;
	cvt.s64.s32 	%rd5, %rd2;
	cvt.u64.u32 	%rd6, %r2;
	setp.le.s64 	%p2, %rd5, %rd6;
	@%p2 bra 	$L__BB3_4;
	add.s64 	%rd10, %rd1, %rd6;
	shl.b64 	%rd11, %rd10, 3;
	add.s64 	%rd12, %rd3, %rd11;
	add.s64 	%rd13, %rd4, %rd11;
	ld.global.f64 	%fd1, [%rd12];
	st.global.f64 	[%rd13], %fd1;
$L__BB3_4:
	cvt.u32.u64 	%r3, %rd6;
	add.s32 	%r4, %r3, 256;
	cvt.u64.u32 	%rd14, %r4;
	setp.le.s64 	%p3, %rd5, %rd14;
	@%p3 bra 	$L__BB3_6;
	add.s64 	%rd15, %rd1, %rd6;
	shl.b64 	%rd16, %rd15, 3;
	add.s64 	%rd17, %rd3, %rd16;
	add.s64 	%rd18, %rd4, %rd16;
	ld.global.f64 	%fd2, [%rd17+2048];
	st.global.f64 	[%rd18+2048], %fd2;
$L__BB3_6:
	ret;

}
	// .globl	_ZN3cub18CUB_300001_SM_10006detail9transform16transform_kernelINS2_10policy_hubILb1EN4cuda3std3__45tupleIJN6thrust24THRUST_300001_SM_1000_NS6detail15normal_iteratorINSA_10device_ptrIdEEEEEEEE10policy1000Ei7SoftmaxSF_JPdEEEvT0_iT1_T2_DpNS2_10kernel_argIT3_EE
.visible .entry _ZN3cub18CUB_300001_SM_10006detail9transform16transform_kernelINS2_10policy_hubILb1EN4cuda3std3__45tupleIJN6thrust24THRUST_300001_SM_1000_NS6detail15normal_iteratorINSA_10device_ptrIdEEEEEEEE10policy1000Ei7SoftmaxSF_JPdEEEvT0_iT1_T2_DpNS2_10kernel_argIT3_EE(
	.param .u32 _ZN3cub18CUB_300001_SM_10006detail9transform16transform_kernelINS2_10policy_hubILb1EN4cuda3std3__45tupleIJN6thrust24THRUST_300001_SM_1000_NS6detail15normal_iteratorINSA_10device_ptrIdEEEEEEEE10policy1000Ei7SoftmaxSF_JPdEEEvT0_iT1_T2_DpNS2_10kernel_argIT3_EE_param_0,
	.param .u32 _ZN3cub18CUB_300001_SM_10006detail9transform16transform_kernelINS2_10policy_hubILb1EN4cuda3std3__45tupleIJN6thrust24THRUST_300001_SM_1000_NS6detail15normal_iteratorINSA_10device_ptrIdEEEEEEEE10policy1000Ei7SoftmaxSF_JPdEEEvT0_iT1_T2_DpNS2_10kernel_argIT3_EE_param_1,
	.param .align 8 .b8 _ZN3cub18CUB_300001_SM_10006detail9transform16transform_kernelINS2_10policy_hubILb1EN4cuda3std3__45tupleIJN6thrust24THRUST_300001_SM_1000_NS6detail15normal_iteratorINSA_10device_ptrIdEEEEEEEE10policy1000Ei7SoftmaxSF_JPdEEEvT0_iT1_T2_DpNS2_10kernel_argIT3_EE_param_2[8],
	.param .align 8 .b8 _ZN3cub18CUB_300001_SM_10006detail9transform16transform_kernelINS2_10policy_hubILb1EN4cuda3std3__45tupleIJN6thrust24THRUST_300001_SM_1000_NS6detail15normal_iteratorINSA_10device_ptrIdEEEEEEEE10policy1000Ei7SoftmaxSF_JPdEEEvT0_iT1_T2_DpNS2_10kernel_argIT3_EE_param_3[8],
	.param .align 8 .b8 _ZN3cub18CUB_300001_SM_10006detail9transform16transform_kernelINS2_10policy_hubILb1EN4cuda3std3__45tupleIJN6thrust24THRUST_300001_SM_1000_NS6detail15normal_iteratorINSA_10device_ptrIdEEEEEEEE10policy1000Ei7SoftmaxSF_JPdEEEvT0_iT1_T2_DpNS2_10kernel_argIT3_EE_param_4[16]
)
.maxntid 128
{
	.reg .pred 	%p<35>;
	.reg .b32 	%r<135>;
	.reg .b32 	%f<13>;
	.reg .b64 	%rd<36>;
	.reg .b64 	%fd<159>;

	ld.param.f64 	%fd32, [_ZN3cub18CUB_300001_SM_10006detail9transform16transform_kernelINS2_10policy_hubILb1EN4cuda3std3__45tupleIJN6thrust24THRUST_300001_SM_1000_NS6detail15normal_iteratorINSA_10device_ptrIdEEEEEEEE10policy1000Ei7SoftmaxSF_JPdEEEvT0_iT1_T2_DpNS2_10kernel_argIT3_EE_param_2];
	ld.param.u32 	%r46, [_ZN3cub18CUB_300001_SM_10006detail9transform16transform_kernelINS2_10policy_hubILb1EN4cuda3std3__45tupleIJN6thrust24THRUST_300001_SM_1000_NS6detail15normal_iteratorINSA_10device_ptrIdEEEEEEEE10policy1000Ei7SoftmaxSF_JPdEEEvT0_iT1_T2_DpNS2_10kernel_argIT3_EE_param_0];
	ld.param.u64 	%rd10, [_ZN3cub18CUB_300001_SM_10006detail9transform16transform_kernelINS2_10policy_hubILb1EN4cuda3std3__45tupleIJN6thrust24THRUST_300001_SM_1000_NS6detail15normal_iteratorINSA_10device_ptrIdEEEEEEEE10policy1000Ei7SoftmaxSF_JPdEEEvT0_iT1_T2_DpNS2_10kernel_argIT3_EE_param_4];
	ld.param.u64 	%rd11, [_ZN3cub18CUB_300001_SM_10006detail9transform16transform_kernelINS2_10policy_hubILb1EN4cuda3std3__45tupleIJN6thrust24THRUST_300001_SM_1000_NS6detail15normal_iteratorINSA_10device_ptrIdEEEEEEEE10policy1000Ei7SoftmaxSF_JPdEEEvT0_iT1_T2_DpNS2_10kernel_argIT3_EE_param_3];
	ld.param.u32 	%r45, [_ZN3cub18CUB_300001_SM_10006detail9transform16transform_kernelINS2_10policy_hubILb1EN4cuda3std3__45tupleIJN6thrust24THRUST_300001_SM_1000_NS6detail15normal_iteratorINSA_10device_ptrIdEEEEEEEE10policy1000Ei7SoftmaxSF_JPdEEEvT0_iT1_T2_DpNS2_10kernel_argIT3_EE_param_1];
	cvta.to.global.u64 	%rd1, %rd11;
	cvta.to.global.u64 	%rd2, %rd10;
	shl.b32 	%r1, %r45, 7;
	mov.u32 	%r47, %ctaid.x;
	mul.lo.s32 	%r2, %r1, %r47;
	sub.s32 	%r3, %r46, %r2;
	min.s32 	%r4, %r1, %r3;
	shl.b32 	%r5, %r4, 3;
	mov.u32 	%r6, %tid.x;
	shl.b32 	%r128, %r6, 7;
	setp.ge.s32 	%p1, %r128, %r5;
	@%p1 bra 	$L__BB4_3;
	mul.wide.u32 	%rd12, %r6, 128;
	add.s64 	%rd13, %rd2, %rd12;
	mul.wide.s32 	%rd14, %r2, 8;
	add.s64 	%rd35, %rd13, %rd14;
$L__BB4_2:
	.pragma "nounroll";
	// begin inline asm
	prefetch.global.L2 [%rd35];
	// end inline asm
	add.s32 	%r128, %r128, 16384;
	add.s64 	%rd35, %rd35, 16384;
	setp.lt.s32 	%p2, %r128, %r5;
	@%p2 bra 	$L__BB4_2;
$L__BB4_3:
	mul.wide.s32 	%rd16, %r2, 8;
	add.s64 	%rd6, %rd2, %rd16;
	add.s64 	%rd7, %rd1, %rd16;
	setp.gt.s32 	%p3, %r1, %r3;
	@%p3 bra 	$L__BB4_13;
	setp.lt.s32 	%p4, %r45, 1;
	@%p4 bra 	$L__BB4_41;
	setp.eq.s32 	%p5, %r45, 1;
	mov.b32 	%r134, 0;
	@%p5 bra 	$L__BB4_36;
	and.b32  	%r49, %r45, 2147483646;
	neg.s32 	%r130, %r49;
	mov.u32 	%r129, %r6;
$L__BB4_7:
	mul.wide.s32 	%rd17, %r129, 8;
	add.s64 	%rd8, %rd6, %rd17;
	ld.global.f64 	%fd2, [%rd8];
	fma.rn.f64 	%fd33, %fd2, 0d3FF71547652B82FE, 0d4338000000000000;
	{
	.reg .b32 %temp; 
	mov.b64 	{%r14, %temp}, %fd33;
	}
	mov.f64 	%fd34, 0dC338000000000000;
	add.rn.f64 	%fd35, %fd33, %fd34;
	fma.rn.f64 	%fd36, %fd35, 0dBFE62E42FEFA39EF, %fd2;
	fma.rn.f64 	%fd37, %fd35, 0dBC7ABC9E3B39803F, %fd36;
	fma.rn.f64 	%fd38, %fd37, 0d3E5ADE1569CE2BDF, 0d3E928AF3FCA213EA;
	fma.rn.f64 	%fd39, %fd38, %fd37, 0d3EC71DEE62401315;
	fma.rn.f64 	%fd40, %fd39, %fd37, 0d3EFA01997C89EB71;
	fma.rn.f64 	%fd41, %fd40, %fd37, 0d3F2A01A014761F65;
	fma.rn.f64 	%fd42, %fd41, %fd37, 0d3F56C16C1852B7AF;
	fma.rn.f64 	%fd43, %fd42, %fd37, 0d3F81111111122322;
	fma.rn.f64 	%fd44, %fd43, %fd37, 0d3FA55555555502A1;
	fma.rn.f64 	%fd45, %fd44, %fd37, 0d3FC5555555555511;
	fma.rn.f64 	%fd46, %fd45, %fd37, 0d3FE000000000000B;
	fma.rn.f64 	%fd47, %fd46, %fd37, 0d3FF0000000000000;
	fma.rn.f64 	%fd48, %fd47, %fd37, 0d3FF0000000000000;
	{
	.reg .b32 %temp; 
	mov.b64 	{%r15, %temp}, %fd48;
	}
	{
	.reg .b32 %temp; 
	mov.b64 	{%temp, %r16}, %fd48;
	}
	shl.b32 	%r50, %r14, 20;
	add.s32 	%r51, %r50, %r16;
	mov.b64 	%fd153, {%r15, %r51};
	{
	.reg .b32 %temp; 
	mov.b64 	{%temp, %r52}, %fd2;
	}
	mov.b32 	%f7, %r52;
	abs.f32 	%f1, %f7;
	setp.lt.f32 	%p6, %f1, 0f4086232B;
	@%p6 bra 	$L__BB4_10;
	setp.lt.f64 	%p7, %fd2, 0d0000000000000000;
	add.f64 	%fd49, %fd2, 0d7FF0000000000000;
	selp.f64 	%fd153, 0d0000000000000000, %fd49, %p7;
	setp.geu.f32 	%p8, %f1, 0f40874800;
	@%p8 bra 	$L__BB4_10;
	shr.u32 	%r53, %r14, 31;
	add.s32 	%r54, %r14, %r53;
	shr.s32 	%r55, %r54, 1;
	shl.b32 	%r56, %r55, 20;
	add.s32 	%r57, %r16, %r56;
	mov.b64 	%fd50, {%r15, %r57};
	sub.s32 	%r58, %r14, %r55;
	shl.b32 	%r59, %r58, 20;
	add.s32 	%r60, %r59, 1072693248;
	mov.b32 	%r61, 0;
	mov.b64 	%fd51, {%r61, %r60};
	mul.f64 	%fd153, %fd51, %fd50;
$L__BB4_10:
	div.rn.f64 	%fd52, %fd153, %fd32;
	add.s64 	%rd9, %rd7, %rd17;
	st.global.f64 	[%rd9], %fd52;
	ld.global.f64 	%fd7, [%rd8+1024];
	fma.rn.f64 	%fd53, %fd7, 0d3FF71547652B82FE, 0d4338000000000000;
	{
	.reg .b32 %temp; 
	mov.b64 	{%r17, %temp}, %fd53;
	}
	mov.f64 	%fd54, 0dC338000000000000;
	add.rn.f64 	%fd55, %fd53, %fd54;
	fma.rn.f64 	%fd56, %fd55, 0dBFE62E42FEFA39EF, %fd7;
	fma.rn.f64 	%fd57, %fd55, 0dBC7ABC9E3B39803F, %fd56;
	fma.rn.f64 	%fd58, %fd57, 0d3E5ADE1569CE2BDF, 0d3E928AF3FCA213EA;
	fma.rn.f64 	%fd59, %fd58, %fd57, 0d3EC71DEE62401315;
	fma.rn.f64 	%fd60, %fd59, %fd57, 0d3EFA01997C89EB71;
	fma.rn.f64 	%fd61, %fd60, %fd57, 0d3F2A01A014761F65;
	fma.rn.f64 	%fd62, %fd61, %fd57, 0d3F56C16C1852B7AF;
	fma.rn.f64 	%fd63, %fd62, %fd57, 0d3F81111111122322;
	fma.rn.f64 	%fd64, %fd63, %fd57, 0d3FA55555555502A1;
	fma.rn.f64 	%fd65, %fd64, %fd57, 0d3FC5555555555511;
	fma.rn.f64 	%fd66, %fd65, %fd57, 0d3FE000000000000B;
	fma.rn.f64 	%fd67, %fd66, %fd57, 0d3FF0000000000000;
	fma.rn.f64 	%fd68, %fd67, %fd57, 0d3FF0000000000000;
	{
	.reg .b32 %temp; 
	mov.b64 	{%r18, %temp}, %fd68;
	}
	{
	.reg .b32 %temp; 
	mov.b64 	{%temp, %r19}, %fd68;
	}
	shl.b32 	%r62, %r17, 20;
	add.s32 	%r63, %r62, %r19;
	mov.b64 	%fd154, {%r18, %r63};
	{
	.reg .b32 %temp; 
	mov.b64 	{%temp, %r64}, %fd7;
	}
	mov.b32 	%f8, %r64;
	abs.f32 	%f2, %f8;
	setp.lt.f32 	%p9, %f2, 0f4086232B;
	@%p9 bra 	$L__BB4_34;
	setp.lt.f64 	%p10, %fd7, 0d0000000000000000;
	add.f64 	%fd69, %fd7, 0d7FF0000000000000;
	selp.f64 	%fd154, 0d0000000000000000, %fd69, %p10;
	setp.geu.f32 	%p11, %f2, 0f40874800;
	@%p11 bra 	$L__BB4_34;
	shr.u32 	%r65, %r17, 31;
	add.s32 	%r66, %r17, %r65;
	shr.s32 	%r67, %r66, 1;
	shl.b32 	%r68, %r67, 20;
	add.s32 	%r69, %r19, %r68;
	mov.b64 	%fd70, {%r18, %r69};
	sub.s32 	%r70, %r17, %r67;
	shl.b32 	%r71, %r70, 20;
	add.s32 	%r72, %r71, 1072693248;
	mov.b32 	%r73, 0;
	mov.b64 	%fd71, {%r73, %r72};
	mul.f64 	%fd154, %fd71, %fd70;
	bra.uni 	$L__BB4_34;
$L__BB4_13:
	setp.lt.s32 	%p18, %r45, 1;
	@%p18 bra 	$L__BB4_41;
	setp.eq.s32 	%p19, %r45, 1;
	mov.b32 	%r133, 0;
	@%p19 bra 	$L__BB4_28;
	and.b32  	%r89, %r45, 2147483646;
	neg.s32 	%r132, %r89;
	mov.u32 	%r131, %r6;
$L__BB4_16:
	add.s32 	%r24, %r131, 128;
	setp.ge.s32 	%p20, %r131, %r4;
	@%p20 bra 	$L__BB4_21;
	mul.wide.s32 	%rd23, %r131, 8;
	add.s64 	%rd24, %rd6, %rd23;
	ld.global.f64 	%fd12, [%rd24];
	fma.rn.f64 	%fd93, %fd12, 0d3FF71547652B82FE, 0d4338000000000000;
	{
	.reg .b32 %temp; 
	mov.b64 	{%r25, %temp}, %fd93;
	}
	mov.f64 	%fd94, 0dC338000000000000;
	add.rn.f64 	%fd95, %fd93, %fd94;
	fma.rn.f64 	%fd96, %fd95, 0dBFE62E42FEFA39EF, %fd12;
	fma.rn.f64 	%fd97, %fd95, 0dBC7ABC9E3B39803F, %fd96;
	fma.rn.f64 	%fd98, %fd97, 0d3E5ADE1569CE2BDF, 0d3E928AF3FCA213EA;
	fma.rn.f64 	%fd99, %fd98, %fd97, 0d3EC71DEE62401315;
	fma.rn.f64 	%fd100, %fd99, %fd97, 0d3EFA01997C89EB71;
	fma.rn.f64 	%fd101, %fd100, %fd97, 0d3F2A01A014761F65;
	fma.rn.f64 	%fd102, %fd101, %fd97, 0d3F56C16C1852B7AF;
	fma.rn.f64 	%fd103, %fd102, %fd97, 0d3F81111111122322;
	fma.rn.f64 	%fd104, %fd103, %fd97, 0d3FA55555555502A1;
	fma.rn.f64 	%fd105, %fd104, %fd97, 0d3FC5555555555511;
	fma.rn.f64 	%fd106, %fd105, %fd97, 0d3FE000000000000B;
	fma.rn.f64 	%fd107, %fd106, %fd97, 0d3FF0000000000000;
	fma.rn.f64 	%fd108, %fd107, %fd97, 0d3FF0000000000000;
	{
	.reg .b32 %temp; 
	mov.b64 	{%r26, %temp}, %fd108;
	}
	{
	.reg .b32 %temp; 
	mov.b64 	{%temp, %r27}, %fd108;
	}
	shl.b32 	%r90, %r25, 20;
	add.s32 	%r91, %r90, %r27;
	mov.b64 	%fd155, {%r26, %r91};
	{
	.reg .b32 %temp; 
	mov.b64 	{%temp, %r92}, %fd12;
	}
	mov.b32 	%f10, %r92;
	abs.f32 	%f3, %f10;
	setp.lt.f32 	%p21, %f3, 0f4086232B;
	@%p21 bra 	$L__BB4_20;
	setp.lt.f64 	%p22, %fd12, 0d0000000000000000;
	add.f64 	%fd109, %fd12, 0d7FF0000000000000;
	selp.f64 	%fd155, 0d0000000000000000, %fd109, %p22;
	setp.geu.f32 	%p23, %f3, 0f40874800;
	@%p23 bra 	$L__BB4_20;
	shr.u32 	%r93, %r25, 31;
	add.s32 	%r94, %r25, %r93;
	shr.s32 	%r95, %r94, 1;
	shl.b32 	%r96, %r95, 20;
	add.s32 	%r97, %r27, %r96;
	mov.b64 	%fd110, {%r26, %r97};
	sub.s32 	%r98, %r25, %r95;
	shl.b32 	%r99, %r98, 20;
	add.s32 	%r100, %r99, 1072693248;
	mov.b32 	%r101, 0;
	mov.b64 	%fd111, {%r101, %r100};
	mul.f64 	%fd155, %fd111, %fd110;
$L__BB4_20:
	div.rn.f64 	%fd112, %fd155, %fd32;
	add.s64 	%rd26, %rd7, %rd23;
	st.global.f64 	[%rd26], %fd112;
$L__BB4_21:
	setp.ge.s32 	%p24, %r24, %r4;
	@%p24 bra 	$L__BB4_26;
	mul.wide.s32 	%rd27, %r24, 8;
	add.s64 	%rd28, %rd6, %rd27;
	ld.global.f64 	%fd17, [%rd28];
	fma.rn.f64 	%fd113, %fd17, 0d3FF71547652B82FE, 0d4338000000000000;
	{
	.reg .b32 %temp; 
	mov.b64 	{%r28, %temp}, %fd113;
	}
	mov.f64 	%fd114, 0dC338000000000000;
	add.rn.f64 	%fd115, %fd113, %fd114;
	fma.rn.f64 	%fd116, %fd115, 0dBFE62E42FEFA39EF, %fd17;
	fma.rn.f64 	%fd117, %fd115, 0dBC7ABC9E3B39803F, %fd116;
	fma.rn.f64 	%fd118, %fd117, 0d3E5ADE1569CE2BDF, 0d3E928AF3FCA213EA;
	fma.rn.f64 	%fd119, %fd118, %fd117, 0d3EC71DEE62401315;
	fma.rn.f64 	%fd120, %fd119, %fd117, 0d3EFA01997C89EB71;
	fma.rn.f64 	%fd121, %fd120, %fd117, 0d3F2A01A014761F65;
	fma.rn.f64 	%fd122, %fd121, %fd117, 0d3F56C16C1852B7AF;
	fma.rn.f64 	%fd123, %fd122, %fd117, 0d3F81111111122322;
	fma.rn.f64 	%fd124, %fd123, %fd117, 0d3FA55555555502A1;
	fma.rn.f64 	%fd125, %fd124, %fd117, 0d3FC5555555555511;
	fma.rn.f64 	%fd126, %fd125, %fd117, 0d3FE000000000000B;
	fma.rn.f64 	%fd127, %fd126, %fd117, 0d3FF0000000000000;
	fma.rn.f64 	%fd128, %fd127, %fd117, 0d3FF0000000000000;
	{
	.reg .b32 %temp; 
	mov.b64 	{%r29, %temp}, %fd128;
	}
	{
	.reg .b32 %temp; 
	mov.b64 	{%temp, %r30}, %fd128;
	}
	shl.b32 	%r102, %r28, 20;
	add.s32 	%r103, %r102, %r30;
	mov.b64 	%fd156, {%r29, %r103};
	{
	.reg .b32 %temp; 
	mov.b64 	{%temp, %r104}, %fd17;
	}
	mov.b32 	%f11, %r104;
	abs.f32 	%f4, %f11;
	setp.lt.f32 	%p25, %f4, 0f4086232B;
	@%p25 bra 	$L__BB4_25;
	setp.lt.f64 	%p26, %fd17, 0d0000000000000000;
	add.f64 	%fd129, %fd17, 0d7FF0000000000000;
	selp.f64 	%fd156, 0d0000000000000000, %fd129, %p26;
	setp.geu.f32 	%p27, %f4, 0f40874800;
	@%p27 bra 	$L__BB4_25;
	shr.u32 	%r105, %r28, 31;
	add.s32 	%r106, %r28, %r105;
	shr.s32 	%r107, %r106, 1;
	shl.b32 	%r108, %r107, 20;
	add.s32 	%r109, %r30, %r108;
	mov.b64 	%fd130, {%r29, %r109};
	sub.s32 	%r110, %r28, %r107;
	shl.b32 	%r111, %r110, 20;
	add.s32 	%r112, %r111, 1072693248;
	mov.b32 	%r113, 0;
	mov.b64 	%fd131, {%r113, %r112};
	mul.f64 	%fd156, %fd131, %fd130;
$L__BB4_25:
	div.rn.f64 	%fd132, %fd156, %fd32;
	add.s64 	%rd30, %rd7, %rd27;
	st.global.f64 	[%rd30], %fd132;
$L__BB4_26:
	add.s32 	%r132, %r132, 2;
	add.s32 	%r131, %r131, 256;
	setp.ne.s32 	%p28, %r132, 0;
	@%p28 bra 	$L__BB4_16;
	and.b32  	%r133, %r1, -256;
$L__BB4_28:
	and.b32  	%r115, %r45, 1;
	setp.eq.b32 	%p29, %r115, 1;
	not.pred 	%p30, %p29;
	@%p30 bra 	$L__BB4_41;
	add.s32 	%r35, %r133, %r6;
	setp.ge.s32 	%p31, %r35, %r4;
	@%p31 bra 	$L__BB4_41;
	mul.wide.s32 	%rd31, %r35, 8;
	add.s64 	%rd32, %rd6, %rd31;
	ld.global.f64 	%fd22, [%rd32];
	fma.rn.f64 	%fd133, %fd22, 0d3FF71547652B82FE, 0d4338000000000000;
	{
	.reg .b32 %temp; 
	mov.b64 	{%r36, %temp}, %fd133;
	}
	mov.f64 	%fd134, 0dC338000000000000;
	add.rn.f64 	%fd135, %fd133, %fd134;
	fma.rn.f64 	%fd136, %fd135, 0dBFE62E42FEFA39EF, %fd22;
	fma.rn.f64 	%fd137, %fd135, 0dBC7ABC9E3B39803F, %fd136;
	fma.rn.f64 	%fd138, %fd137, 0d3E5ADE1569CE2BDF, 0d3E928AF3FCA213EA;
	fma.rn.f64 	%fd139, %fd138, %fd137, 0d3EC71DEE62401315;
	fma.rn.f64 	%fd140, %fd139, %fd137, 0d3EFA01997C89EB71;
	fma.rn.f64 	%fd141, %fd140, %fd137, 0d3F2A01A014761F65;
	fma.rn.f64 	%fd142, %fd141, %fd137, 0d3F56C16C1852B7AF;
	fma.rn.f64 	%fd143, %fd142, %fd137, 0d3F81111111122322;
	fma.rn.f64 	%fd144, %fd143, %fd137, 0d3FA55555555502A1;
	fma.rn.f64 	%fd145, %fd144, %fd137, 0d3FC5555555555511;
	fma.rn.f64 	%fd146, %fd145, %fd137, 0d3FE000000000000B;
	fma.rn.f64 	%fd147, %fd146, %fd137, 0d3FF0000000000000;
	fma.rn.f64 	%fd148, %fd147, %fd137, 0d3FF0000000000000;
	{
	.reg .b32 %temp; 
	mov.b64 	{%r37, %temp}, %fd148;
	}
	{
	.reg .b32 %temp; 
	mov.b64 	{%temp, %r38}, %fd148;
	}
	shl.b32 	%r116, %r36, 20;
	add.s32 	%r117, %r116, %r38;
	mov.b64 	%fd157, {%r37, %r117};
	{
	.reg .b32 %temp; 
	mov.b64 	{%temp, %r118}, %fd22;
	}
	mov.b32 	%f12, %r118;
	abs.f32 	%f5, %f12;
	setp.lt.f32 	%p32, %f5, 0f4086232B;
	@%p32 bra 	$L__BB4_33;
	setp.lt.f64 	%p33, %fd22, 0d0000000000000000;
	add.f64 	%fd149, %fd22, 0d7FF0000000000000;
	selp.f64 	%fd157, 0d0000000000000000, %fd149, %p33;
	setp.geu.f32 	%p34, %f5, 0f40874800;
	@%p34 bra 	$L__BB4_33;
	shr.u32 	%r119, %r36, 31;
	add.s32 	%r120, %r36, %r119;
	shr.s32 	%r121, %r120, 1;
	shl.b32 	%r122, %r121, 20;
	add.s32 	%r123, %r38, %r122;
	mov.b64 	%fd150, {%r37, %r123};
	sub.s32 	%r124, %r36, %r121;
	shl.b32 	%r125, %r124, 20;
	add.s32 	%r126, %r125, 1072693248;
	mov.b32 	%r127, 0;
	mov.b64 	%fd151, {%r127, %r126};
	mul.f64 	%fd157, %fd151, %fd150;
$L__BB4_33:
	div.rn.f64 	%fd152, %fd157, %fd32;
	add.s64 	%rd34, %rd7, %rd31;
	st.global.f64 	[%rd34], %fd152;
	bra.uni 	$L__BB4_41;
$L__BB4_34:
	div.rn.f64 	%fd72, %fd154, %fd32;
	st.global.f64 	[%rd9+1024], %fd72;
	add.s32 	%r130, %r130, 2;
	add.s32 	%r129, %r129, 256;
	setp.eq.s32 	%p12, %r130, 0;
	@%p12 bra 	$L__BB4_35;
	bra.uni 	$L__BB4_7;
$L__BB4_35:
	and.b32  	%r134, %r1, -256;
$L__BB4_36:
	and.b32  	%r75, %r45, 1;
	setp.eq.b32 	%p13, %r75, 1;
	not.pred 	%p14, %p13;
	@%p14 bra 	$L__BB4_41;
	add.s32 	%r41, %r134, %r6;
	mul.wide.s32 	%rd19, %r41, 8;
	add.s64 	%rd20, %rd6, %rd19;
	ld.global.f64 	%fd27, [%rd20];
	fma.rn.f64 	%fd73, %fd27, 0d3FF71547652B82FE, 0d4338000000000000;
	{
	.reg .b32 %temp; 
	mov.b64 	{%r42, %temp}, %fd73;
	}
	mov.f64 	%fd74, 0dC338000000000000;
	add.rn.f64 	%fd75, %fd73, %fd74;
	fma.rn.f64 	%fd76, %fd75, 0dBFE62E42FEFA39EF, %fd27;
	fma.rn.f64 	%fd77, %fd75, 0dBC7ABC9E3B39803F, %fd76;
	fma.rn.f64 	%fd78, %fd77, 0d3E5ADE1569CE2BDF, 0d3E928AF3FCA213EA;
	fma.rn.f64 	%fd79, %fd78, %fd77, 0d3EC71DEE62401315;
	fma.rn.f64 	%fd80, %fd79, %fd77, 0d3EFA01997C89EB71;
	fma.rn.f64 	%fd81, %fd80, %fd77, 0d3F2A01A014761F65;
	fma.rn.f64 	%fd82, %fd81, %fd77, 0d3F56C16C1852B7AF;
	fma.rn.f64 	%fd83, %fd82, %fd77, 0d3F81111111122322;
	fma.rn.f64 	%fd84, %fd83, %fd77, 0d3FA55555555502A1;
	fma.rn.f64 	%fd85, %fd84, %fd77, 0d3FC5555555555511;
	fma.rn.f64 	%fd86, %fd85, %fd77, 0d3FE000000000000B;
	fma.rn.f64 	%fd87, %fd86, %fd77, 0d3FF0000000000000;
	fma.rn.f64 	%fd88, %fd87, %fd77, 0d3FF0000000000000;
	{
	.reg .b32 %temp; 
	mov.b64 	{%r43, %temp}, %fd88;
	}
	{
	.reg .b32 %temp; 
	mov.b64 	{%temp, %r44}, %fd88;
	}
	shl.b32 	%r76, %r42, 20;
	add.s32 	%r77, %r76, %r44;
	mov.b64 	%fd158, {%r43, %r77};
	{
	.reg .b32 %temp; 
	mov.b64 	{%temp, %r78}, %fd27;
	}
	mov.b32 	%f9, %r78;
	abs.f32 	%f6, %f9;
	setp.lt.f32 	%p15, %f6, 0f4086232B;
	@%p15 bra 	$L__BB4_40;
	setp.lt.f64 	%p16, %fd27, 0d0000000000000000;
	add.f64 	%fd89, %fd27, 0d7FF0000000000000;
	selp.f64 	%fd158, 0d0000000000000000, %fd89, %p16;
	setp.geu.f32 	%p17, %f6, 0f40874800;
	@%p17 bra 	$L__BB4_40;
	shr.u32 	%r79, %r42, 31;
	add.s32 	%r80, %r42, %r79;
	shr.s32 	%r81, %r80, 1;
	shl.b32 	%r82, %r81, 20;
	add.s32 	%r83, %r44, %r82;
	mov.b64 	%fd90, {%r43, %r83};
	sub.s32 	%r84, %r42, %r81;
	shl.b32 	%r85, %r84, 20;
	add.s32 	%r86, %r85, 1072693248;
	mov.b32 	%r87, 0;
	mov.b64 	%fd91, {%r87, %r86};
	mul.f64 	%fd158, %fd91, %fd90;
$L__BB4_40:
	div.rn.f64 	%fd92, %fd158, %fd32;
	add.s64 	%rd22, %rd7, %rd19;
	st.global.f64 	[%rd22], %fd92;
$L__BB4_41:
	ret;

}
	// .globl	_ZN3cub18CUB_300001_SM_10006detail9transform16transform_kernelINS2_10policy_hubILb1EN4cuda3std3__45tupleIJN6thrust24THRUST_300001_SM_1000_NS6detail15normal_iteratorINSA_10device_ptrIdEEEEEEEE10policy1000El7SoftmaxSF_JPdEEEvT0_iT1_T2_DpNS2_10kernel_argIT3_EE
.visible .entry _ZN3cub18CUB_300001_SM_10006detail9transform16transform_kernelINS2_10policy_hubILb1EN4cuda3std3__45tupleIJN6thrust24THRUST_300001_SM_1000_NS6detail15normal_iteratorINSA_10device_ptrIdEEEEEEEE10policy1000El7SoftmaxSF_JPdEEEvT0_iT1_T2_DpNS2_10kernel_argIT3_EE(
	.param .u64 _ZN3cub18CUB_300001_SM_10006detail9transform16transform_kernelINS2_10policy_hubILb1EN4cuda3std3__45tupleIJN6thrust24THRUST_300001_SM_1000_NS6detail15normal_iteratorINSA_10device_ptrIdEEEEEEEE10policy1000El7SoftmaxSF_JPdEEEvT0_iT1_T2_DpNS2_10kernel_argIT3_EE_param_0,
	.param .u32 _ZN3cub18CUB_300001_SM_10006detail9transform16transform_kernelINS2_10policy_hubILb1EN4cuda3std3__45tupleIJN6thrust24THRUST_300001_SM_1000_NS6detail15normal_iteratorINSA_10device_ptrIdEEEEEEEE10policy1000El7SoftmaxSF_JPdEEEvT0_iT1_T2_DpNS2_10kernel_argIT3_EE_param_1,
	.param .align 8 .b8 _ZN3cub18CUB_300001_SM_10006detail9transform16transform_kernelINS2_10policy_hubILb1EN4cuda3std3__45tupleIJN6thrust24THRUST_300001_SM_1000_NS6detail15normal_iteratorINSA_10device_ptrIdEEEEEEEE10policy1000El7SoftmaxSF_JPdEEEvT0_iT1_T2_DpNS2_10kernel_argIT3_EE_param_2[8],
	.param .align 8 .b8 _ZN3cub18CUB_300001_SM_10006detail9transform16transform_kernelINS2_10policy_hubILb1EN4cuda3std3__45tupleIJN6thrust24THRUST_300001_SM_1000_NS6detail15normal_iteratorINSA_10device_ptrIdEEEEEEEE10policy1000El7SoftmaxSF_JPdEEEvT0_iT1_T2_DpNS2_10kernel_argIT3_EE_param_3[8],
	.param .align 8 .b8 _ZN3cub18CUB_300001_SM_10006detail9transform16transform_kernelINS2_10policy_hubILb1EN4cuda3std3__45tupleIJN6thrust24THRUST_300001_SM_1000_NS6detail15normal_iteratorINSA_10device_ptrIdEEEEEEEE10policy1000El7SoftmaxSF_JPdEEEvT0_iT1_T2_DpNS2_10kernel_argIT3_EE_param_4[16]
)
.maxntid 128
{
	.reg .pred 	%p<35>;
	.reg .b32 	%r<132>;
	.reg .b32 	%f<13>;
	.reg .b64 	%rd<42>;
	.reg .b64 	%fd<159>;

	ld.param.f64 	%fd32, [_ZN3cub18CUB_300001_SM_10006detail9transform16transform_kernelINS2_10policy_hubILb1EN4cuda3std3__45tupleIJN6thrust24THRUST_300001_SM_1000_NS6detail15normal_iteratorINSA_10device_ptrIdEEEEEEEE10policy1000El7SoftmaxSF_JPdEEEvT0_iT1_T2_DpNS2_10kernel_argIT3_EE_param_2];
	ld.param.u64 	%rd11, [_ZN3cub18CUB_300001_SM_10006detail9transform16transform_kernelINS2_10policy_hubILb1EN4cuda3std3__45tupleIJN6thrust24THRUST_300001_SM_1000_NS6detail15normal_iteratorINSA_10device_ptrIdEEEEEEEE10policy1000El7SoftmaxSF_JPdEEEvT0_iT1_T2_DpNS2_10kernel_argIT3_EE_param_0];
	ld.param.u64 	%rd12, [_ZN3cub18CUB_300001_SM_10006detail9transform16transform_kernelINS2_10policy_hubILb1EN4cuda3std3__45tupleIJN6thrust24THRUST_300001_SM_1000_NS6detail15normal_iteratorINSA_10device_ptrIdEEEEEEEE10policy1000El7SoftmaxSF_JPdEEEvT0_iT1_T2_DpNS2_10kernel_argIT3_EE_param_4];
	ld.param.u64 	%rd13, [_ZN3cub18CUB_300001_SM_10006detail9transform16transform_kernelINS2_10policy_hubILb1EN4cuda3std3__45tupleIJN6thrust24THRUST_300001_SM_1000_NS6detail15normal_iteratorINSA_10device_ptrIdEEEEEEEE10policy1000El7SoftmaxSF_JPdEEEvT0_iT1_T2_DpNS2_10kernel_argIT3_EE_param_3];
	ld.param.u32 	%r43, [_ZN3cub18CUB_300001_SM_10006detail9transform16transform_kernelINS2_10policy_hubILb1EN4cuda3std3__45tupleIJN6thrust24THRUST_300001_SM_1000_NS6detail15normal_iteratorINSA_10device_ptrIdEEEEEEEE10policy1000El7SoftmaxSF_JPdEEEvT0_iT1_T2_DpNS2_10kernel_argIT3_EE_param_1];
	cvta.to.global.u64 	%rd1, %rd13;
	cvta.to.global.u64 	%rd2, %rd12;
	shl.b32 	%r1, %r43, 7;
	mov.u32 	%r44, %ctaid.x;
	cvt.u64.u32 	%rd14, %r44;
	cvt.s64.s32 	%rd15, %r1;
	mul.lo.s64 	%rd3, %rd15, %rd14;
	sub.s64 	%rd16, %rd11, %rd3;
	min.s64 	%rd17, %rd16, %rd15;
	cvt.u32.u64 	%r2, %rd17;
	shl.b32 	%r3, %r2, 3;
	mov.u32 	%r4, %tid.x;
	shl.b32 	%r125, %r4, 7;
	setp.ge.s32 	%p1, %r125, %r3;
	@%p1 bra 	$L__BB5_3;
	shl.b64 	%rd18, %rd3, 3;
	add.s64 	%rd19, %rd2, %rd18;
	mul.wide.u32 	%rd20, %r4, 128;
	add.s64 	%rd41, %rd19, %rd20;
$L__BB5_2:
	.pragma "nounroll";
	// begin inline asm
	prefetch.global.L2 [%rd41];
	// end inline asm
	add.s32 	%r125, %r125, 16384;
	add.s64 	%rd41, %rd41, 16384;
	setp.lt.s32 	%p2, %r125, %r3;
	@%p2 bra 	$L__BB5_2;
$L__BB5_3:
	shl.b64 	%rd22, %rd3, 3;
	add.s64 	%rd7, %rd2, %rd22;
	add.s64 	%rd8, %rd1, %rd22;
	setp.eq.s32 	%p3, %r1, %r2;
	@%p3 bra 	$L__BB5_17;
	setp.lt.s32 	%p4, %r43, 1;
	@%p4 bra 	$L__BB5_41;
	setp.eq.s32 	%p5, %r43, 1;
	mov.b32 	%r131, 0;
	@%p5 bra 	$L__BB5_35;
	and.b32  	%r46, %r43, 2147483646;
	neg.s32 	%r129, %r46;
	mov.u32 	%r128, %r4;
$L__BB5_7:
	add.s32 	%r22, %r128, 128;
	setp.ge.s32 	%p6, %r128, %r2;
	@%p6 bra 	$L__BB5_12;
	mul.wide.s32 	%rd23, %r128, 8;
	add.s64 	%rd24, %rd7, %rd23;
	ld.global.f64 	%fd12, [%rd24];
	fma.rn.f64 	%fd33, %fd12, 0d3FF71547652B82FE, 0d4338000000000000;
	{
	.reg .b32 %temp; 
	mov.b64 	{%r23, %temp}, %fd33;
	}
	mov.f64 	%fd34, 0dC338000000000000;
	add.rn.f64 	%fd35, %fd33, %fd34;
	fma.rn.f64 	%fd36, %fd35, 0dBFE62E42FEFA39EF, %fd12;
	fma.rn.f64 	%fd37, %fd35, 0dBC7ABC9E3B39803F, %fd36;
	fma.rn.f64 	%fd38, %fd37, 0d3E5ADE1569CE2BDF, 0d3E928AF3FCA213EA;
	fma.rn.f64 	%fd39, %fd38, %fd37, 0d3EC71DEE62401315;
	fma.rn.f64 	%fd40, %fd39, %fd37, 0d3EFA01997C89EB71;
	fma.rn.f64 	%fd41, %fd40, %fd37, 0d3F2A01A014761F65;
	fma.rn.f64 	%fd42, %fd41, %fd37, 0d3F56C16C1852B7AF;
	fma.rn.f64 	%fd43, %fd42, %fd37, 0d3F81111111122322;
	fma.rn.f64 	%fd44, %fd43, %fd37, 0d3FA55555555502A1;
	fma.rn.f64 	%fd45, %fd44, %fd37, 0d3FC5555555555511;
	fma.rn.f64 	%fd46, %fd45, %fd37, 0d3FE000000000000B;
	fma.rn.f64 	%fd47, %fd46, %fd37, 0d3FF0000000000000;
	fma.rn.f64 	%fd48, %fd47, %fd37, 0d3FF0000000000000;
	{
	.reg .b32 %temp; 
	mov.b64 	{%r24, %temp}, %fd48;
	}
	{
	.reg .b32 %temp; 
	mov.b64 	{%temp, %r25}, %fd48;
	}
	shl.b32 	%r47, %r23, 20;
	add.s32 	%r48, %r47, %r25;
	mov.b64 	%fd155, {%r24, %r48};
	{
	.reg .b32 %temp; 
	mov.b64 	{%temp, %r49}, %fd12;
	}
	mov.b32 	%f7, %r49;
	abs.f32 	%f3, %f7;
	setp.lt.f32 	%p7, %f3, 0f4086232B;
	@%p7 bra 	$L__BB5_11;
	setp.lt.f64 	%p8, %fd12, 0d0000000000000000;
	add.f64 	%fd49, %fd12, 0d7FF0000000000000;
	selp.f64 	%fd155, 0d0000000000000000, %fd49, %p8;
	setp.geu.f32 	%p9, %f3, 0f40874800;
	@%p9 bra 	$L__BB5_11;
	shr.u32 	%r50, %r23, 31;
	add.s32 	%r51, %r23, %r50;
	shr.s32 	%r52, %r51, 1;
	shl.b32 	%r53, %r52, 20;
	add.s32 	%r54, %r25, %r53;
	mov.b64 	%fd50, {%r24, %r54};
	sub.s32 	%r55, %r23, %r52;
	shl.b32 	%r56, %r55, 20;
	add.s32 	%r57, %r56, 1072693248;
	mov.b32 	%r58, 0;
	mov.b64 	%fd51, {%r58, %r57};
	mul.f64 	%fd155, %fd51, %fd50;
$L__BB5_11:
	div.rn.f64 	%fd52, %fd155, %fd32;
	add.s64 	%rd26, %rd8, %rd23;
	st.global.f64 	[%rd26], %fd52;
$L__BB5_12:
	setp.ge.s32 	%p10, %r22, %r2;
	@%p10 bra 	$L__BB5_33;
	mul.wide.s32 	%rd27, %r22, 8;
	add.s64 	%rd28, %rd7, %rd27;
	ld.global.f64 	%fd17, [%rd28];
	fma.rn.f64 	%fd53, %fd17, 0d3FF71547652B82FE, 0d4338000000000000;
	{
	.reg .b32 %temp; 
	mov.b64 	{%r26, %temp}, %fd53;
	}
	mov.f64 	%fd54, 0dC338000000000000;
	add.rn.f64 	%fd55, %fd53, %fd54;
	fma.rn.f64 	%fd56, %fd55, 0dBFE62E42FEFA39EF, %fd17;
	fma.rn.f64 	%fd57, %fd55, 0dBC7ABC9E3B39803F, %fd56;
	fma.rn.f64 	%fd58, %fd57, 0d3E5ADE1569CE2BDF, 0d3E928AF3FCA213EA;
	fma.rn.f64 	%fd59, %fd58, %fd57, 0d3EC71DEE62401315;
	fma.rn.f64 	%fd60, %fd59, %fd57, 0d3EFA01997C89EB71;
	fma.rn.f64 	%fd61, %fd60, %fd57, 0d3F2A01A014761F65;
	fma.rn.f64 	%fd62, %fd61, %fd57, 0d3F56C16C1852B7AF;
	fma.rn.f64 	%fd63, %fd62, %fd57, 0d3F81111111122322;
	fma.rn.f64 	%fd64, %fd63, %fd57, 0d3FA55555555502A1;
	fma.rn.f64 	%fd65, %fd64, %fd57, 0d3FC5555555555511;
	fma.rn.f64 	%fd66, %fd65, %fd57, 0d3FE000000000000B;
	fma.rn.f64 	%fd67, %fd66, %fd57, 0d3FF0000000000000;
	fma.rn.f64 	%fd68, %fd67, %fd57, 0d3FF0000000000000;
	{
	.reg .b32 %temp; 
	mov.b64 	{%r27, %temp}, %fd68;
	}
	{
	.reg .b32 %temp; 
	mov.b64 	{%temp, %r28}, %fd68;
	}
	shl.b32 	%r59, %r26, 20;
	add.s32 	%r60, %r59, %r28;
	mov.b64 	%fd156, {%r27, %r60};
	{
	.reg .b32 %temp; 
	mov.b64 	{%temp, %r61}, %fd17;
	}
	mov.b32 	%f8, %r61;
	abs.f32 	%f4, %f8;
	setp.lt.f32 	%p11, %f4, 0f4086232B;
	@%p11 bra 	$L__BB5_16;
	setp.lt.f64 	%p12, %fd17, 0d0000000000000000;
	add.f64 	%fd69, %fd17, 0d7FF0000000000000;
	selp.f64 	%fd156, 0d0000000000000000, %fd69, %p12;
	setp.geu.f32 	%p13, %f4, 0f40874800;
	@%p13 bra 	$L__BB5_16;
	shr.u32 	%r62, %r26, 31;
	add.s32 	%r63, %r26, %r62;
	shr.s32 	%r64, %r63, 1;
	shl.b32 	%r65, %r64, 20;
	add.s32 	%r66, %r28, %r65;
	mov.b64 	%fd70, {%r27, %r66};
	sub.s32 	%r67, %r26, %r64;
	shl.b32 	%r68, %r67, 20;
	add.s32 	%r69, %r68, 1072693248;
	mov.b32 	%r70, 0;
	mov.b64 	%fd71, {%r70, %r69};
	mul.f64 	%fd156, %fd71, %fd70;
$L__BB5_16:
	div.rn.f64 	%fd72, %fd156, %fd32;
	add.s64 	%rd30, %rd8, %rd27;
	st.global.f64 	[%rd30], %fd72;
	bra.uni 	$L__BB5_33;
$L__BB5_17:
	setp.lt.s32 	%p21, %r43, 1;
	@%p21 bra 	$L__BB5_41;
	setp.eq.s32 	%p22, %r43, 1;
	mov.b32 	%r130, 0;
	@%p22 bra 	$L__BB5_28;
	and.b32  	%r86, %r43, 2147483646;
	neg.s32 	%r127, %r86;
	mov.u32 	%r126, %r4;
$L__BB5_20:
	mul.wide.s32 	%rd35, %r126, 8;
	add.s64 	%rd9, %rd7, %rd35;
	ld.global.f64 	%fd2, [%rd9];
	fma.rn.f64 	%fd93, %fd2, 0d3FF71547652B82FE, 0d4338000000000000;
	{
	.reg .b32 %temp; 
	mov.b64 	{%r12, %temp}, %fd93;
	}
	mov.f64 	%fd94, 0dC338000000000000;
	add.rn.f64 	%fd95, %fd93, %fd94;
	fma.rn.f64 	%fd96, %fd95, 0dBFE62E42FEFA39EF, %fd2;
	fma.rn.f64 	%fd97, %fd95, 0dBC7ABC9E3B39803F, %fd96;
	fma.rn.f64 	%fd98, %fd97, 0d3E5ADE1569CE2BDF, 0d3E928AF3FCA213EA;
	fma.rn.f64 	%fd99, %fd98, %fd97, 0d3EC71DEE62401315;
	fma.rn.f64 	%fd100, %fd99, %fd97, 0d3EFA01997C89EB71;
	fma.rn.f64 	%fd101, %fd100, %fd97, 0d3F2A01A014761F65;
	fma.rn.f64 	%fd102, %fd101, %fd97, 0d3F56C16C1852B7AF;
	fma.rn.f64 	%fd103, %fd102, %fd97, 0d3F81111111122322;
	fma.rn.f64 	%fd104, %fd103, %fd97, 0d3FA55555555502A1;
	fma.rn.f64 	%fd105, %fd104, %fd97, 0d3FC5555555555511;
	fma.rn.f64 	%fd106, %fd105, %fd97, 0d3FE000000000000B;
	fma.rn.f64 	%fd107, %fd106, %fd97, 0d3FF0000000000000;
	fma.rn.f64 	%fd108, %fd107, %fd97, 0d3FF0000000000000;
	{
	.reg .b32 %temp; 
	mov.b64 	{%r13, %temp}, %fd108;
	}
	{
	.reg .b32 %temp; 
	mov.b64 	{%temp, %r14}, %fd108;
	}
	shl.b32 	%r87, %r12, 20;
	add.s32 	%r88, %r87, %r14;
	mov.b64 	%fd153, {%r13, %r88};
	{
	.reg .b32 %temp; 
	mov.b64 	{%temp, %r89}, %fd2;
	}
	mov.b32 	%f10, %r89;
	abs.f32 	%f1, %f10;
	setp.lt.f32 	%p23, %f1, 0f4086232B;
	@%p23 bra 	$L__BB5_23;
	setp.lt.f64 	%p24, %fd2, 0d0000000000000000;
	add.f64 	%fd109, %fd2, 0d7FF0000000000000;
	selp.f64 	%fd153, 0d0000000000000000, %fd109, %p24;
	setp.geu.f32 	%p25, %f1, 0f40874800;
	@%p25 bra 	$L__BB5_23;
	shr.u32 	%r90, %r12, 31;
	add.s32 	%r91, %r12, %r90;
	shr.s32 	%r92, %r91, 1;
	shl.b32 	%r93, %r92, 20;
	add.s32 	%r94, %r14, %r93;
	mov.b64 	%fd110, {%r13, %r94};
	sub.s32 	%r95, %r12, %r92;
	shl.b32 	%r96, %r95, 20;
	add.s32 	%r97, %r96, 1072693248;
	mov.b32 	%r98, 0;
	mov.b64 	%fd111, {%r98, %r97};
	mul.f64 	%fd153, %fd111, %fd110;
$L__BB5_23:
	div.rn.f64 	%fd112, %fd153, %fd32;
	add.s64 	%rd10, %rd8, %rd35;
	st.global.f64 	[%rd10], %fd112;
	ld.global.f64 	%fd7, [%rd9+1024];
	fma.rn.f64 	%fd113, %fd7, 0d3FF71547652B82FE, 0d4338000000000000;
	{
	.reg .b32 %temp; 
	mov.b64 	{%r15, %temp}, %fd113;
	}
	mov.f64 	%fd114, 0dC338000000000000;
	add.rn.f64 	%fd115, %fd113, %fd114;
	fma.rn.f64 	%fd116, %fd115, 0dBFE62E42FEFA39EF, %fd7;
	fma.rn.f64 	%fd117, %fd115, 0dBC7ABC9E3B39803F, %fd116;
	fma.rn.f64 	%fd118, %fd117, 0d3E5ADE1569CE2BDF, 0d3E928AF3FCA213EA;
	fma.rn.f64 	%fd119, %fd118, %fd117, 0d3EC71DEE62401315;
	fma.rn.f64 	%fd120, %fd119, %fd117, 0d3EFA01997C89EB71;
	fma.rn.f64 	%fd121, %fd120, %fd117, 0d3F2A01A014761F65;
	fma.rn.f64 	%fd122, %fd121, %fd117, 0d3F56C16C1852B7AF;
	fma.rn.f64 	%fd123, %fd122, %fd117, 0d3F81111111122322;
	fma.rn.f64 	%fd124, %fd123, %fd117, 0d3FA55555555502A1;
	fma.rn.f64 	%fd125, %fd124, %fd117, 0d3FC5555555555511;
	fma.rn.f64 	%fd126, %fd125, %fd117, 0d3FE000000000000B;
	fma.rn.f64 	%fd127, %fd126, %fd117, 0d3FF0000000000000;
	fma.rn.f64 	%fd128, %fd127, %fd117, 0d3FF0000000000000;
	{
	.reg .b32 %temp; 
	mov.b64 	{%r16, %temp}, %fd128;
	}
	{
	.reg .b32 %temp; 
	mov.b64 	{%temp, %r17}, %fd128;
	}
	shl.b32 	%r99, %r15, 20;
	add.s32 	%r100, %r99, %r17;
	mov.b64 	%fd154, {%r16, %r100};
	{
	.reg .b32 %temp; 
	mov.b64 	{%temp, %r101}, %fd7;
	}
	mov.b32 	%f11, %r101;
	abs.f32 	%f2, %f11;
	setp.lt.f32 	%p26, %f2, 0f4086232B;
	@%p26 bra 	$L__BB5_26;
	setp.lt.f64 	%p27, %fd7, 0d0000000000000000;
	add.f64 	%fd129, %fd7, 0d7FF0000000000000;
	selp.f64 	%fd154, 0d0000000000000000, %fd129, %p27;
	setp.geu.f32 	%p28, %f2, 0f40874800;
	@%p28 bra 	$L__BB5_26;
	shr.u32 	%r102, %r15, 31;
	add.s32 	%r103, %r15, %r102;
	shr.s32 	%r104, %r103, 1;
	shl.b32 	%r105, %r104, 20;
	add.s32 	%r106, %r17, %r105;
	mov.b64 	%fd130, {%r16, %r106};
	sub.s32 	%r107, %r15, %r104;
	shl.b32 	%r108, %r107, 20;
	add.s32 	%r109, %r108, 1072693248;
	mov.b32 	%r110, 0;
	mov.b64 	%fd131, {%r110, %r109};
	mul.f64 	%fd154, %fd131, %fd130;
$L__BB5_26:
	div.rn.f64 	%fd132, %fd154, %fd32;
	st.global.f64 	[%rd10+1024], %fd132;
	add.s32 	%r127, %r127, 2;
	add.s32 	%r126, %r126, 256;
	setp.eq.s32 	%p29, %r127, 0;
	@%p29 bra 	$L__BB5_27;
	bra.uni 	$L__BB5_20;
$L__BB5_27:
	and.b32  	%r130, %r1, -256;
$L__BB5_28:
	and.b32  	%r112, %r43, 1;
	setp.eq.b32 	%p30, %r112, 1;
	not.pred 	%p31, %p30;
	@%p31 bra 	$L__BB5_41;
	add.s32 	%r33, %r130, %r4;
	mul.wide.s32 	%rd37, %r33, 8;
	add.s64 	%rd38, %rd7, %rd37;
	ld.global.f64 	%fd22, [%rd38];
	fma.rn.f64 	%fd133, %fd22, 0d3FF71547652B82FE, 0d4338000000000000;
	{
	.reg .b32 %temp; 
	mov.b64 	{%r34, %temp}, %fd133;
	}
	mov.f64 	%fd134, 0dC338000000000000;
	add.rn.f64 	%fd135, %fd133, %fd134;
	fma.rn.f64 	%fd136, %fd135, 0dBFE62E42FEFA39EF, %fd22;
	fma.rn.f64 	%fd137, %fd135, 0dBC7ABC9E3B39803F, %fd136;
	fma.rn.f64 	%fd138, %fd137, 0d3E5ADE1569CE2BDF, 0d3E928AF3FCA213EA;
	fma.rn.f64 	%fd139, %fd138, %fd137, 0d3EC71DEE62401315;
	fma.rn.f64 	%fd140, %fd139, %fd137, 0d3EFA01997C89EB71;
	fma.rn.f64 	%fd141, %fd140, %fd137, 0d3F2A01A014761F65;
	fma.rn.f64 	%fd142, %fd141, %fd137, 0d3F56C16C1852B7AF;
	fma.rn.f64 	%fd143, %fd142, %fd137, 0d3F81111111122322;
	fma.rn.f64 	%fd144, %fd143, %fd137, 0d3FA55555555502A1;
	fma.rn.f64 	%fd145, %fd144, %fd137, 0d3FC5555555555511;
	fma.rn.f64 	%fd146, %fd145, %fd137, 0d3FE000000000000B;
	fma.rn.f64 	%fd147, %fd146, %fd137, 0d3FF0000000000000;
	fma.rn.f64 	%fd148, %fd147, %fd137, 0d3FF0000000000000;
	{
	.reg .b32 %temp; 
	mov.b64 	{%r35, %temp}, %fd148;
	}
	{
	.reg .b32 %temp; 
	mov.b64 	{%temp, %r36}, %fd148;
	}
	shl.b32 	%r113, %r34, 20;
	add.s32 	%r114, %r113, %r36;
	mov.b64 	%fd157, {%r35, %r114};
	{
	.reg .b32 %temp; 
	mov.b64 	{%temp, %r115}, %fd22;
	}
	mov.b32 	%f12, %r115;
	abs.f32 	%f5, %f12;
	setp.lt.f32 	%p32, %f5, 0f4086232B;
	@%p32 bra 	$L__BB5_32;
	setp.lt.f64 	%p33, %fd22, 0d0000000000000000;
	add.f64 	%fd149, %fd22, 0d7FF0000000000000;
	selp.f64 	%fd157, 0d0000000000000000, %fd149, %p33;
	setp.geu.f32 	%p34, %f5, 0f40874800;
	@%p34 bra 	$L__BB5_32;
	shr.u32 	%r116, %r34, 31;
	add.s32 	%r117, %r34, %r116;
	shr.s32 	%r118, %r117, 1;
	shl.b32 	%r119, %r118, 20;
	add.s32 	%r120, %r36, %r119;
	mov.b64 	%fd150, {%r35, %r120};
	sub.s32 	%r121, %r34, %r118;
	shl.b32 	%r122, %r121, 20;
	add.s32 	%r123, %r122, 1072693248;
	mov.b32 	%r124, 0;
	mov.b64 	%fd151, {%r124, %r123};
	mul.f64 	%fd157, %fd151, %fd150;
$L__BB5_32:
	div.rn.f64 	%fd152, %fd157, %fd32;
	add.s64 	%rd40, %rd8, %rd37;
	st.global.f64 	[%rd40], %fd152;
	bra.uni 	$L__BB5_41;
$L__BB5_33:
	add.s32 	%r129, %r129, 2;
	add.s32 	%r128, %r128, 256;
	setp.eq.s32 	%p14, %r129, 0;
	@%p14 bra 	$L__BB5_34;
	bra.uni 	$L__BB5_7;
$L__BB5_34:
	and.b32  	%r131, %r1, -256;
$L__BB5_35:
	and.b32  	%r72, %r43, 1;
	setp.eq.b32 	%p15, %r72, 1;
	not.pred 	%p16, %p15;
	@%p16 bra 	$L__BB5_41;
	add.s32 	%r39, %r131, %r4;
	setp.ge.s32 	%p17, %r39, %r2;
	@%p17 bra 	$L__BB5_41;
	mul.wide.s32 	%rd31, %r39, 8;
	add.s64 	%rd32, %rd7, %rd31;
	ld.global.f64 	%fd27, [%rd32];
	fma.rn.f64 	%fd73, %fd27, 0d3FF71547652B82FE, 0d4338000000000000;
	{
	.reg .b32 %temp; 
	mov.b64 	{%r40, %temp}, %fd73;
	}
	mov.f64 	%fd74, 0dC338000000000000;
	add.rn.f64 	%fd75, %fd73, %fd74;
	fma.rn.f64 	%fd76, %fd75, 0dBFE62E42FEFA39EF, %fd27;
	fma.rn.f64 	%fd77, %fd75, 0dBC7ABC9E3B39803F, %fd76;
	fma.rn.f64 	%fd78, %fd77, 0d3E5ADE1569CE2BDF, 0d3E928AF3FCA213EA;
	fma.rn.f64 	%fd79, %fd78, %fd77, 0d3EC71DEE62401315;
	fma.rn.f64 	%fd80, %fd79, %fd77, 0d3EFA01997C89EB71;
	fma.rn.f64 	%fd81, %fd80, %fd77, 0d3F2A01A014761F65;
	fma.rn.f64 	%fd82, %fd81, %fd77, 0d3F56C16C1852B7AF;
	fma.rn.f64 	%fd83, %fd82, %fd77, 0d3F81111111122322;
	fma.rn.f64 	%fd84, %fd83, %fd77, 0d3FA55555555502A1;
	fma.rn.f64 	%fd85, %fd84, %fd77, 0d3FC5555555555511;
	fma.rn.f64 	%fd86, %fd85, %fd77, 0d3FE000000000000B;
	fma.rn.f64 	%fd87, %fd86, %fd77, 0d3FF0000000000000;
	fma.rn.f64 	%fd88, %fd87, %fd77, 0d3FF0000000000000;
	{
	.reg .b32 %temp; 
	mov.b64 	{%r41, %temp}, %fd88;
	}
	{
	.reg .b32 %temp; 
	mov.b64 	{%temp, %r42}, %fd88;
	}
	shl.b32 	%r73, %r40, 20;
	add.s32 	%r74, %r73, %r42;
	mov.b64 	%fd158, {%r41, %r74};
	{
	.reg .b32 %temp; 
	mov.b64 	{%temp, %r75}, %fd27;
	}
	mov.b32 	%f9, %r75;
	abs.f32 	%f6, %f9;
	setp.lt.f32 	%p18, %f6, 0f4086232B;
	@%p18 bra 	$L__BB5_40;
	setp.lt.f64 	%p19, %fd27, 0d0000000000000000;
	add.f64 	%fd89, %fd27, 0d7FF0000000000000;
	selp.f64 	%fd158, 0d0000000000000000, %fd89, %p19;
	setp.geu.f32 	%p20, %f6, 0f40874800;
	@%p20 bra 	$L__BB5_40;
	shr.u32 	%r76, %r40, 31;
	add.s32 	%r77, %r40, %r76;
	shr.s32 	%r78, %r77, 1;
	shl.b32 	%r79, %r78, 20;
	add.s32 	%r80, %r42, %r79;
	mov.b64 	%fd90, {%r41, %r80};
	sub.s32 	%r81, %r40, %r78;
	shl.b32 	%r82, %r81, 20;
	add.s32 	%r83, %r82, 1072693248;
	mov.b32 	%r84, 0;
	mov.b64 	%fd91, {%r84, %r83};
	mul.f64 	%fd158, %fd91, %fd90;
$L__BB5_40:
	div.rn.f64 	%fd92, %fd158, %fd32;
	add.s64 	%rd34, %rd8, %rd31;
	st.global.f64 	[%rd34], %fd92;
$L__BB5_41:
	ret;

}
	// .globl	_ZN3cub18CUB_300001_SM_10006detail9transform16transform_kernelINS2_10policy_hubILb1EN4cuda3std3__45tupleIJN6thrust24THRUST_300001_SM_1000_NS6detail15normal_iteratorINSA_10device_ptrIdEEEEEEEE10policy1000Ei4ReLUSF_JPdEEEvT0_iT1_T2_DpNS2_10kernel_argIT3_EE
.visible .entry _ZN3cub18CUB_300001_SM_10006detail9transform16transform_kernelINS2_10policy_hubILb1EN4cuda3std3__45tupleIJN6thrust24THRUST_300001_SM_1000_NS6detail15normal_iteratorINSA_10device_ptrIdEEEEEEEE10policy1000Ei4ReLUSF_JPdEEEvT0_iT1_T2_DpNS2_10kernel_argIT3_EE(
	.param .u32 _ZN3cub18CUB_300001_SM_10006detail9transform16transform_kernelINS2_10policy_hubILb1EN4cuda3std3__45tupleIJN6thrust24THRUST_300001_SM_1000_NS6detail15normal_iteratorINSA_10device_ptrIdEEEEEEEE10policy1000Ei4ReLUSF_JPdEEEvT0_iT1_T2_DpNS2_10kernel_argIT3_EE_param_0,
	.param .u32 _ZN3cub18CUB_300001_SM_10006detail9transform16transform_kernelINS2_10policy_hubILb1EN4cuda3std3__45tupleIJN6thrust24THRUST_300001_SM_1000_NS6detail15normal_iteratorINSA_10device_ptrIdEEEEEEEE10policy1000Ei4ReLUSF_JPdEEEvT0_iT1_T2_DpNS2_10kernel_argIT3_EE_param_1,
	.param .align 1 .b8 _ZN3cub18CUB_300001_SM_10006detail9transform16transform_kernelINS2_10policy_hubILb1EN4cuda3std3__45tupleIJN6thrust24THRUST_300001_SM_1000_NS6detail15normal_iteratorINSA_10device_ptrIdEEEEEEEE10policy1000Ei4ReLUSF_JPdEEEvT0_iT1_T2_DpNS2_10kernel_argIT3_EE_param_2[1],
	.param .align 8 .b8 _ZN3cub18CUB_300001_SM_10006detail9transform16transform_kernelINS2_10policy_hubILb1EN4cuda3std3__45tupleIJN6thrust24THRUST_300001_SM_1000_NS6detail15normal_iteratorINSA_10device_ptrIdEEEEEEEE10policy1000Ei4ReLUSF_JPdEEEvT0_iT1_T2_DpNS2_10kernel_argIT3_EE_param_3[8],
	.param .align 8 .b8 _ZN3cub18CUB_300001_SM_10006detail9transform16transform_kernelINS2_10policy_hubILb1EN4cuda3std3__45tupleIJN6thrust24THRUST_300001_SM_1000_NS6detail15normal_iteratorINSA_10device_ptrIdEEEEEEEE10policy1000Ei4ReLUSF_JPdEEEvT0_iT1_T2_DpNS2_10kernel_argIT3_EE_param_4[16]
)
.maxntid 128
{
	.reg .pred 	%p<37>;
	.reg .b32 	%r<84>;
	.reg .b64 	%rd<66>;
	.reg .b64 	%fd<89>;

	ld.param.u32 	%r50, [_ZN3cub18CUB_300001_SM_10006detail9transform16transform_kernelINS2_10policy_hubILb1EN4cuda3std3__45tupleIJN6thrust24THRUST_300001_SM_1000_NS6detail15normal_iteratorINSA_10device_ptrIdEEEEEEEE10policy1000Ei4ReLUSF_JPdEEEvT0_iT1_T2_DpNS2_10kernel_argIT3_EE_param_0];
	ld.param.u64 	%rd15, [_ZN3cub18CUB_300001_SM_10006detail9transform16transform_kernelINS2_10policy_hubILb1EN4cuda3std3__45tupleIJN6thrust24THRUST_300001_SM_1000_NS6detail15normal_iteratorINSA_10device_ptrIdEEEEEEEE10policy1000Ei4ReLUSF_JPdEEEvT0_iT1_T2_DpNS2_10kernel_argIT3_EE_param_4];
	ld.param.u64 	%rd16, [_ZN3cub18CUB_300001_SM_10006detail9transform16transform_kernelINS2_10policy_hubILb1EN4cuda3std3__45tupleIJN6thrust24THRUST_300001_SM_1000_NS6detail15normal_iteratorINSA_10device_ptrIdEEEEEEEE10policy1000Ei4ReLUSF_JPdEEEvT0_iT1_T2_DpNS2_10kernel_argIT3_EE_param_3];
	ld.param.u32 	%r49, [_ZN3cub18CUB_300001_SM_10006detail9transform16transform_kernelINS2_10policy_hubILb1EN4cuda3std3__45tupleIJN6thrust24THRUST_300001_SM_1000_NS6detail15normal_iteratorINSA_10device_ptrIdEEEEEEEE10policy1000Ei4ReLUSF_JPdEEEvT0_iT1_T2_DpNS2_10kernel_argIT3_EE_param_1];
	cvta.to.global.u64 	%rd1, %rd16;
	cvta.to.global.u64 	%rd2, %rd15;
	shl.b32 	%r1, %r49, 7;
	mov.u32 	%r51, %ctaid.x;
	mul.lo.s32 	%r2, %r1, %r51;
	sub.s32 	%r3, %r50, %r2;
	min.s32 	%r4, %r1, %r3;
	shl.b32 	%r5, %r4, 3;
	mov.u32 	%r6, %tid.x;
	shl.b32 	%r72, %r6, 7;
	setp.ge.s32 	%p1, %r72, %r5;
	@%p1 bra 	$L__BB6_3;
	mul.wide.u32 	%rd17, %r6, 128;
	add.s64 	%rd18, %rd2, %rd17;
	mul.wide.s32 	%rd19, %r2, 8;
	add.s64 	%rd64, %rd18, %rd19;
$L__BB6_2:
	.pragma "nounroll";
	// begin inline asm
	prefetch.global.L2 [%rd64];
	// end inline asm
	add.s32 	%r72, %r72, 16384;
	add.s64 	%rd64, %rd64, 16384;
	setp.lt.s32 	%p2, %r72, %r5;
	@%p2 bra 	$L__BB6_2;
$L__BB6_3:
	mul.wide.s32 	%rd21, %r2, 8;
	add.s64 	%rd6, %rd2, %rd21;
	add.s64 	%rd7, %rd1, %rd21;
	setp.gt.s32 	%p3, %r1, %r3;
	@%p3 bra 	$L__BB6_17;
	setp.lt.s32 	%p4, %r49, 1;
	@%p4 bra 	$L__BB6_58;
	and.b32  	%r10, %r49, 15;
	setp.lt.u32 	%p5, %r49, 16;
	mov.b32 	%r79, 0;
	@%p5 bra 	$L__BB6_8;
	and.b32  	%r79, %r49, 2147483632;
	neg.s32 	%r74, %r79;
	add.s32 	%r73, %r6, 1152;
	mul.wide.u32 	%rd22, %r6, 8;
	or.b64  	%rd65, %rd22, 8192;
$L__BB6_7:
	.pragma "nounroll";
	mul.wide.s32 	%rd23, %r73, 8;
	add.s64 	%rd24, %rd23, 3072;
	add.s64 	%rd25, %rd6, %rd65;
	ld.global.f64 	%fd1, [%rd25+-8192];
	max.f64 	%fd2, %fd1, 0d0000000000000000;
	add.s64 	%rd26, %rd7, %rd65;
	st.global.f64 	[%rd26+-8192], %fd2;
	ld.global.f64 	%fd3, [%rd25+-7168];
	max.f64 	%fd4, %fd3, 0d0000000000000000;
	st.global.f64 	[%rd26+-7168], %fd4;
	ld.global.f64 	%fd5, [%rd25+-6144];
	max.f64 	%fd6, %fd5, 0d0000000000000000;
	st.global.f64 	[%rd26+-6144], %fd6;
	ld.global.f64 	%fd7, [%rd25+-5120];
	max.f64 	%fd8, %fd7, 0d0000000000000000;
	st.global.f64 	[%rd26+-5120], %fd8;
	ld.global.f64 	%fd9, [%rd25+-4096];
	max.f64 	%fd10, %fd9, 0d0000000000000000;
	st.global.f64 	[%rd26+-4096], %fd10;
	ld.global.f64 	%fd11, [%rd25+-3072];
	max.f64 	%fd12, %fd11, 0d0000000000000000;
	st.global.f64 	[%rd26+-3072], %fd12;
	ld.global.f64 	%fd13, [%rd25+-2048];
	max.f64 	%fd14, %fd13, 0d0000000000000000;
	st.global.f64 	[%rd26+-2048], %fd14;
	ld.global.f64 	%fd15, [%rd25+-1024];
	max.f64 	%fd16, %fd15, 0d0000000000000000;
	st.global.f64 	[%rd26+-1024], %fd16;
	ld.global.f64 	%fd17, [%rd25];
	max.f64 	%fd18, %fd17, 0d0000000000000000;
	st.global.f64 	[%rd26], %fd18;
	add.s64 	%rd27, %rd6, %rd24;
	ld.global.f64 	%fd19, [%rd27+-3072];
	max.f64 	%fd20, %fd19, 0d0000000000000000;
	add.s64 	%rd28, %rd7, %rd24;
	st.global.f64 	[%rd28+-3072], %fd20;
	ld.global.f64 	%fd21, [%rd27+-2048];
	max.f64 	%fd22, %fd21, 0d0000000000000000;
	st.global.f64 	[%rd28+-2048], %fd22;
	ld.global.f64 	%fd23, [%rd27+-1024];
	max.f64 	%fd24, %fd23, 0d0000000000000000;
	st.global.f64 	[%rd28+-1024], %fd24;
	ld.global.f64 	%fd25, [%rd27];
	max.f64 	%fd26, %fd25, 0d0000000000000000;
	st.global.f64 	[%rd28], %fd26;
	ld.global.f64 	%fd27, [%rd27+1024];
	max.f64 	%fd28, %fd27, 0d0000000000000000;
	st.global.f64 	[%rd28+1024], %fd28;
	ld.global.f64 	%fd29, [%rd27+2048];
	max.f64 	%fd30, %fd29, 0d0000000000000000;
	st.global.f64 	[%rd28+2048], %fd30;
	ld.global.f64 	%fd31, [%rd27+3072];
	max.f64 	%fd32, %fd31, 0d0000000000000000;
	st.global.f64 	[%rd28+3072], %fd32;
	add.s32 	%r74, %r74, 16;
	add.s32 	%r73, %r73, 2048;
	add.s64 	%rd65, %rd65, 16384;
	setp.eq.s32 	%p6, %r74, 0;
	@%p6 bra 	$L__BB6_8;
	bra.uni 	$L__BB6_7;
$L__BB6_8:
	setp.eq.s32 	%p7, %r10, 0;
	@%p7 bra 	$L__BB6_58;
	and.b32  	%r37, %r49, 7;
	setp.lt.u32 	%p8, %r10, 8;
	@%p8 bra 	$L__BB6_11;
	shl.b32 	%r53, %r79, 7;
	add.s32 	%r54, %r53, %r6;
	mul.wide.s32 	%rd29, %r54, 8;
	add.s64 	%rd30, %rd6, %rd29;
	ld.global.f64 	%fd33, [%rd30];
	max.f64 	%fd34, %fd33, 0d0000000000000000;
	add.s64 	%rd31, %rd7, %rd29;
	st.global.f64 	[%rd31], %fd34;
	ld.global.f64 	%fd35, [%rd30+1024];
	max.f64 	%fd36, %fd35, 0d0000000000000000;
	st.global.f64 	[%rd31+1024], %fd36;
	ld.global.f64 	%fd37, [%rd30+2048];
	max.f64 	%fd38, %fd37, 0d0000000000000000;
	st.global.f64 	[%rd31+2048], %fd38;
	ld.global.f64 	%fd39, [%rd30+3072];
	max.f64 	%fd40, %fd39, 0d0000000000000000;
	st.global.f64 	[%rd31+3072], %fd40;
	ld.global.f64 	%fd41, [%rd30+4096];
	max.f64 	%fd42, %fd41, 0d0000000000000000;
	st.global.f64 	[%rd31+4096], %fd42;
	ld.global.f64 	%fd43, [%rd30+5120];
	max.f64 	%fd44, %fd43, 0d0000000000000000;
	st.global.f64 	[%rd31+5120], %fd44;
	ld.global.f64 	%fd45, [%rd30+6144];
	max.f64 	%fd46, %fd45, 0d0000000000000000;
	st.global.f64 	[%rd31+6144], %fd46;
	ld.global.f64 	%fd47, [%rd30+7168];
	max.f64 	%fd48, %fd47, 0d0000000000000000;
	st.global.f64 	[%rd31+7168], %fd48;
	add.s32 	%r79, %r79, 8;
$L__BB6_11:
	setp.eq.s32 	%p9, %r37, 0;
	@%p9 bra 	$L__BB6_58;
	and.b32  	%r40, %r49, 3;
	setp.lt.u32 	%p10, %r37, 4;
	@%p10 bra 	$L__BB6_14;
	shl.b32 	%r55, %r79, 7;
	add.s32 	%r56, %r55, %r6;
	mul.wide.s32 	%rd32, %r56, 8;
	add.s64 	%rd33, %rd6, %rd32;
	ld.global.f64 	%fd49, [%rd33];
	max.f64 	%fd50, %fd49, 0d0000000000000000;
	add.s64 	%rd34, %rd7, %rd32;
	st.global.f64 	[%rd34], %fd50;
	ld.global.f64 	%fd51, [%rd33+1024];
	max.f64 	%fd52, %fd51, 0d0000000000000000;
	st.global.f64 	[%rd34+1024], %fd52;
	ld.global.f64 	%fd53, [%rd33+2048];
	max.f64 	%fd54, %fd53, 0d0000000000000000;
	st.global.f64 	[%rd34+2048], %fd54;
	ld.global.f64 	%fd55, [%rd33+3072];
	max.f64 	%fd56, %fd55, 0d0000000000000000;
	st.global.f64 	[%rd34+3072], %fd56;
	add.s32 	%r79, %r79, 4;
$L__BB6_14:
	setp.eq.s32 	%p11, %r40, 0;
	@%p11 bra 	$L__BB6_58;
	shl.b32 	%r57, %r79, 7;
	add.s32 	%r83, %r6, %r57;
	neg.s32 	%r82, %r40;
$L__BB6_16:
	.pragma "nounroll";
	mul.wide.s32 	%rd36, %r83, 8;
	add.s64 	%rd37, %rd7, %rd36;
	add.s64 	%rd38, %rd6, %rd36;
	ld.global.f64 	%fd57, [%rd38];
	max.f64 	%fd58, %fd57, 0d0000000000000000;
	st.global.f64 	[%rd37], %fd58;
	add.s32 	%r83, %r83, 128;
	add.s32 	%r82, %r82, 1;
	setp.ne.s32 	%p12, %r82, 0;
	@%p12 bra 	$L__BB6_16;
	bra.uni 	$L__BB6_58;
$L__BB6_17:
	setp.lt.s32 	%p13, %r49, 1;
	@%p13 bra 	$L__BB6_58;
	and.b32  	%r14, %r49, 7;
	setp.lt.u32 	%p14, %r49, 8;
	mov.b32 	%r76, 0;
	@%p14 bra 	$L__BB6_37;
	and.b32  	%r76, %r49, 2147483640;
	mov.b32 	%r75, 0;
$L__BB6_20:
	.pragma "nounroll";
	shl.b32 	%r60, %r75, 7;
	add.s32 	%r21, %r60, %r6;
	setp.ge.s32 	%p15, %r21, %r4;
	@%p15 bra 	$L__BB6_22;
	mul.wide.u32 	%rd39, %r21, 8;
	add.s64 	%rd40, %rd6, %rd39;
	ld.global.f64 	%fd59, [%rd40];
	max.f64 	%fd60, %fd59, 0d0000000000000000;
	add.s64 	%rd41, %rd7, %rd39;
	st.global.f64 	[%rd41], %fd60;
$L__BB6_22:
	add.s32 	%r61, %r21, 128;
	setp.ge.s32 	%p16, %r61, %r4;
	mul.wide.s32 	%rd42, %r61, 8;
	add.s64 	%rd11, %rd6, %rd42;
	add.s64 	%rd12, %rd7, %rd42;
	@%p16 bra 	$L__BB6_24;
	ld.global.f64 	%fd61, [%rd11];
	max.f64 	%fd62, %fd61, 0d0000000000000000;
	st.global.f64 	[%rd12], %fd62;
$L__BB6_24:
	add.s32 	%r62, %r21, 256;
	setp.ge.s32 	%p17, %r62, %r4;
	@%p17 bra 	$L__BB6_26;
	ld.global.f64 	%fd63, [%rd11+1024];
	max.f64 	%fd64, %fd63, 0d0000000000000000;
	st.global.f64 	[%rd12+1024], %fd64;
$L__BB6_26:
	add.s32 	%r63, %r21, 384;
	setp.ge.s32 	%p18, %r63, %r4;
	@%p18 bra 	$L__BB6_28;
	ld.global.f64 	%fd65, [%rd11+2048];
	max.f64 	%fd66, %fd65, 0d0000000000000000;
	st.global.f64 	[%rd12+2048], %fd66;
$L__BB6_28:
	add.s32 	%r64, %r21, 512;
	setp.ge.s32 	%p19, %r64, %r4;
	@%p19 bra 	$L__BB6_30;
	ld.global.f64 	%fd67, [%rd11+3072];
	max.f64 	%fd68, %fd67, 0d0000000000000000;
	st.global.f64 	[%rd12+3072], %fd68;
$L__BB6_30:
	add.s32 	%r65, %r21, 640;
	setp.ge.s32 	%p20, %r65, %r4;
	@%p20 bra 	$L__BB6_32;
	ld.global.f64 	%fd69, [%rd11+4096];
	max.f64 	%fd70, %fd69, 0d0000000000000000;
	st.global.f64 	[%rd12+4096], %fd70;
$L__BB6_32:
	add.s32 	%r66, %r21, 768;
	setp.ge.s32 	%p21, %r66, %r4;
	@%p21 bra 	$L__BB6_34;
	ld.global.f64 	%fd71, [%rd11+5120];
	max.f64 	%fd72, %fd71, 0d0000000000000000;
	st.global.f64 	[%rd12+5120], %fd72;
$L__BB6_34:
	add.s32 	%r67, %r21, 896;
	setp.ge.s32 	%p22, %r67, %r4;
	@%p22 bra 	$L__BB6_36;
	ld.global.f64 	%fd73, [%rd11+6144];
	max.f64 	%fd74, %fd73, 0d0000000000000000;
	st.global.f64 	[%rd12+6144], %fd74;
$L__BB6_36:
	add.s32 	%r75, %r75, 8;
	setp.ne.s32 	%p23, %r75, %r76;
	@%p23 bra 	$L__BB6_20;
$L__BB6_37:
	setp.eq.s32 	%p24, %r14, 0;
	@%p24 bra 	$L__BB6_58;
	and.b32  	%r24, %r49, 3;
	setp.lt.u32 	%p25, %r14, 4;
	@%p25 bra 	$L__BB6_48;
	shl.b32 	%r68, %r76, 7;
	add.s32 	%r25, %r68, %r6;
	setp.ge.s32 	%p26, %r25, %r4;
	@%p26 bra 	$L__BB6_41;
	mul.wide.s32 	%rd43, %r25, 8;
	add.s64 	%rd44, %rd6, %rd43;
	ld.global.f64 	%fd75, [%rd44];
	max.f64 	%fd76, %fd75, 0d0000000000000000;
	add.s64 	%rd45, %rd7, %rd43;
	st.global.f64 	[%rd45], %fd76;
$L__BB6_41:
	add.s32 	%r26, %r25, 128;
	setp.ge.s32 	%p27, %r26, %r4;
	@%p27 bra 	$L__BB6_43;
	mul.wide.s32 	%rd46, %r26, 8;
	add.s64 	%rd47, %rd6, %rd46;
	ld.global.f64 	%fd77, [%rd47];
	max.f64 	%fd78, %fd77, 0d0000000000000000;
	add.s64 	%rd48, %rd7, %rd46;
	st.global.f64 	[%rd48], %fd78;
$L__BB6_43:
	add.s32 	%r27, %r25, 256;
	setp.ge.s32 	%p28, %r27, %r4;
	@%p28 bra 	$L__BB6_45;
	mul.wide.s32 	%rd49, %r27, 8;
	add.s64 	%rd50, %rd6, %rd49;
	ld.global.f64 	%fd79, [%rd50];
	max.f64 	%fd80, %fd79, 0d0000000000000000;
	add.s64 	%rd51, %rd7, %rd49;
	st.global.f64 	[%rd51], %fd80;
$L__BB6_45:
	add.s32 	%r28, %r25, 384;
	setp.ge.s32 	%p29, %r28, %r4;
	@%p29 bra 	$L__BB6_47;
	mul.wide.s32 	%rd52, %r28, 8;
	add.s64 	%rd53, %rd6, %rd52;
	ld.global.f64 	%fd81, [%rd53];
	max.f64 	%fd82, %fd81, 0d0000000000000000;
	add.s64 	%rd54, %rd7, %rd52;
	st.global.f64 	[%rd54], %fd82;
$L__BB6_47:
	add.s32 	%r76, %r76, 4;
$L__BB6_48:
	setp.eq.s32 	%p30, %r24, 0;
	@%p30 bra 	$L__BB6_58;
	setp.eq.s32 	%p31, %r24, 1;
	@%p31 bra 	$L__BB6_55;
	shl.b32 	%r69, %r76, 7;
	add.s32 	%r31, %r69, %r6;
	setp.ge.s32 	%p32, %r31, %r4;
	@%p32 bra 	$L__BB6_52;
	mul.wide.s32 	%rd55, %r31, 8;
	add.s64 	%rd56, %rd6, %rd55;
	ld.global.f64 	%fd83, [%rd56];
	max.f64 	%fd84, %fd83, 0d0000000000000000;
	add.s64 	%rd57, %rd7, %rd55;
	st.global.f64 	[%rd57], %fd84;
$L__BB6_52:
	add.s32 	%r32, %r31, 128;
	setp.ge.s32 	%p33, %r32, %r4;
	@%p33 bra 	$L__BB6_54;
	mul.wide.s32 	%rd58, %r32, 8;
	add.s64 	%rd59, %rd6, %rd58;
	ld.global.f64 	%fd85, [%rd59];
	max.f64 	%fd86, %fd85, 0d0000000000000000;
	add.s64 	%rd60, %rd7, %rd58;
	st.global.f64 	[%rd60], %fd86;
$L__BB6_54:
	add.s32 	%r76, %r76, 2;
$L__BB6_55:
	and.b32  	%r70, %r49, 1;
	setp.eq.b32 	%p34, %r70, 1;
	not.pred 	%p35, %p34;
	@%p35 bra 	$L__BB6_58;
	shl.b32 	%r71, %r76, 7;
	add.s32 	%r35, %r71, %r6;
	setp.ge.s32 	%p36, %r35, %r4;
	@%p36 bra 	$L__BB6_58;
	mul.wide.s32 	%rd61, %r35, 8;
	add.s64 	%rd62, %rd6, %rd61;
	ld.global.f64 	%fd87, [%rd62];
	max.f64 	%fd88, %fd87, 0d0000000000000000;
	add.s64 	%rd63, %rd7, %rd61;
	st.global.f64 	[%rd63], %fd88;
$L__BB6_58:
	ret;

}
	// .globl	_ZN3cub18CUB_300001_SM_10006detail9transform16transform_kernelINS2_10policy_hubILb1EN4cuda3std3__45tupleIJN6thrust24THRUST_300001_SM_1000_NS6detail15normal_iteratorINSA_10device_ptrIdEEEEEEEE10policy1000El4ReLUSF_JPdEEEvT0_iT1_T2_DpNS2_10kernel_argIT3_EE
.visible .entry _ZN3cub18CUB_300001_SM_10006detail9transform16transform_kernelINS2_10policy_hubILb1EN4cuda3std3__45tupleIJN6thrust24THRUST_300001_SM_1000_NS6detail15normal_iteratorINSA_10device_ptrIdEEEEEEEE10policy1000El4ReLUSF_JPdEEEvT0_iT1_T2_DpNS2_10kernel_argIT3_EE(
	.param .u64 _ZN3cub18CUB_300001_SM_10006detail9transform16transform_kernelINS2_10policy_hubILb1EN4cuda3std3__45tupleIJN6thrust24THRUST_300001_SM_1000_NS6detail15normal_iteratorINSA_10device_ptrIdEEEEEEEE10policy1000El4ReLUSF_JPdEEEvT0_iT1_T2_DpNS2_10kernel_argIT3_EE_param_0,
	.param .u32 _ZN3cub18CUB_300001_SM_10006detail9transform16transform_kernelINS2_10policy_hubILb1EN4cuda3std3__45tupleIJN6thrust24THRUST_300001_SM_1000_NS6detail15normal_iteratorINSA_10device_ptrIdEEEEEEEE10policy1000El4ReLUSF_JPdEEEvT0_iT1_T2_DpNS2_10kernel_argIT3_EE_param_1,
	.param .align 1 .b8 _ZN3cub18CUB_300001_SM_10006detail9transform16transform_kernelINS2_10policy_hubILb1EN4cuda3std3__45tupleIJN6thrust24THRUST_300001_SM_1000_NS6detail15normal_iteratorINSA_10device_ptrIdEEEEEEEE10policy1000El4ReLUSF_JPdEEEvT0_iT1_T2_DpNS2_10kernel_argIT3_EE_param_2[1],
	.param .align 8 .b8 _ZN3cub18CUB_300001_SM_10006detail9transform16transform_kernelINS2_10policy_hubILb1EN4cuda3std3__45tupleIJN6thrust24THRUST_300001_SM_1000_NS6detail15normal_iteratorINSA_10device_ptrIdEEEEEEEE10policy1000El4ReLUSF_JPdEEEvT0_iT1_T2_DpNS2_10kernel_argIT3_EE_param_3[8],
	.param .align 8 .b8 _ZN3cub18CUB_300001_SM_10006detail9transform16transform_kernelINS2_10policy_hubILb1EN4cuda3std3__45tupleIJN6thrust24THRUST_300001_SM_1000_NS6detail15normal_iteratorINSA_10device_ptrIdEEEEEEEE10policy1000El4ReLUSF_JPdEEEvT0_iT1_T2_DpNS2_10kernel_argIT3_EE_param_4[16]
)
.maxntid 128
{
	.reg .pred 	%p<37>;
	.reg .b32 	%r<81>;
	.reg .b64 	%rd<72>;
	.reg .b64 	%fd<89>;

	ld.param.u64 	%rd16, [_ZN3cub18CUB_300001_SM_10006detail9transform16transform_kernelINS2_10policy_hubILb1EN4cuda3std3__45tupleIJN6thrust24THRUST_300001_SM_1000_NS6detail15normal_iteratorINSA_10device_ptrIdEEEEEEEE10policy1000El4ReLUSF_JPdEEEvT0_iT1_T2_DpNS2_10kernel_argIT3_EE_param_0];
	ld.param.u64 	%rd17, [_ZN3cub18CUB_300001_SM_10006detail9transform16transform_kernelINS2_10policy_hubILb1EN4cuda3std3__45tupleIJN6thrust24THRUST_300001_SM_1000_NS6detail15normal_iteratorINSA_10device_ptrIdEEEEEEEE10policy1000El4ReLUSF_JPdEEEvT0_iT1_T2_DpNS2_10kernel_argIT3_EE_param_4];
	ld.param.u64 	%rd18, [_ZN3cub18CUB_300001_SM_10006detail9transform16transform_kernelINS2_10policy_hubILb1EN4cuda3std3__45tupleIJN6thrust24THRUST_300001_SM_1000_NS6detail15normal_iteratorINSA_10device_ptrIdEEEEEEEE10policy1000El4ReLUSF_JPdEEEvT0_iT1_T2_DpNS2_10kernel_argIT3_EE_param_3];
	ld.param.u32 	%r47, [_ZN3cub18CUB_300001_SM_10006detail9transform16transform_kernelINS2_10policy_hubILb1EN4cuda3std3__45tupleIJN6thrust24THRUST_300001_SM_1000_NS6detail15normal_iteratorINSA_10device_ptrIdEEEEEEEE10policy1000El4ReLUSF_JPdEEEvT0_iT1_T2_DpNS2_10kernel_argIT3_EE_param_1];
	cvta.to.global.u64 	%rd1, %rd18;
	cvta.to.global.u64 	%rd2, %rd17;
	shl.b32 	%r1, %r47, 7;
	mov.u32 	%r48, %ctaid.x;
	cvt.u64.u32 	%rd19, %r48;
	cvt.s64.s32 	%rd20, %r1;
	mul.lo.s64 	%rd3, %rd20, %rd19;
	sub.s64 	%rd21, %rd16, %rd3;
	min.s64 	%rd22, %rd21, %rd20;
	cvt.u32.u64 	%r2, %rd22;
	shl.b32 	%r3, %r2, 3;
	mov.u32 	%r4, %tid.x;
	shl.b32 	%r69, %r4, 7;
	setp.ge.s32 	%p1, %r69, %r3;
	@%p1 bra 	$L__BB7_3;
	shl.b64 	%rd23, %rd3, 3;
	add.s64 	%rd24, %rd2, %rd23;
	mul.wide.u32 	%rd25, %r4, 128;
	add.s64 	%rd70, %rd24, %rd25;
$L__BB7_2:
	.pragma "nounroll";
	// begin inline asm
	prefetch.global.L2 [%rd70];
	// end inline asm
	add.s32 	%r69, %r69, 16384;
	add.s64 	%rd70, %rd70, 16384;
	setp.lt.s32 	%p2, %r69, %r3;
	@%p2 bra 	$L__BB7_2;
$L__BB7_3:
	shl.b64 	%rd27, %rd3, 3;
	add.s64 	%rd7, %rd2, %rd27;
	add.s64 	%rd8, %rd1, %rd27;
	setp.eq.s32 	%p3, %r1, %r2;
	@%p3 bra 	$L__BB7_45;
	setp.lt.s32 	%p4, %r47, 1;
	@%p4 bra 	$L__BB7_58;
	and.b32  	%r8, %r47, 7;
	setp.lt.u32 	%p5, %r47, 8;
	mov.b32 	%r78, 0;
	@%p5 bra 	$L__BB7_24;
	and.b32  	%r78, %r47, 2147483640;
	mov.b32 	%r72, 0;
$L__BB7_7:
	.pragma "nounroll";
	shl.b32 	%r51, %r72, 7;
	add.s32 	%r19, %r51, %r4;
	setp.ge.s32 	%p6, %r19, %r2;
	@%p6 bra 	$L__BB7_9;
	mul.wide.u32 	%rd28, %r19, 8;
	add.s64 	%rd29, %rd7, %rd28;
	ld.global.f64 	%fd1, [%rd29];
	max.f64 	%fd2, %fd1, 0d0000000000000000;
	add.s64 	%rd30, %rd8, %rd28;
	st.global.f64 	[%rd30], %fd2;
$L__BB7_9:
	add.s32 	%r52, %r19, 128;
	setp.ge.s32 	%p7, %r52, %r2;
	mul.wide.s32 	%rd31, %r52, 8;
	add.s64 	%rd12, %rd7, %rd31;
	add.s64 	%rd13, %rd8, %rd31;
	@%p7 bra 	$L__BB7_11;
	ld.global.f64 	%fd3, [%rd12];
	max.f64 	%fd4, %fd3, 0d0000000000000000;
	st.global.f64 	[%rd13], %fd4;
$L__BB7_11:
	add.s32 	%r53, %r19, 256;
	setp.ge.s32 	%p8, %r53, %r2;
	@%p8 bra 	$L__BB7_13;
	ld.global.f64 	%fd5, [%rd12+1024];
	max.f64 	%fd6, %fd5, 0d0000000000000000;
	st.global.f64 	[%rd13+1024], %fd6;
$L__BB7_13:
	add.s32 	%r54, %r19, 384;
	setp.ge.s32 	%p9, %r54, %r2;
	@%p9 bra 	$L__BB7_15;
	ld.global.f64 	%fd7, [%rd12+2048];
	max.f64 	%fd8, %fd7, 0d0000000000000000;
	st.global.f64 	[%rd13+2048], %fd8;
$L__BB7_15:
	add.s32 	%r55, %r19, 512;
	setp.ge.s32 	%p10, %r55, %r2;
	@%p10 bra 	$L__BB7_17;
	ld.global.f64 	%fd9, [%rd12+3072];
	max.f64 	%fd10, %fd9, 0d0000000000000000;
	st.global.f64 	[%rd13+3072], %fd10;
$L__BB7_17:
	add.s32 	%r56, %r19, 640;
	setp.ge.s32 	%p11, %r56, %r2;
	@%p11 bra 	$L__BB7_19;
	ld.global.f64 	%fd11, [%rd12+4096];
	max.f64 	%fd12, %fd11, 0d0000000000000000;
	st.global.f64 	[%rd13+4096], %fd12;
$L__BB7_19:
	add.s32 	%r57, %r19, 768;
	setp.ge.s32 	%p12, %r57, %r2;
	@%p12 bra 	$L__BB7_21;
	ld.global.f64 	%fd13, [%rd12+5120];
	max.f64 	%fd14, %fd13, 0d0000000000000000;
	st.global.f64 	[%rd13+5120], %fd14;
$L__BB7_21:
	add.s32 	%r58, %r19, 896;
	setp.ge.s32 	%p13, %r58, %r2;
	@%p13 bra 	$L__BB7_23;
	ld.global.f64 	%fd15, [%rd12+6144];
	max.f64 	%fd16, %fd15, 0d0000000000000000;
	st.global.f64 	[%rd13+6144], %fd16;
$L__BB7_23:
	add.s32 	%r72, %r72, 8;
	setp.eq.s32 	%p14, %r72, %r78;
	@%p14 bra 	$L__BB7_24;
	bra.uni 	$L__BB7_7;
$L__BB7_24:
	setp.eq.s32 	%p15, %r8, 0;
	@%p15 bra 	$L__BB7_58;
	and.b32  	%r35, %r47, 3;
	setp.lt.u32 	%p16, %r8, 4;
	@%p16 bra 	$L__BB7_35;
	shl.b32 	%r59, %r78, 7;
	add.s32 	%r36, %r59, %r4;
	setp.ge.s32 	%p17, %r36, %r2;
	@%p17 bra 	$L__BB7_28;
	mul.wide.s32 	%rd32, %r36, 8;
	add.s64 	%rd33, %rd7, %rd32;
	ld.global.f64 	%fd17, [%rd33];
	max.f64 	%fd18, %fd17, 0d0000000000000000;
	add.s64 	%rd34, %rd8, %rd32;
	st.global.f64 	[%rd34], %fd18;
$L__BB7_28:
	add.s32 	%r37, %r36, 128;
	setp.ge.s32 	%p18, %r37, %r2;
	@%p18 bra 	$L__BB7_30;
	mul.wide.s32 	%rd35, %r37, 8;
	add.s64 	%rd36, %rd7, %rd35;
	ld.global.f64 	%fd19, [%rd36];
	max.f64 	%fd20, %fd19, 0d0000000000000000;
	add.s64 	%rd37, %rd8, %rd35;
	st.global.f64 	[%rd37], %fd20;
$L__BB7_30:
	add.s32 	%r38, %r36, 256;
	setp.ge.s32 	%p19, %r38, %r2;
	@%p19 bra 	$L__BB7_32;
	mul.wide.s32 	%rd38, %r38, 8;
	add.s64 	%rd39, %rd7, %rd38;
	ld.global.f64 	%fd21, [%rd39];
	max.f64 	%fd22, %fd21, 0d0000000000000000;
	add.s64 	%rd40, %rd8, %rd38;
	st.global.f64 	[%rd40], %fd22;
$L__BB7_32:
	add.s32 	%r39, %r36, 384;
	setp.ge.s32 	%p20, %r39, %r2;
	@%p20 bra 	$L__BB7_34;
	mul.wide.s32 	%rd41, %r39, 8;
	add.s64 	%rd42, %rd7, %rd41;
	ld.global.f64 	%fd23, [%rd42];
	max.f64 	%fd24, %fd23, 0d0000000000000000;
	add.s64 	%rd43, %rd8, %rd41;
	st.global.f64 	[%rd43], %fd24;
$L__BB7_34:
	add.s32 	%r78, %r78, 4;
$L__BB7_35:
	setp.eq.s32 	%p21, %r35, 0;
	@%p21 bra 	$L__BB7_58;
	setp.eq.s32 	%p22, %r35, 1;
	@%p22 bra 	$L__BB7_42;
	shl.b32 	%r60, %r78, 7;
	add.s32 	%r42, %r60, %r4;
	setp.ge.s32 	%p23, %r42, %r2;
	@%p23 bra 	$L__BB7_39;
	mul.wide.s32 	%rd44, %r42, 8;
	add.s64 	%rd45, %rd7, %rd44;
	ld.global.f64 	%fd25, [%rd45];
	max.f64 	%fd26, %fd25, 0d0000000000000000;
	add.s64 	%rd46, %rd8, %rd44;
	st.global.f64 	[%rd46], %fd26;
$L__BB7_39:
	add.s32 	%r43, %r42, 128;
	setp.ge.s32 	%p24, %r43, %r2;
	@%p24 bra 	$L__BB7_41;
	mul.wide.s32 	%rd47, %r43, 8;
	add.s64 	%rd48, %rd7, %rd47;
	ld.global.f64 	%fd27, [%rd48];
	max.f64 	%fd28, %fd27, 0d0000000000000000;
	add.s64 	%rd49, %rd8, %rd47;
	st.global.f64 	[%rd49], %fd28;
$L__BB7_41:
	add.s32 	%r78, %r78, 2;
$L__BB7_42:
	and.b32  	%r61, %r47, 1;
	setp.eq.b32 	%p25, %r61, 1;
	not.pred 	%p26, %p25;
	@%p26 bra 	$L__BB7_58;
	shl.b32 	%r62, %r78, 7;
	add.s32 	%r46, %r62, %r4;
	setp.ge.s32 	%p27, %r46, %r2;
	@%p27 bra 	$L__BB7_58;
	mul.wide.s32 	%rd50, %r46, 8;
	add.s64 	%rd51, %rd7, %rd50;
	ld.global.f64 	%fd29, [%rd51];
	max.f64 	%fd30, %fd29, 0d0000000000000000;
	add.s64 	%rd52, %rd8, %rd50;
	st.global.f64 	[%rd52], %fd30;
	bra.uni 	$L__BB7_58;
$L__BB7_45:
	setp.lt.s32 	%p28, %r47, 1;
	@%p28 bra 	$L__BB7_58;
	and.b32  	%r10, %r47, 15;
	setp.lt.u32 	%p29, %r47, 16;
	mov.b32 	%r74, 0;
	@%p29 bra 	$L__BB7_49;
	and.b32  	%r74, %r47, 2147483632;
	neg.s32 	%r71, %r74;
	add.s32 	%r70, %r4, 1152;
	mul.wide.u32 	%rd53, %r4, 8;
	or.b64  	%rd71, %rd53, 8192;
$L__BB7_48:
	.pragma "nounroll";
	mul.wide.s32 	%rd54, %r70, 8;
	add.s64 	%rd55, %rd54, 3072;
	add.s64 	%rd56, %rd7, %rd71;
	ld.global.f64 	%fd31, [%rd56+-8192];
	max.f64 	%fd32, %fd31, 0d0000000000000000;
	add.s64 	%rd57, %rd8, %rd71;
	st.global.f64 	[%rd57+-8192], %fd32;
	ld.global.f64 	%fd33, [%rd56+-7168];
	max.f64 	%fd34, %fd33, 0d0000000000000000;
	st.global.f64 	[%rd57+-7168], %fd34;
	ld.global.f64 	%fd35, [%rd56+-6144];
	max.f64 	%fd36, %fd35, 0d0000000000000000;
	st.global.f64 	[%rd57+-6144], %fd36;
	ld.global.f64 	%fd37, [%rd56+-5120];
	max.f64 	%fd38, %fd37, 0d0000000000000000;
	st.global.f64 	[%rd57+-5120], %fd38;
	ld.global.f64 	%fd39, [%rd56+-4096];
	max.f64 	%fd40, %fd39, 0d0000000000000000;
	st.global.f64 	[%rd57+-4096], %fd40;
	ld.global.f64 	%fd41, [%rd56+-3072];
	max.f64 	%fd42, %fd41, 0d0000000000000000;
	st.global.f64 	[%rd57+-3072], %fd42;
	ld.global.f64 	%fd43, [%rd56+-2048];
	max.f64 	%fd44, %fd43, 0d0000000000000000;
	st.global.f64 	[%rd57+-2048], %fd44;
	ld.global.f64 	%fd45, [%rd56+-1024];
	max.f64 	%fd46, %fd45, 0d0000000000000000;
	st.global.f64 	[%rd57+-1024], %fd46;
	ld.global.f64 	%fd47, [%rd56];
	max.f64 	%fd48, %fd47, 0d0000000000000000;
	st.global.f64 	[%rd57], %fd48;
	add.s64 	%rd58, %rd7, %rd55;
	ld.global.f64 	%fd49, [%rd58+-3072];
	max.f64 	%fd50, %fd49, 0d0000000000000000;
	add.s64 	%rd59, %rd8, %rd55;
	st.global.f64 	[%rd59+-3072], %fd50;
	ld.global.f64 	%fd51, [%rd58+-2048];
	max.f64 	%fd52, %fd51, 0d0000000000000000;
	st.global.f64 	[%rd59+-2048], %fd52;
	ld.global.f64 	%fd53, [%rd58+-1024];
	max.f64 	%fd54, %fd53, 0d0000000000000000;
	st.global.f64 	[%rd59+-1024], %fd54;
	ld.global.f64 	%fd55, [%rd58];
	max.f64 	%fd56, %fd55, 0d0000000000000000;
	st.global.f64 	[%rd59], %fd56;
	ld.global.f64 	%fd57, [%rd58+1024];
	max.f64 	%fd58, %fd57, 0d0000000000000000;
	st.global.f64 	[%rd59+1024], %fd58;
	ld.global.f64 	%fd59, [%rd58+2048];
	max.f64 	%fd60, %fd59, 0d0000000000000000;
	st.global.f64 	[%rd59+2048], %fd60;
	ld.global.f64 	%fd61, [%rd58+3072];
	max.f64 	%fd62, %fd61, 0d0000000000000000;
	st.global.f64 	[%rd59+3072], %fd62;
	add.s32 	%r71, %r71, 16;
	add.s32 	%r70, %r70, 2048;
	add.s64 	%rd71, %rd71, 16384;
	setp.eq.s32 	%p30, %r71, 0;
	@%p30 bra 	$L__BB7_49;
	bra.uni 	$L__BB7_48;
$L__BB7_49:
	setp.eq.s32 	%p31, %r10, 0;
	@%p31 bra 	$L__BB7_58;
	and.b32  	%r22, %r47, 7;
	setp.lt.u32 	%p32, %r10, 8;
	@%p32 bra 	$L__BB7_52;
	shl.b32 	%r64, %r74, 7;
	add.s32 	%r65, %r64, %r4;
	mul.wide.s32 	%rd60, %r65, 8;
	add.s64 	%rd61, %rd7, %rd60;
	ld.global.f64 	%fd63, [%rd61];
	max.f64 	%fd64, %fd63, 0d0000000000000000;
	add.s64 	%rd62, %rd8, %rd60;
	st.global.f64 	[%rd62], %fd64;
	ld.global.f64 	%fd65, [%rd61+1024];
	max.f64 	%fd66, %fd65, 0d0000000000000000;
	st.global.f64 	[%rd62+1024], %fd66;
	ld.global.f64 	%fd67, [%rd61+2048];
	max.f64 	%fd68, %fd67, 0d0000000000000000;
	st.global.f64 	[%rd62+2048], %fd68;
	ld.global.f64 	%fd69, [%rd61+3072];
	max.f64 	%fd70, %fd69, 0d0000000000000000;
	st.global.f64 	[%rd62+3072], %fd70;
	ld.global.f64 	%fd71, [%rd61+4096];
	max.f64 	%fd72, %fd71, 0d0000000000000000;
	st.global.f64 	[%rd62+4096], %fd72;
	ld.global.f64 	%fd73, [%rd61+5120];
	max.f64 	%fd74, %fd73, 0d0000000000000000;
	st.global.f64 	[%rd62+5120], %fd74;
	ld.global.f64 	%fd75, [%rd61+6144];
	max.f64 	%fd76, %fd75, 0d0000000000000000;
	st.global.f64 	[%rd62+6144], %fd76;
	ld.global.f64 	%fd77, [%rd61+7168];
	max.f64 	%fd78, %fd77, 0d0000000000000000;
	st.global.f64 	[%rd62+7168], %fd78;
	add.s32 	%r74, %r74, 8;
$L__BB7_52:
	setp.eq.s32 	%p33, %r22, 0;
	@%p33 bra 	$L__BB7_58;
	and.b32  	%r25, %r47, 3;
	setp.lt.u32 	%p34, %r22, 4;
	@%p34 bra 	$L__BB7_55;
	shl.b32 	%r66, %r74, 7;
	add.s32 	%r67, %r66, %r4;
	mul.wide.s32 	%rd63, %r67, 8;
	add.s64 	%rd64, %rd7, %rd63;
	ld.global.f64 	%fd79, [%rd64];
	max.f64 	%fd80, %fd79, 0d0000000000000000;
	add.s64 	%rd65, %rd8, %rd63;
	st.global.f64 	[%rd65], %fd80;
	ld.global.f64 	%fd81, [%rd64+1024];
	max.f64 	%fd82, %fd81, 0d0000000000000000;
	st.global.f64 	[%rd65+1024], %fd82;
	ld.global.f64 	%fd83, [%rd64+2048];
	max.f64 	%fd84, %fd83, 0d0000000000000000;
	st.global.f64 	[%rd65+2048], %fd84;
	ld.global.f64 	%fd85, [%rd64+3072];
	max.f64 	%fd86, %fd85, 0d0000000000000000;
	st.global.f64 	[%rd65+3072], %fd86;
	add.s32 	%r74, %r74, 4;
$L__BB7_55:
	setp.eq.s32 	%p35, %r25, 0;
	@%p35 bra 	$L__BB7_58;
	shl.b32 	%r68, %r74, 7;
	add.s32 	%r77, %r4, %r68;
	neg.s32 	%r76, %r25;
$L__BB7_57:
	.pragma "nounroll";
	mul.wide.s32 	%rd67, %r77, 8;
	add.s64 	%rd68, %rd8, %rd67;
	add.s64 	%rd69, %rd7, %rd67;
	ld.global.f64 	%fd87, [%rd69];
	max.f64 	%fd88, %fd87, 0d0000000000000000;
	st.global.f64 	[%rd68], %fd88;
	add.s32 	%r77, %r77, 128;
	add.s32 	%r76, %r76, 1;
	setp.eq.s32 	%p36, %r76, 0;
	@%p36 bra 	$L__BB7_58;
	bra.uni 	$L__BB7_57;
$L__BB7_58:
	ret;

}
	// .globl	_ZN3cub18CUB_300001_SM_10006detail9transform16transform_kernelINS2_10policy_hubILb1EN4cuda3std3__45tupleIJN6thrust24THRUST_300001_SM_1000_NS6detail15normal_iteratorINSA_10device_ptrIdEEEEEEEE10policy1000Ei4TanHSF_JPdEEEvT0_iT1_T2_DpNS2_10kernel_argIT3_EE
.visible .entry _ZN3cub18CUB_300001_SM_10006detail9transform16transform_kernelINS2_10policy_hubILb1EN4cuda3std3__45tupleIJN6thrust24THRUST_300001_SM_1000_NS6detail15normal_iteratorINSA_10device_ptrIdEEEEEEEE10policy1000Ei4TanHSF_JPdEEEvT0_iT1_T2_DpNS2_10kernel_argIT3_EE(
	.param .u32 _ZN3cub18CUB_300001_SM_10006detail9transform16transform_kernelINS2_10policy_hubILb1EN4cuda3std3__45tupleIJN6thrust24THRUST_300001_SM_1000_NS6detail15normal_iteratorINSA_10device_ptrIdEEEEEEEE10policy1000Ei4TanHSF_JPdEEEvT0_iT1_T2_DpNS2_10kernel_argIT3_EE_param_0,
	.param .u32 _ZN3cub18CUB_300001_SM_10006detail9transform16transform_kernelINS2_10policy_hubILb1EN4cuda3std3__45tupleIJN6thrust24THRUST_300001_SM_1000_NS6detail15normal_iteratorINSA_10device_ptrIdEEEEEEEE10policy1000Ei4TanHSF_JPdEEEvT0_iT1_T2_DpNS2_10kernel_argIT3_EE_param_1,
	.param .align 1 .b8 _ZN3cub18CUB_300001_SM_10006detail9transform16transform_kernelINS2_10policy_hubILb1EN4cuda3std3__45tupleIJN6thrust24THRUST_300001_SM_1000_NS6detail15normal_iteratorINSA_10device_ptrIdEEEEEEEE10policy1000Ei4TanHSF_JPdEEEvT0_iT1_T2_DpNS2_10kernel_argIT3_EE_param_2[1],
	.param .align 8 .b8 _ZN3cub18CUB_300001_SM_10006detail9transform16transform_kernelINS2_10policy_hubILb1EN4cuda3std3__45tupleIJN6thrust24THRUST_300001_SM_1000_NS6detail15normal_iteratorINSA_10device_ptrIdEEEEEEEE10policy1000Ei4TanHSF_JPdEEEvT0_iT1_T2_DpNS2_10kernel_argIT3_EE_param_3[8],
	.param .align 8 .b8 _ZN3cub18CUB_300001_SM_10006detail9transform16transform_kernelINS2_10policy_hubILb1EN4cuda3std3__45tupleIJN6thrust24THRUST_300001_SM_1000_NS6detail15normal_iteratorINSA_10device_ptrIdEEEEEEEE10policy1000Ei4TanHSF_JPdEEEvT0_iT1_T2_DpNS2_10kernel_argIT3_EE_param_4[16]
)
.maxntid 128
{
	.reg .pred 	%p<29>;
	.reg .b32 	%r<63>;
	.reg .b32 	%f<25>;
	.reg .b64 	%rd<36>;
	.reg .b64 	%fd<277>;

	ld.param.u32 	%r34, [_ZN3cub18CUB_300001_SM_10006detail9transform16transform_kernelINS2_10policy_hubILb1EN4cuda3std3__45tupleIJN6thrust24THRUST_300001_SM_1000_NS6detail15normal_iteratorINSA_10device_ptrIdEEEEEEEE10policy1000Ei4TanHSF_JPdEEEvT0_iT1_T2_DpNS2_10kernel_argIT3_EE_param_0];
	ld.param.u64 	%rd10, [_ZN3cub18CUB_300001_SM_10006detail9transform16transform_kernelINS2_10policy_hubILb1EN4cuda3std3__45tupleIJN6thrust24THRUST_300001_SM_1000_NS6detail15normal_iteratorINSA_10device_ptrIdEEEEEEEE10policy1000Ei4TanHSF_JPdEEEvT0_iT1_T2_DpNS2_10kernel_argIT3_EE_param_4];
	ld.param.u64 	%rd11, [_ZN3cub18CUB_300001_SM_10006detail9transform16transform_kernelINS2_10policy_hubILb1EN4cuda3std3__45tupleIJN6thrust24THRUST_300001_SM_1000_NS6detail15normal_iteratorINSA_10device_ptrIdEEEEEEEE10policy1000Ei4TanHSF_JPdEEEvT0_iT1_T2_DpNS2_10kernel_argIT3_EE_param_3];
	ld.param.u32 	%r33, [_ZN3cub18CUB_300001_SM_10006detail9transform16transform_kernelINS2_10policy_hubILb1EN4cuda3std3__45tupleIJN6thrust24THRUST_300001_SM_1000_NS6detail15normal_iteratorINSA_10device_ptrIdEEEEEEEE10policy1000Ei4TanHSF_JPdEEEvT0_iT1_T2_DpNS2_10kernel_argIT3_EE_param_1];
	cvta.to.global.u64 	%rd1, %rd11;
	cvta.to.global.u64 	%rd2, %rd10;
	shl.b32 	%r1, %r33, 7;
	mov.u32 	%r35, %ctaid.x;
	mul.lo.s32 	%r2, %r1, %r35;
	sub.s32 	%r3, %r34, %r2;
	min.s32 	%r4, %r1, %r3;
	shl.b32 	%r5, %r4, 3;
	mov.u32 	%r6, %tid.x;
	shl.b32 	%r56, %r6, 7;
	setp.ge.s32 	%p1, %r56, %r5;
	@%p1 bra 	$L__BB8_3;
	mul.wide.u32 	%rd12, %r6, 128;
	add.s64 	%rd13, %rd2, %rd12;
	mul.wide.s32 	%rd14, %r2, 8;
	add.s64 	%rd35, %rd13, %rd14;
$L__BB8_2:
	.pragma "nounroll";
	// begin inline asm
	prefetch.global.L2 [%rd35];
	// end inline asm
	add.s32 	%r56, %r56, 16384;
	add.s64 	%rd35, %rd35, 16384;
	setp.lt.s32 	%p2, %r56, %r5;
	@%p2 bra 	$L__BB8_2;
$L__BB8_3:
	mul.wide.s32 	%rd16, %r2, 8;
	add.s64 	%rd6, %rd2, %rd16;
	add.s64 	%rd7, %rd1, %rd16;
	setp.gt.s32 	%p3, %r1, %r3;
	@%p3 bra 	$L__BB8_9;
	setp.lt.s32 	%p4, %r33, 1;
	@%p4 bra 	$L__BB8_41;
	setp.eq.s32 	%p5, %r33, 1;
	mov.b32 	%r62, 0;
	@%p5 bra 	$L__BB8_21;
	and.b32  	%r37, %r33, 2147483646;
	neg.s32 	%r58, %r37;
	mov.u32 	%r57, %r6;
$L__BB8_7:
	mul.wide.s32 	%rd17, %r57, 8;
	add.s64 	%rd8, %rd6, %rd17;
	ld.global.f64 	%fd1, [%rd8];
	{
	.reg .b32 %temp; 
	mov.b64 	{%temp, %r38}, %fd1;
	}
	and.b32  	%r14, %r38, 2147483647;
	{
	.reg .b32 %temp; 
	mov.b64 	{%r39, %temp}, %fd1;
	}
	mov.b64 	%fd2, {%r39, %r14};
	setp.ltu.f64 	%p6, %fd2, 0d3FE4F92224DD2F1A;
	@%p6 bra 	$L__BB8_15;
	add.f64 	%fd31, %fd2, %fd2;
	cvt.rn.f32.f64 	%f1, %fd31;
	mul.f32 	%f2, %f1, 0f3FB8AA3B;
	cvt.rni.f32.f32 	%f3, %f2;
	cvt.f64.f32 	%fd32, %f3;
	fma.rn.f64 	%fd33, %fd32, 0dBFE62E42FEFA39EF, %fd31;
	fma.rn.f64 	%fd34, %fd33, 0d3E5AE904A4741B81, 0d3E928A27F89B6999;
	fma.rn.f64 	%fd35, %fd34, %fd33, 0d3EC71DE715FF7E07;
	fma.rn.f64 	%fd36, %fd35, %fd33, 0d3EFA019A6B0AC45A;
	fma.rn.f64 	%fd37, %fd36, %fd33, 0d3F2A01A017EED94F;
	fma.rn.f64 	%fd38, %fd37, %fd33, 0d3F56C16C17F2A71B;
	fma.rn.f64 	%fd39, %fd38, %fd33, 0d3F811111111173C4;
	fma.rn.f64 	%fd40, %fd39, %fd33, 0d3FA555555555211A;
	fma.rn.f64 	%fd41, %fd40, %fd33, 0d3FC5555555555540;
	fma.rn.f64 	%fd42, %fd41, %fd33, 0d3FE0000000000005;
	mul.f64 	%fd43, %fd33, %fd42;
	fma.rn.f64 	%fd44, %fd43, %fd33, %fd33;
	ex2.approx.ftz.f32 	%f4, %f3;
	cvt.f64.f32 	%fd45, %f4;
	mov.f64 	%fd46, 0d3FF0000000000000;
	sub.f64 	%fd47, %fd46, %fd45;
	neg.f64 	%fd48, %fd44;
	fma.rn.f64 	%fd49, %fd48, %fd45, %fd47;
	mov.f64 	%fd50, 0d4000000000000000;
	sub.f64 	%fd51, %fd50, %fd49;
	rcp.approx.ftz.f64 	%fd52, %fd51;
	neg.f64 	%fd53, %fd51;
	fma.rn.f64 	%fd54, %fd53, %fd52, 0d3FF0000000000000;
	fma.rn.f64 	%fd55, %fd54, %fd54, %fd54;
	fma.rn.f64 	%fd56, %fd55, %fd52, %fd52;
	fma.rn.f64 	%fd57, %fd56, 0dC000000000000000, 0d3FF0000000000000;
	setp.gt.u32 	%p7, %r14, 1077088193;
	selp.f64 	%fd58, 0d3FF0000000000000, %fd57, %p7;
	copysign.f64 	%fd271, %fd1, %fd58;
	bra.uni 	$L__BB8_16;
$L__BB8_9:
	setp.lt.s32 	%p15, %r33, 1;
	@%p15 bra 	$L__BB8_41;
	setp.eq.s32 	%p16, %r33, 1;
	mov.b32 	%r61, 0;
	@%p16 bra 	$L__BB8_33;
	and.b32  	%r47, %r33, 2147483646;
	neg.s32 	%r60, %r47;
	mov.u32 	%r59, %r6;
$L__BB8_12:
	add.s32 	%r20, %r59, 128;
	setp.ge.s32 	%p17, %r59, %r4;
	@%p17 bra 	$L__BB8_26;
	mul.wide.s32 	%rd23, %r59, 8;
	add.s64 	%rd24, %rd6, %rd23;
	ld.global.f64 	%fd11, [%rd24];
	{
	.reg .b32 %temp; 
	mov.b64 	{%temp, %r48}, %fd11;
	}
	and.b32  	%r21, %r48, 2147483647;
	{
	.reg .b32 %temp; 
	mov.b64 	{%r49, %temp}, %fd11;
	}
	mov.b64 	%fd12, {%r49, %r21};
	setp.ltu.f64 	%p18, %fd12, 0d3FE4F92224DD2F1A;
	@%p18 bra 	$L__BB8_24;
	add.f64 	%fd151, %fd12, %fd12;
	cvt.rn.f32.f64 	%f13, %fd151;
	mul.f32 	%f14, %f13, 0f3FB8AA3B;
	cvt.rni.f32.f32 	%f15, %f14;
	cvt.f64.f32 	%fd152, %f15;
	fma.rn.f64 	%fd153, %fd152, 0dBFE62E42FEFA39EF, %fd151;
	fma.rn.f64 	%fd154, %fd153, 0d3E5AE904A4741B81, 0d3E928A27F89B6999;
	fma.rn.f64 	%fd155, %fd154, %fd153, 0d3EC71DE715FF7E07;
	fma.rn.f64 	%fd156, %fd155, %fd153, 0d3EFA019A6B0AC45A;
	fma.rn.f64 	%fd157, %fd156, %fd153, 0d3F2A01A017EED94F;
	fma.rn.f64 	%fd158, %fd157, %fd153, 0d3F56C16C17F2A71B;
	fma.rn.f64 	%fd159, %fd158, %fd153, 0d3F811111111173C4;
	fma.rn.f64 	%fd160, %fd159, %fd153, 0d3FA555555555211A;
	fma.rn.f64 	%fd161, %fd160, %fd153, 0d3FC5555555555540;
	fma.rn.f64 	%fd162, %fd161, %fd153, 0d3FE0000000000005;
	mul.f64 	%fd163, %fd153, %fd162;
	fma.rn.f64 	%fd164, %fd163, %fd153, %fd153;
	ex2.approx.ftz.f32 	%f16, %f15;
	cvt.f64.f32 	%fd165, %f16;
	mov.f64 	%fd166, 0d3FF0000000000000;
	sub.f64 	%fd167, %fd166, %fd165;
	neg.f64 	%fd168, %fd164;
	fma.rn.f64 	%fd169, %fd168, %fd165, %fd167;
	mov.f64 	%fd170, 0d4000000000000000;
	sub.f64 	%fd171, %fd170, %fd169;
	rcp.approx.ftz.f64 	%fd172, %fd171;
	neg.f64 	%fd173, %fd171;
	fma.rn.f64 	%fd174, %fd173, %fd172, 0d3FF0000000000000;
	fma.rn.f64 	%fd175, %fd174, %fd174, %fd174;
	fma.rn.f64 	%fd176, %fd175, %fd172, %fd172;
	fma.rn.f64 	%fd177, %fd176, 0dC000000000000000, 0d3FF0000000000000;
	setp.gt.u32 	%p19, %r21, 1077088193;
	selp.f64 	%fd178, 0d3FF0000000000000, %fd177, %p19;
	copysign.f64 	%fd273, %fd11, %fd178;
	bra.uni 	$L__BB8_25;
$L__BB8_15:
	mul.f64 	%fd59, %fd1, %fd1;
	fma.rn.f64 	%fd60, %fd59, 0dBEF0BC46E2F5E964, 0d3F14359F420AFC3D;
	fma.rn.f64 	%fd61, %fd60, %fd59, 0dBF2DF9F0728C5D84;
	fma.rn.f64 	%fd62, %fd61, %fd59, 0d3F4337D1CEC4F033;
	fma.rn.f64 	%fd63, %fd62, %fd59, 0dBF57D6E9674335B3;
	fma.rn.f64 	%fd64, %fd63, %fd59, 0d3F6D6D000D7AAD3D;
	fma.rn.f64 	%fd65, %fd64, %fd59, 0dBF8226E1F3CF1EF5;
	fma.rn.f64 	%fd66, %fd65, %fd59, 0d3F9664F47EC0C8CF;
	fma.rn.f64 	%fd67, %fd66, %fd59, 0dBFABA1BA1B80AB40;
	fma.rn.f64 	%fd68, %fd67, %fd59, 0d3FC111111110FA4A;
	fma.rn.f64 	%fd69, %fd68, %fd59, 0dBFD5555555555550;
	fma.rn.f64 	%fd70, %fd69, %fd59, 0d0000000000000000;
	fma.rn.f64 	%fd271, %fd70, %fd1, %fd1;
$L__BB8_16:
	add.s64 	%rd9, %rd7, %rd17;
	st.global.f64 	[%rd9], %fd271;
	ld.global.f64 	%fd6, [%rd8+1024];
	{
	.reg .b32 %temp; 
	mov.b64 	{%temp, %r40}, %fd6;
	}
	and.b32  	%r15, %r40, 2147483647;
	{
	.reg .b32 %temp; 
	mov.b64 	{%r41, %temp}, %fd6;
	}
	mov.b64 	%fd7, {%r41, %r15};
	setp.ltu.f64 	%p8, %fd7, 0d3FE4F92224DD2F1A;
	@%p8 bra 	$L__BB8_18;
	add.f64 	%fd71, %fd7, %fd7;
	cvt.rn.f32.f64 	%f5, %fd71;
	mul.f32 	%f6, %f5, 0f3FB8AA3B;
	cvt.rni.f32.f32 	%f7, %f6;
	cvt.f64.f32 	%fd72, %f7;
	fma.rn.f64 	%fd73, %fd72, 0dBFE62E42FEFA39EF, %fd71;
	fma.rn.f64 	%fd74, %fd73, 0d3E5AE904A4741B81, 0d3E928A27F89B6999;
	fma.rn.f64 	%fd75, %fd74, %fd73, 0d3EC71DE715FF7E07;
	fma.rn.f64 	%fd76, %fd75, %fd73, 0d3EFA019A6B0AC45A;
	fma.rn.f64 	%fd77, %fd76, %fd73, 0d3F2A01A017EED94F;
	fma.rn.f64 	%fd78, %fd77, %fd73, 0d3F56C16C17F2A71B;
	fma.rn.f64 	%fd79, %fd78, %fd73, 0d3F811111111173C4;
	fma.rn.f64 	%fd80, %fd79, %fd73, 0d3FA555555555211A;
	fma.rn.f64 	%fd81, %fd80, %fd73, 0d3FC5555555555540;
	fma.rn.f64 	%fd82, %fd81, %fd73, 0d3FE0000000000005;
	mul.f64 	%fd83, %fd73, %fd82;
	fma.rn.f64 	%fd84, %fd83, %fd73, %fd73;
	ex2.approx.ftz.f32 	%f8, %f7;
	cvt.f64.f32 	%fd85, %f8;
	mov.f64 	%fd86, 0d3FF0000000000000;
	sub.f64 	%fd87, %fd86, %fd85;
	neg.f64 	%fd88, %fd84;
	fma.rn.f64 	%fd89, %fd88, %fd85, %fd87;
	mov.f64 	%fd90, 0d4000000000000000;
	sub.f64 	%fd91, %fd90, %fd89;
	rcp.approx.ftz.f64 	%fd92, %fd91;
	neg.f64 	%fd93, %fd91;
	fma.rn.f64 	%fd94, %fd93, %fd92, 0d3FF0000000000000;
	fma.rn.f64 	%fd95, %fd94, %fd94, %fd94;
	fma.rn.f64 	%fd96, %fd95, %fd92, %fd92;
	fma.rn.f64 	%fd97, %fd96, 0dC000000000000000, 0d3FF0000000000000;
	setp.gt.u32 	%p9, %r15, 1077088193;
	selp.f64 	%fd98, 0d3FF0000000000000, %fd97, %p9;
	copysign.f64 	%fd272, %fd6, %fd98;
	bra.uni 	$L__BB8_19;
$L__BB8_18:
	mul.f64 	%fd99, %fd6, %fd6;
	fma.rn.f64 	%fd100, %fd99, 0dBEF0BC46E2F5E964, 0d3F14359F420AFC3D;
	fma.rn.f64 	%fd101, %fd100, %fd99, 0dBF2DF9F0728C5D84;
	fma.rn.f64 	%fd102, %fd101, %fd99, 0d3F4337D1CEC4F033;
	fma.rn.f64 	%fd103, %fd102, %fd99, 0dBF57D6E9674335B3;
	fma.rn.f64 	%fd104, %fd103, %fd99, 0d3F6D6D000D7AAD3D;
	fma.rn.f64 	%fd105, %fd104, %fd99, 0dBF8226E1F3CF1EF5;
	fma.rn.f64 	%fd106, %fd105, %fd99, 0d3F9664F47EC0C8CF;
	fma.rn.f64 	%fd107, %fd106, %fd99, 0dBFABA1BA1B80AB40;
	fma.rn.f64 	%fd108, %fd107, %fd99, 0d3FC111111110FA4A;
	fma.rn.f64 	%fd109, %fd108, %fd99, 0dBFD5555555555550;
	fma.rn.f64 	%fd110, %fd109, %fd99, 0d0000000000000000;
	fma.rn.f64 	%fd272, %fd110, %fd6, %fd6;
$L__BB8_19:
	st.global.f64 	[%rd9+1024], %fd272;
	add.s32 	%r58, %r58, 2;
	add.s32 	%r57, %r57, 256;
	setp.eq.s32 	%p10, %r58, 0;
	@%p10 bra 	$L__BB8_20;
	bra.uni 	$L__BB8_7;
$L__BB8_20:
	and.b32  	%r62, %r1, -256;
$L__BB8_21:
	and.b32  	%r43, %r33, 1;
	setp.eq.b32 	%p11, %r43, 1;
	not.pred 	%p12, %p11;
	@%p12 bra 	$L__BB8_41;
	add.s32 	%r31, %r62, %r6;
	mul.wide.s32 	%rd19, %r31, 8;
	add.s64 	%rd20, %rd6, %rd19;
	ld.global.f64 	%fd26, [%rd20];
	{
	.reg .b32 %temp; 
	mov.b64 	{%temp, %r44}, %fd26;
	}
	and.b32  	%r32, %r44, 2147483647;
	{
	.reg .b32 %temp; 
	mov.b64 	{%r45, %temp}, %fd26;
	}
	mov.b64 	%fd27, {%r45, %r32};
	setp.ltu.f64 	%p13, %fd27, 0d3FE4F92224DD2F1A;
	@%p13 bra 	$L__BB8_39;
	add.f64 	%fd111, %fd27, %fd27;
	cvt.rn.f32.f64 	%f9, %fd111;
	mul.f32 	%f10, %f9, 0f3FB8AA3B;
	cvt.rni.f32.f32 	%f11, %f10;
	cvt.f64.f32 	%fd112, %f11;
	fma.rn.f64 	%fd113, %fd112, 0dBFE62E42FEFA39EF, %fd111;
	fma.rn.f64 	%fd114, %fd113, 0d3E5AE904A4741B81, 0d3E928A27F89B6999;
	fma.rn.f64 	%fd115, %fd114, %fd113, 0d3EC71DE715FF7E07;
	fma.rn.f64 	%fd116, %fd115, %fd113, 0d3EFA019A6B0AC45A;
	fma.rn.f64 	%fd117, %fd116, %fd113, 0d3F2A01A017EED94F;
	fma.rn.f64 	%fd118, %fd117, %fd113, 0d3F56C16C17F2A71B;
	fma.rn.f64 	%fd119, %fd118, %fd113, 0d3F811111111173C4;
	fma.rn.f64 	%fd120, %fd119, %fd113, 0d3FA555555555211A;
	fma.rn.f64 	%fd121, %fd120, %fd113, 0d3FC5555555555540;
	fma.rn.f64 	%fd122, %fd121, %fd113, 0d3FE0000000000005;
	mul.f64 	%fd123, %fd113, %fd122;
	fma.rn.f64 	%fd124, %fd123, %fd113, %fd113;
	ex2.approx.ftz.f32 	%f12, %f11;
	cvt.f64.f32 	%fd125, %f12;
	mov.f64 	%fd126, 0d3FF0000000000000;
	sub.f64 	%fd127, %fd126, %fd125;
	neg.f64 	%fd128, %fd124;
	fma.rn.f64 	%fd129, %fd128, %fd125, %fd127;
	mov.f64 	%fd130, 0d4000000000000000;
	sub.f64 	%fd131, %fd130, %fd129;
	rcp.approx.ftz.f64 	%fd132, %fd131;
	neg.f64 	%fd133, %fd131;
	fma.rn.f64 	%fd134, %fd133, %fd132, 0d3FF0000000000000;
	fma.rn.f64 	%fd135, %fd134, %fd134, %fd134;
	fma.rn.f64 	%fd136, %fd135, %fd132, %fd132;
	fma.rn.f64 	%fd137, %fd136, 0dC000000000000000, 0d3FF0000000000000;
	setp.gt.u32 	%p14, %r32, 1077088193;
	selp.f64 	%fd138, 0d3FF0000000000000, %fd137, %p14;
	copysign.f64 	%fd276, %fd26, %fd138;
	bra.uni 	$L__BB8_40;
$L__BB8_24:
	mul.f64 	%fd179, %fd11, %fd11;
	fma.rn.f64 	%fd180, %fd179, 0dBEF0BC46E2F5E964, 0d3F14359F420AFC3D;
	fma.rn.f64 	%fd181, %fd180, %fd179, 0dBF2DF9F0728C5D84;
	fma.rn.f64 	%fd182, %fd181, %fd179, 0d3F4337D1CEC4F033;
	fma.rn.f64 	%fd183, %fd182, %fd179, 0dBF57D6E9674335B3;
	fma.rn.f64 	%fd184, %fd183, %fd179, 0d3F6D6D000D7AAD3D;
	fma.rn.f64 	%fd185, %fd184, %fd179, 0dBF8226E1F3CF1EF5;
	fma.rn.f64 	%fd186, %fd185, %fd179, 0d3F9664F47EC0C8CF;
	fma.rn.f64 	%fd187, %fd186, %fd179, 0dBFABA1BA1B80AB40;
	fma.rn.f64 	%fd188, %fd187, %fd179, 0d3FC111111110FA4A;
	fma.rn.f64 	%fd189, %fd188, %fd179, 0dBFD5555555555550;
	fma.rn.f64 	%fd190, %fd189, %fd179, 0d0000000000000000;
	fma.rn.f64 	%fd273, %fd190, %fd11, %fd11;
$L__BB8_25:
	add.s64 	%rd26, %rd7, %rd23;
	st.global.f64 	[%rd26], %fd273;
$L__BB8_26:
	setp.ge.s32 	%p20, %r20, %r4;
	@%p20 bra 	$L__BB8_31;
	mul.wide.s32 	%rd27, %r20, 8;
	add.s64 	%rd28, %rd6, %rd27;
	ld.global.f64 	%fd16, [%rd28];
	{
	.reg .b32 %temp; 
	mov.b64 	{%temp, %r50}, %fd16;
	}
	and.b32  	%r22, %r50, 2147483647;
	{
	.reg .b32 %temp; 
	mov.b64 	{%r51, %temp}, %fd16;
	}
	mov.b64 	%fd17, {%r51, %r22};
	setp.ltu.f64 	%p21, %fd17, 0d3FE4F92224DD2F1A;
	@%p21 bra 	$L__BB8_29;
	add.f64 	%fd191, %fd17, %fd17;
	cvt.rn.f32.f64 	%f17, %fd191;
	mul.f32 	%f18, %f17, 0f3FB8AA3B;
	cvt.rni.f32.f32 	%f19, %f18;
	cvt.f64.f32 	%fd192, %f19;
	fma.rn.f64 	%fd193, %fd192, 0dBFE62E42FEFA39EF, %fd191;
	fma.rn.f64 	%fd194, %fd193, 0d3E5AE904A4741B81, 0d3E928A27F89B6999;
	fma.rn.f64 	%fd195, %fd194, %fd193, 0d3EC71DE715FF7E07;
	fma.rn.f64 	%fd196, %fd195, %fd193, 0d3EFA019A6B0AC45A;
	fma.rn.f64 	%fd197, %fd196, %fd193, 0d3F2A01A017EED94F;
	fma.rn.f64 	%fd198, %fd197, %fd193, 0d3F56C16C17F2A71B;
	fma.rn.f64 	%fd199, %fd198, %fd193, 0d3F811111111173C4;
	fma.rn.f64 	%fd200, %fd199, %fd193, 0d3FA555555555211A;
	fma.rn.f64 	%fd201, %fd200, %fd193, 0d3FC5555555555540;
	fma.rn.f64 	%fd202, %fd201, %fd193, 0d3FE0000000000005;
	mul.f64 	%fd203, %fd193, %fd202;
	fma.rn.f64 	%fd204, %fd203, %fd193, %fd193;
	ex2.approx.ftz.f32 	%f20, %f19;
	cvt.f64.f32 	%fd205, %f20;
	mov.f64 	%fd206, 0d3FF0000000000000;
	sub.f64 	%fd207, %fd206, %fd205;
	neg.f64 	%fd208, %fd204;
	fma.rn.f64 	%fd209, %fd208, %fd205, %fd207;
	mov.f64 	%fd210, 0d4000000000000000;
	sub.f64 	%fd211, %fd210, %fd209;
	rcp.approx.ftz.f64 	%fd212, %fd211;
	neg.f64 	%fd213, %fd211;
	fma.rn.f64 	%fd214, %fd213, %fd212, 0d3FF0000000000000;
	fma.rn.f64 	%fd215, %fd214, %fd214, %fd214;
	fma.rn.f64 	%fd216, %fd215, %fd212, %fd212;
	fma.rn.f64 	%fd217, %fd216, 0dC000000000000000, 0d3FF0000000000000;
	setp.gt.u32 	%p22, %r22, 1077088193;
	selp.f64 	%fd218, 0d3FF0000000000000, %fd217, %p22;
	copysign.f64 	%fd274, %fd16, %fd218;
	bra.uni 	$L__BB8_30;
$L__BB8_29:
	mul.f64 	%fd219, %fd16, %fd16;
	fma.rn.f64 	%fd220, %fd219, 0dBEF0BC46E2F5E964, 0d3F14359F420AFC3D;
	fma.rn.f64 	%fd221, %fd220, %fd219, 0dBF2DF9F0728C5D84;
	fma.rn.f64 	%fd222, %fd221, %fd219, 0d3F4337D1CEC4F033;
	fma.rn.f64 	%fd223, %fd222, %fd219, 0dBF57D6E9674335B3;
	fma.rn.f64 	%fd224, %fd223, %fd219, 0d3F6D6D000D7AAD3D;
	fma.rn.f64 	%fd225, %fd224, %fd219, 0dBF8226E1F3CF1EF5;
	fma.rn.f64 	%fd226, %fd225, %fd219, 0d3F9664F47EC0C8CF;
	fma.rn.f64 	%fd227, %fd226, %fd219, 0dBFABA1BA1B80AB40;
	fma.rn.f64 	%fd228, %fd227, %fd219, 0d3FC111111110FA4A;
	fma.rn.f64 	%fd229, %fd228, %fd219, 0dBFD5555555555550;
	fma.rn.f64 	%fd230, %fd229, %fd219, 0d0000000000000000;
	fma.rn.f64 	%fd274, %fd230, %fd16, %fd16;
$L__BB8_30:
	add.s64 	%rd30, %rd7, %rd27;
	st.global.f64 	[%rd30], %fd274;
$L__BB8_31:
	add.s32 	%r60, %r60, 2;
	add.s32 	%r59, %r59, 256;
	setp.ne.s32 	%p23, %r60, 0;
	@%p23 bra 	$L__BB8_12;
	and.b32  	%r61, %r1, -256;
$L__BB8_33:
	and.b32  	%r53, %r33, 1;
	setp.eq.b32 	%p24, %r53, 1;
	not.pred 	%p25, %p24;
	@%p25 bra 	$L__BB8_41;
	add.s32 	%r27, %r61, %r6;
	setp.ge.s32 	%p26, %r27, %r4;
	@%p26 bra 	$L__BB8_41;
	mul.wide.s32 	%rd31, %r27, 8;
	add.s64 	%rd32, %rd6, %rd31;
	ld.global.f64 	%fd21, [%rd32];
	{
	.reg .b32 %temp; 
	mov.b64 	{%temp, %r54}, %fd21;
	}
	and.b32  	%r28, %r54, 2147483647;
	{
	.reg .b32 %temp; 
	mov.b64 	{%r55, %temp}, %fd21;
	}
	mov.b64 	%fd22, {%r55, %r28};
	setp.ltu.f64 	%p27, %fd22, 0d3FE4F92224DD2F1A;
	@%p27 bra 	$L__BB8_37;
	add.f64 	%fd231, %fd22, %fd22;
	cvt.rn.f32.f64 	%f21, %fd231;
	mul.f32 	%f22, %f21, 0f3FB8AA3B;
	cvt.rni.f32.f32 	%f23, %f22;
	cvt.f64.f32 	%fd232, %f23;
	fma.rn.f64 	%fd233, %fd232, 0dBFE62E42FEFA39EF, %fd231;
	fma.rn.f64 	%fd234, %fd233, 0d3E5AE904A4741B81, 0d3E928A27F89B6999;
	fma.rn.f64 	%fd235, %fd234, %fd233, 0d3EC71DE715FF7E07;
	fma.rn.f64 	%fd236, %fd235, %fd233, 0d3EFA019A6B0AC45A;
	fma.rn.f64 	%fd237, %fd236, %fd233, 0d3F2A01A017EED94F;
	fma.rn.f64 	%fd238, %fd237, %fd233, 0d3F56C16C17F2A71B;
	fma.rn.f64 	%fd239, %fd238, %fd233, 0d3F811111111173C4;
	fma.rn.f64 	%fd240, %fd239, %fd233, 0d3FA555555555211A;
	fma.rn.f64 	%fd241, %fd240, %fd233, 0d3FC5555555555540;
	fma.rn.f64 	%fd242, %fd241, %fd233, 0d3FE0000000000005;
	mul.f64 	%fd243, %fd233, %fd242;
	fma.rn.f64 	%fd244, %fd243, %fd233, %fd233;
	ex2.approx.ftz.f32 	%f24, %f23;
	cvt.f64.f32 	%fd245, %f24;
	mov.f64 	%fd246, 0d3FF0000000000000;
	sub.f64 	%fd247, %fd246, %fd245;
	neg.f64 	%fd248, %fd244;
	fma.rn.f64 	%fd249, %fd248, %fd245, %fd247;
	mov.f64 	%fd250, 0d4000000000000000;
	sub.f64 	%fd251, %fd250, %fd249;
	rcp.approx.ftz.f64 	%fd252, %fd251;
	neg.f64 	%fd253, %fd251;
	fma.rn.f64 	%fd254, %fd253, %fd252, 0d3FF0000000000000;
	fma.rn.f64 	%fd255, %fd254, %fd254, %fd254;
	fma.rn.f64 	%fd256, %fd255, %fd252, %fd252;
	fma.rn.f64 	%fd257, %fd256, 0dC000000000000000, 0d3FF0000000000000;
	setp.gt.u32 	%p28, %r28, 1077088193;
	selp.f64 	%fd258, 0d3FF0000000000000, %fd257, %p28;
	copysign.f64 	%fd275, %fd21, %fd258;
	bra.uni 	$L__BB8_38;
$L__BB8_37:
	mul.f64 	%fd259, %fd21, %fd21;
	fma.rn.f64 	%fd260, %fd259, 0dBEF0BC46E2F5E964, 0d3F14359F420AFC3D;
	fma.rn.f64 	%fd261, %fd260, %fd259, 0dBF2DF9F0728C5D84;
	fma.rn.f64 	%fd262, %fd261, %fd259, 0d3F4337D1CEC4F033;
	fma.rn.f64 	%fd263, %fd262, %fd259, 0dBF57D6E9674335B3;
	fma.rn.f64 	%fd264, %fd263, %fd259, 0d3F6D6D000D7AAD3D;
	fma.rn.f64 	%fd265, %fd264, %fd259, 0dBF8226E1F3CF1EF5;
	fma.rn.f64 	%fd266, %fd265, %fd259, 0d3F9664F47EC0C8CF;
	fma.rn.f64 	%fd267, %fd266, %fd259, 0dBFABA1BA1B80AB40;
	fma.rn.f64 	%fd268, %fd267, %fd259, 0d3FC111111110FA4A;
	fma.rn.f64 	%fd269, %fd268, %fd259, 0dBFD5555555555550;
	fma.rn.f64 	%fd270, %fd269, %fd259, 0d0000000000000000;
	fma.rn.f64 	%fd275, %fd270, %fd21, %fd21;
$L__BB8_38:
	add.s64 	%rd34, %rd7, %rd31;
	st.global.f64 	[%rd34], %fd275;
	bra.uni 	$L__BB8_41;
$L__BB8_39:
	mul.f64 	%fd139, %fd26, %fd26;
	fma.rn.f64 	%fd140, %fd139, 0dBEF0BC46E2F5E964, 0d3F14359F420AFC3D;
	fma.rn.f64 	%fd141, %fd140, %fd139, 0dBF2DF9F0728C5D84;
	fma.rn.f64 	%fd142, %fd141, %fd139, 0d3F4337D1CEC4F033;
	fma.rn.f64 	%fd143, %fd142, %fd139, 0dBF57D6E9674335B3;
	fma.rn.f64 	%fd144, %fd143, %fd139, 0d3F6D6D000D7AAD3D;
	fma.rn.f64 	%fd145, %fd144, %fd139, 0dBF8226E1F3CF1EF5;
	fma.rn.f64 	%fd146, %fd145, %fd139, 0d3F9664F47EC0C8CF;
	fma.rn.f64 	%fd147, %fd146, %fd139, 0dBFABA1BA1B80AB40;
	fma.rn.f64 	%fd148, %fd147, %fd139, 0d3FC111111110FA4A;
	fma.rn.f64 	%fd149, %fd148, %fd139, 0dBFD5555555555550;
	fma.rn.f64 	%fd150, %fd149, %fd139, 0d0000000000000000;
	fma.rn.f64 	%fd276, %fd150, %fd26, %fd26;
$L__BB8_40:
	add.s64 	%rd22, %rd7, %rd19;
	st.global.f64 	[%rd22], %fd276;
$L__BB8_41:
	ret;

}
	// .globl	_ZN3cub18CUB_300001_SM_10006detail9transform16transform_kernelINS2_10policy_hubILb1EN4cuda3std3__45tupleIJN6thrust24THRUST_300001_SM_1000_NS6detail15normal_iteratorINSA_10device_ptrIdEEEEEEEE10policy1000El4TanHSF_JPdEEEvT0_iT1_T2_DpNS2_10kernel_argIT3_EE
.visible .entry _ZN3cub18CUB_300001_SM_10006detail9transform16transform_kernelINS2_10policy_hubILb1EN4cuda3std3__45tupleIJN6thrust24THRUST_300001_SM_1000_NS6detail15normal_iteratorINSA_10device_ptrIdEEEEEEEE10policy1000El4TanHSF_JPdEEEvT0_iT1_T2_DpNS2_10kernel_argIT3_EE(
	.param .u64 _ZN3cub18CUB_300001_SM_10006detail9transform16transform_kernelINS2_10policy_hubILb1EN4cuda3std3__45tupleIJN6thrust24THRUST_300001_SM_1000_NS6detail15normal_iteratorINSA_10device_ptrIdEEEEEEEE10policy1000El4TanHSF_JPdEEEvT0_iT1_T2_DpNS2_10kernel_argIT3_EE_param_0,
	.param .u32 _ZN3cub18CUB_300001_SM_10006detail9transform16transform_kernelINS2_10policy_hubILb1EN4cuda3std3__45tupleIJN6thrust24THRUST_300001_SM_1000_NS6detail15normal_iteratorINSA_10device_ptrIdEEEEEEEE10policy1000El4TanHSF_JPdEEEvT0_iT1_T2_DpNS2_10kernel_argIT3_EE_param_1,
	.param .align 1 .b8 _ZN3cub18CUB_300001_SM_10006detail9transform16transform_kernelINS2_10policy_hubILb1EN4cuda3std3__45tupleIJN6thrust24THRUST_300001_SM_1000_NS6detail15normal_iteratorINSA_10device_ptrIdEEEEEEEE10policy1000El4TanHSF_JPdEEEvT0_iT1_T2_DpNS2_10kernel_argIT3_EE_param_2[1],
	.param .align 8 .b8 _ZN3cub18CUB_300001_SM_10006detail9transform16transform_kernelINS2_10policy_hubILb1EN4cuda3std3__45tupleIJN6thrust24THRUST_300001_SM_1000_NS6detail15normal_iteratorINSA_10device_ptrIdEEEEEEEE10policy1000El4TanHSF_JPdEEEvT0_iT1_T2_DpNS2_10kernel_argIT3_EE_param_3[8],
	.param .align 8 .b8 _ZN3cub18CUB_300001_SM_10006detail9transform16transform_kernelINS2_10policy_hubILb1EN4cuda3std3__45tupleIJN6thrust24THRUST_300001_SM_1000_NS6detail15normal_iteratorINSA_10device_ptrIdEEEEEEEE10policy1000El4TanHSF_JPdEEEvT0_iT1_T2_DpNS2_10kernel_argIT3_EE_param_4[16]
)
.maxntid 128
{
	.reg .pred 	%p<29>;
	.reg .b32 	%r<60>;
	.reg .b32 	%f<25>;
	.reg .b64 	%rd<42>;
	.reg .b64 	%fd<277>;

	ld.param.u64 	%rd11, [_ZN3cub18CUB_300001_SM_10006detail9transform16transform_kernelINS2_10policy_hubILb1EN4cuda3std3__45tupleIJN6thrust24THRUST_300001_SM_1000_NS6detail15normal_iteratorINSA_10device_ptrIdEEEEEEEE10policy1000El4TanHSF_JPdEEEvT0_iT1_T2_DpNS2_10kernel_argIT3_EE_param_0];
	ld.param.u64 	%rd12, [_ZN3cub18CUB_300001_SM_10006detail9transform16transform_kernelINS2_10policy_hubILb1EN4cuda3std3__45tupleIJN6thrust24THRUST_300001_SM_1000_NS6detail15normal_iteratorINSA_10device_ptrIdEEEEEEEE10policy1000El4TanHSF_JPdEEEvT0_iT1_T2_DpNS2_10kernel_argIT3_EE_param_4];
	ld.param.u64 	%rd13, [_ZN3cub18CUB_300001_SM_10006detail9transform16transform_kernelINS2_10policy_hubILb1EN4cuda3std3__45tupleIJN6thrust24THRUST_300001_SM_1000_NS6detail15normal_iteratorINSA_10device_ptrIdEEEEEEEE10policy1000El4TanHSF_JPdEEEvT0_iT1_T2_DpNS2_10kernel_argIT3_EE_param_3];
	ld.param.u32 	%r31, [_ZN3cub18CUB_300001_SM_10006detail9transform16transform_kernelINS2_10policy_hubILb1EN4cuda3std3__45tupleIJN6thrust24THRUST_300001_SM_1000_NS6detail15normal_iteratorINSA_10device_ptrIdEEEEEEEE10policy1000El4TanHSF_JPdEEEvT0_iT1_T2_DpNS2_10kernel_argIT3_EE_param_1];
	cvta.to.global.u64 	%rd1, %rd13;
	cvta.to.global.u64 	%rd2, %rd12;
	shl.b32 	%r1, %r31, 7;
	mov.u32 	%r32, %ctaid.x;
	cvt.u64.u32 	%rd14, %r32;
	cvt.s64.s32 	%rd15, %r1;
	mul.lo.s64 	%rd3, %rd15, %rd14;
	sub.s64 	%rd16, %rd11, %rd3;
	min.s64 	%rd17, %rd16, %rd15;
	cvt.u32.u64 	%r2, %rd17;
	shl.b32 	%r3, %r2, 3;
	mov.u32 	%r4, %tid.x;
	shl.b32 	%r53, %r4, 7;
	setp.ge.s32 	%p1, %r53, %r3;
	@%p1 bra 	$L__BB9_3;
	shl.b64 	%rd18, %rd3, 3;
	add.s64 	%rd19, %rd2, %rd18;
	mul.wide.u32 	%rd20, %r4, 128;
	add.s64 	%rd41, %rd19, %rd20;
$L__BB9_2:
	.pragma "nounroll";
	// begin inline asm
	prefetch.global.L2 [%rd41];
	// end inline asm
	add.s32 	%r53, %r53, 16384;
	add.s64 	%rd41, %rd41, 16384;
	setp.lt.s32 	%p2, %r53, %r3;
	@%p2 bra 	$L__BB9_2;
$L__BB9_3:
	shl.b64 	%rd22, %rd3, 3;
	add.s64 	%rd7, %rd2, %rd22;
	add.s64 	%rd8, %rd1, %rd22;
	setp.eq.s32 	%p3, %r1, %r2;
	@%p3 bra 	$L__BB9_10;
	setp.lt.s32 	%p4, %r31, 1;
	@%p4 bra 	$L__BB9_41;
	setp.eq.s32 	%p5, %r31, 1;
	mov.b32 	%r59, 0;
	@%p5 bra 	$L__BB9_33;
	and.b32  	%r34, %r31, 2147483646;
	neg.s32 	%r57, %r34;
	mov.u32 	%r56, %r4;
$L__BB9_7:
	add.s32 	%r18, %r56, 128;
	setp.ge.s32 	%p6, %r56, %r2;
	@%p6 bra 	$L__BB9_26;
	mul.wide.s32 	%rd23, %r56, 8;
	add.s64 	%rd24, %rd7, %rd23;
	ld.global.f64 	%fd11, [%rd24];
	{
	.reg .b32 %temp; 
	mov.b64 	{%temp, %r35}, %fd11;
	}
	and.b32  	%r19, %r35, 2147483647;
	{
	.reg .b32 %temp; 
	mov.b64 	{%r36, %temp}, %fd11;
	}
	mov.b64 	%fd12, {%r36, %r19};
	setp.ltu.f64 	%p7, %fd12, 0d3FE4F92224DD2F1A;
	@%p7 bra 	$L__BB9_24;
	add.f64 	%fd31, %fd12, %fd12;
	cvt.rn.f32.f64 	%f1, %fd31;
	mul.f32 	%f2, %f1, 0f3FB8AA3B;
	cvt.rni.f32.f32 	%f3, %f2;
	cvt.f64.f32 	%fd32, %f3;
	fma.rn.f64 	%fd33, %fd32, 0dBFE62E42FEFA39EF, %fd31;
	fma.rn.f64 	%fd34, %fd33, 0d3E5AE904A4741B81, 0d3E928A27F89B6999;
	fma.rn.f64 	%fd35, %fd34, %fd33, 0d3EC71DE715FF7E07;
	fma.rn.f64 	%fd36, %fd35, %fd33, 0d3EFA019A6B0AC45A;
	fma.rn.f64 	%fd37, %fd36, %fd33, 0d3F2A01A017EED94F;
	fma.rn.f64 	%fd38, %fd37, %fd33, 0d3F56C16C17F2A71B;
	fma.rn.f64 	%fd39, %fd38, %fd33, 0d3F811111111173C4;
	fma.rn.f64 	%fd40, %fd39, %fd33, 0d3FA555555555211A;
	fma.rn.f64 	%fd41, %fd40, %fd33, 0d3FC5555555555540;
	fma.rn.f64 	%fd42, %fd41, %fd33, 0d3FE0000000000005;
	mul.f64 	%fd43, %fd33, %fd42;
	fma.rn.f64 	%fd44, %fd43, %fd33, %fd33;
	ex2.approx.ftz.f32 	%f4, %f3;
	cvt.f64.f32 	%fd45, %f4;
	mov.f64 	%fd46, 0d3FF0000000000000;
	sub.f64 	%fd47, %fd46, %fd45;
	neg.f64 	%fd48, %fd44;
	fma.rn.f64 	%fd49, %fd48, %fd45, %fd47;
	mov.f64 	%fd50, 0d4000000000000000;
	sub.f64 	%fd51, %fd50, %fd49;
	rcp.approx.ftz.f64 	%fd52, %fd51;
	neg.f64 	%fd53, %fd51;
	fma.rn.f64 	%fd54, %fd53, %fd52, 0d3FF0000000000000;
	fma.rn.f64 	%fd55, %fd54, %fd54, %fd54;
	fma.rn.f64 	%fd56, %fd55, %fd52, %fd52;
	fma.rn.f64 	%fd57, %fd56, 0dC000000000000000, 0d3FF0000000000000;
	setp.gt.u32 	%p8, %r19, 1077088193;
	selp.f64 	%fd58, 0d3FF0000000000000, %fd57, %p8;
	copysign.f64 	%fd273, %fd11, %fd58;
	bra.uni 	$L__BB9_25;
$L__BB9_10:
	setp.lt.s32 	%p18, %r31, 1;
	@%p18 bra 	$L__BB9_41;
	setp.eq.s32 	%p19, %r31, 1;
	mov.b32 	%r58, 0;
	@%p19 bra 	$L__BB9_21;
	and.b32  	%r44, %r31, 2147483646;
	neg.s32 	%r55, %r44;
	mov.u32 	%r54, %r4;
$L__BB9_13:
	mul.wide.s32 	%rd35, %r54, 8;
	add.s64 	%rd9, %rd7, %rd35;
	ld.global.f64 	%fd1, [%rd9];
	{
	.reg .b32 %temp; 
	mov.b64 	{%temp, %r45}, %fd1;
	}
	and.b32  	%r12, %r45, 2147483647;
	{
	.reg .b32 %temp; 
	mov.b64 	{%r46, %temp}, %fd1;
	}
	mov.b64 	%fd2, {%r46, %r12};
	setp.ltu.f64 	%p20, %fd2, 0d3FE4F92224DD2F1A;
	@%p20 bra 	$L__BB9_15;
	add.f64 	%fd151, %fd2, %fd2;
	cvt.rn.f32.f64 	%f13, %fd151;
	mul.f32 	%f14, %f13, 0f3FB8AA3B;
	cvt.rni.f32.f32 	%f15, %f14;
	cvt.f64.f32 	%fd152, %f15;
	fma.rn.f64 	%fd153, %fd152, 0dBFE62E42FEFA39EF, %fd151;
	fma.rn.f64 	%fd154, %fd153, 0d3E5AE904A4741B81, 0d3E928A27F89B6999;
	fma.rn.f64 	%fd155, %fd154, %fd153, 0d3EC71DE715FF7E07;
	fma.rn.f64 	%fd156, %fd155, %fd153, 0d3EFA019A6B0AC45A;
	fma.rn.f64 	%fd157, %fd156, %fd153, 0d3F2A01A017EED94F;
	fma.rn.f64 	%fd158, %fd157, %fd153, 0d3F56C16C17F2A71B;
	fma.rn.f64 	%fd159, %fd158, %fd153, 0d3F811111111173C4;
	fma.rn.f64 	%fd160, %fd159, %fd153, 0d3FA555555555211A;
	fma.rn.f64 	%fd161, %fd160, %fd153, 0d3FC5555555555540;
	fma.rn.f64 	%fd162, %fd161, %fd153, 0d3FE0000000000005;
	mul.f64 	%fd163, %fd153, %fd162;
	fma.rn.f64 	%fd164, %fd163, %fd153, %fd153;
	ex2.approx.ftz.f32 	%f16, %f15;
	cvt.f64.f32 	%fd165, %f16;
	mov.f64 	%fd166, 0d3FF0000000000000;
	sub.f64 	%fd167, %fd166, %fd165;
	neg.f64 	%fd168, %fd164;
	fma.rn.f64 	%fd169, %fd168, %fd165, %fd167;
	mov.f64 	%fd170, 0d4000000000000000;
	sub.f64 	%fd171, %fd170, %fd169;
	rcp.approx.ftz.f64 	%fd172, %fd171;
	neg.f64 	%fd173, %fd171;
	fma.rn.f64 	%fd174, %fd173, %fd172, 0d3FF0000000000000;
	fma.rn.f64 	%fd175, %fd174, %fd174, %fd174;
	fma.rn.f64 	%fd176, %fd175, %fd172, %fd172;
	fma.rn.f64 	%fd177, %fd176, 0dC000000000000000, 0d3FF0000000000000;
	setp.gt.u32 	%p21, %r12, 1077088193;
	selp.f64 	%fd178, 0d3FF0000000000000, %fd177, %p21;
	copysign.f64 	%fd271, %fd1, %fd178;
	bra.uni 	$L__BB9_16;
$L__BB9_15:
	mul.f64 	%fd179, %fd1, %fd1;
	fma.rn.f64 	%fd180, %fd179, 0dBEF0BC46E2F5E964, 0d3F14359F420AFC3D;
	fma.rn.f64 	%fd181, %fd180, %fd179, 0dBF2DF9F0728C5D84;
	fma.rn.f64 	%fd182, %fd181, %fd179, 0d3F4337D1CEC4F033;
	fma.rn.f64 	%fd183, %fd182, %fd179, 0dBF57D6E9674335B3;
	fma.rn.f64 	%fd184, %fd183, %fd179, 0d3F6D6D000D7AAD3D;
	fma.rn.f64 	%fd185, %fd184, %fd179, 0dBF8226E1F3CF1EF5;
	fma.rn.f64 	%fd186, %fd185, %fd179, 0d3F9664F47EC0C8CF;
	fma.rn.f64 	%fd187, %fd186, %fd179, 0dBFABA1BA1B80AB40;
	fma.rn.f64 	%fd188, %fd187, %fd179, 0d3FC111111110FA4A;
	fma.rn.f64 	%fd189, %fd188, %fd179, 0dBFD5555555555550;
	fma.rn.f64 	%fd190, %fd189, %fd179, 0d0000000000000000;
	fma.rn.f64 	%fd271, %fd190, %fd1, %fd1;
$L__BB9_16:
	add.s64 	%rd10, %rd8, %rd35;
	st.global.f64 	[%rd10], %fd271;
	ld.global.f64 	%fd6, [%rd9+1024];
	{
	.reg .b32 %temp; 
	mov.b64 	{%temp, %r47}, %fd6;
	}
	and.b32  	%r13, %r47, 2147483647;
	{
	.reg .b32 %temp; 
	mov.b64 	{%r48, %temp}, %fd6;
	}
	mov.b64 	%fd7, {%r48, %r13};
	setp.ltu.f64 	%p22, %fd7, 0d3FE4F92224DD2F1A;
	@%p22 bra 	$L__BB9_18;
	add.f64 	%fd191, %fd7, %fd7;
	cvt.rn.f32.f64 	%f17, %fd191;
	mul.f32 	%f18, %f17, 0f3FB8AA3B;
	cvt.rni.f32.f32 	%f19, %f18;
	cvt.f64.f32 	%fd192, %f19;
	fma.rn.f64 	%fd193, %fd192, 0dBFE62E42FEFA39EF, %fd191;
	fma.rn.f64 	%fd194, %fd193, 0d3E5AE904A4741B81, 0d3E928A27F89B6999;
	fma.rn.f64 	%fd195, %fd194, %fd193, 0d3EC71DE715FF7E07;
	fma.rn.f64 	%fd196, %fd195, %fd193, 0d3EFA019A6B0AC45A;
	fma.rn.f64 	%fd197, %fd196, %fd193, 0d3F2A01A017EED94F;
	fma.rn.f64 	%fd198, %fd197, %fd193, 0d3F56C16C17F2A71B;
	fma.rn.f64 	%fd199, %fd198, %fd193, 0d3F811111111173C4;
	fma.rn.f64 	%fd200, %fd199, %fd193, 0d3FA555555555211A;
	fma.rn.f64 	%fd201, %fd200, %fd193, 0d3FC5555555555540;
	fma.rn.f64 	%fd202, %fd201, %fd193, 0d3FE0000000000005;
	mul.f64 	%fd203, %fd193, %fd202;
	fma.rn.f64 	%fd204, %fd203, %fd193, %fd193;
	ex2.approx.ftz.f32 	%f20, %f19;
	cvt.f64.f32 	%fd205, %f20;
	mov.f64 	%fd206, 0d3FF0000000000000;
	sub.f64 	%fd207, %fd206, %fd205;
	neg.f64 	%fd208, %fd204;
	fma.rn.f64 	%fd209, %fd208, %fd205, %fd207;
	mov.f64 	%fd210, 0d4000000000000000;
	sub.f64 	%fd211, %fd210, %fd209;
	rcp.approx.ftz.f64 	%fd212, %fd211;
	neg.f64 	%fd213, %fd211;
	fma.rn.f64 	%fd214, %fd213, %fd212, 0d3FF0000000000000;
	fma.rn.f64 	%fd215, %fd214, %fd214, %fd214;
	fma.rn.f64 	%fd216, %fd215, %fd212, %fd212;
	fma.rn.f64 	%fd217, %fd216, 0dC000000000000000, 0d3FF0000000000000;
	setp.gt.u32 	%p23, %r13, 1077088193;
	selp.f64 	%fd218, 0d3FF0000000000000, %fd217, %p23;
	copysign.f64 	%fd272, %fd6, %fd218;
	bra.uni 	$L__BB9_19;
$L__BB9_18:
	mul.f64 	%fd219, %fd6, %fd6;
	fma.rn.f64 	%fd220, %fd219, 0dBEF0BC46E2F5E964, 0d3F14359F420AFC3D;
	fma.rn.f64 	%fd221, %fd220, %fd219, 0dBF2DF9F0728C5D84;
	fma.rn.f64 	%fd222, %fd221, %fd219, 0d3F4337D1CEC4F033;
	fma.rn.f64 	%fd223, %fd222, %fd219, 0dBF57D6E9674335B3;
	fma.rn.f64 	%fd224, %fd223, %fd219, 0d3F6D6D000D7AAD3D;
	fma.rn.f64 	%fd225, %fd224, %fd219, 0dBF8226E1F3CF1EF5;
	fma.rn.f64 	%fd226, %fd225, %fd219, 0d3F9664F47EC0C8CF;
	fma.rn.f64 	%fd227, %fd226, %fd219, 0dBFABA1BA1B80AB40;
	fma.rn.f64 	%fd228, %fd227, %fd219, 0d3FC111111110FA4A;
	fma.rn.f64 	%fd229, %fd228, %fd219, 0dBFD5555555555550;
	fma.rn.f64 	%fd230, %fd229, %fd219, 0d0000000000000000;
	fma.rn.f64 	%fd272, %fd230, %fd6, %fd6;
$L__BB9_19:
	st.global.f64 	[%rd10+1024], %fd272;
	add.s32 	%r55, %r55, 2;
	add.s32 	%r54, %r54, 256;
	setp.eq.s32 	%p24, %r55, 0;
	@%p24 bra 	$L__BB9_20;
	bra.uni 	$L__BB9_13;
$L__BB9_20:
	and.b32  	%r58, %r1, -256;
$L__BB9_21:
	and.b32  	%r50, %r31, 1;
	setp.eq.b32 	%p25, %r50, 1;
	not.pred 	%p26, %p25;
	@%p26 bra 	$L__BB9_41;
	add.s32 	%r25, %r58, %r4;
	mul.wide.s32 	%rd37, %r25, 8;
	add.s64 	%rd38, %rd7, %rd37;
	ld.global.f64 	%fd21, [%rd38];
	{
	.reg .b32 %temp; 
	mov.b64 	{%temp, %r51}, %fd21;
	}
	and.b32  	%r26, %r51, 2147483647;
	{
	.reg .b32 %temp; 
	mov.b64 	{%r52, %temp}, %fd21;
	}
	mov.b64 	%fd22, {%r52, %r26};
	setp.ltu.f64 	%p27, %fd22, 0d3FE4F92224DD2F1A;
	@%p27 bra 	$L__BB9_37;
	add.f64 	%fd231, %fd22, %fd22;
	cvt.rn.f32.f64 	%f21, %fd231;
	mul.f32 	%f22, %f21, 0f3FB8AA3B;
	cvt.rni.f32.f32 	%f23, %f22;
	cvt.f64.f32 	%fd232, %f23;
	fma.rn.f64 	%fd233, %fd232, 0dBFE62E42FEFA39EF, %fd231;
	fma.rn.f64 	%fd234, %fd233, 0d3E5AE904A4741B81, 0d3E928A27F89B6999;
	fma.rn.f64 	%fd235, %fd234, %fd233, 0d3EC71DE715FF7E07;
	fma.rn.f64 	%fd236, %fd235, %fd233, 0d3EFA019A6B0AC45A;
	fma.rn.f64 	%fd237, %fd236, %fd233, 0d3F2A01A017EED94F;
	fma.rn.f64 	%fd238, %fd237, %fd233, 0d3F56C16C17F2A71B;
	fma.rn.f64 	%fd239, %fd238, %fd233, 0d3F811111111173C4;
	fma.rn.f64 	%fd240, %fd239, %fd233, 0d3FA555555555211A;
	fma.rn.f64 	%fd241, %fd240, %fd233, 0d3FC5555555555540;
	fma.rn.f64 	%fd242, %fd241, %fd233, 0d3FE0000000000005;
	mul.f64 	%fd243, %fd233, %fd242;
	fma.rn.f64 	%fd244, %fd243, %fd233, %fd233;
	ex2.approx.ftz.f32 	%f24, %f23;
	cvt.f64.f32 	%fd245, %f24;
	mov.f64 	%fd246, 0d3FF0000000000000;
	sub.f64 	%fd247, %fd246, %fd245;
	neg.f64 	%fd248, %fd244;
	fma.rn.f64 	%fd249, %fd248, %fd245, %fd247;
	mov.f64 	%fd250, 0d4000000000000000;
	sub.f64 	%fd251, %fd250, %fd249;
	rcp.approx.ftz.f64 	%fd252, %fd251;
	neg.f64 	%fd253, %fd251;
	fma.rn.f64 	%fd254, %fd253, %fd252, 0d3FF0000000000000;
	fma.rn.f64 	%fd255, %fd254, %fd254, %fd254;
	fma.rn.f64 	%fd256, %fd255, %fd252, %fd252;
	fma.rn.f64 	%fd257, %fd256, 0dC000000000000000, 0d3FF0000000000000;
	setp.gt.u32 	%p28, %r26, 1077088193;
	selp.f64 	%fd258, 0d3FF0000000000000, %fd257, %p28;
	copysign.f64 	%fd275, %fd21, %fd258;
	bra.uni 	$L__BB9_38;
$L__BB9_24:
	mul.f64 	%fd59, %fd11, %fd11;
	fma.rn.f64 	%fd60, %fd59, 0dBEF0BC46E2F5E964, 0d3F14359F420AFC3D;
	fma.rn.f64 	%fd61, %fd60, %fd59, 0dBF2DF9F0728C5D84;
	fma.rn.f64 	%fd62, %fd61, %fd59, 0d3F4337D1CEC4F033;
	fma.rn.f64 	%fd63, %fd62, %fd59, 0dBF57D6E9674335B3;
	fma.rn.f64 	%fd64, %fd63, %fd59, 0d3F6D6D000D7AAD3D;
	fma.rn.f64 	%fd65, %fd64, %fd59, 0dBF8226E1F3CF1EF5;
	fma.rn.f64 	%fd66, %fd65, %fd59, 0d3F9664F47EC0C8CF;
	fma.rn.f64 	%fd67, %fd66, %fd59, 0dBFABA1BA1B80AB40;
	fma.rn.f64 	%fd68, %fd67, %fd59, 0d3FC111111110FA4A;
	fma.rn.f64 	%fd69, %fd68, %fd59, 0dBFD5555555555550;
	fma.rn.f64 	%fd70, %fd69, %fd59, 0d0000000000000000;
	fma.rn.f64 	%fd273, %fd70, %fd11, %fd11;
$L__BB9_25:
	add.s64 	%rd26, %rd8, %rd23;
	st.global.f64 	[%rd26], %fd273;
$L__BB9_26:
	setp.ge.s32 	%p9, %r18, %r2;
	@%p9 bra 	$L__BB9_31;
	mul.wide.s32 	%rd27, %r18, 8;
	add.s64 	%rd28, %rd7, %rd27;
	ld.global.f64 	%fd16, [%rd28];
	{
	.reg .b32 %temp; 
	mov.b64 	{%temp, %r37}, %fd16;
	}
	and.b32  	%r20, %r37, 2147483647;
	{
	.reg .b32 %temp; 
	mov.b64 	{%r38, %temp}, %fd16;
	}
	mov.b64 	%fd17, {%r38, %r20};
	setp.ltu.f64 	%p10, %fd17, 0d3FE4F92224DD2F1A;
	@%p10 bra 	$L__BB9_29;
	add.f64 	%fd71, %fd17, %fd17;
	cvt.rn.f32.f64 	%f5, %fd71;
	mul.f32 	%f6, %f5, 0f3FB8AA3B;
	cvt.rni.f32.f32 	%f7, %f6;
	cvt.f64.f32 	%fd72, %f7;
	fma.rn.f64 	%fd73, %fd72, 0dBFE62E42FEFA39EF, %fd71;
	fma.rn.f64 	%fd74, %fd73, 0d3E5AE904A4741B81, 0d3E928A27F89B6999;
	fma.rn.f64 	%fd75, %fd74, %fd73, 0d3EC71DE715FF7E07;
	fma.rn.f64 	%fd76, %fd75, %fd73, 0d3EFA019A6B0AC45A;
	fma.rn.f64 	%fd77, %fd76, %fd73, 0d3F2A01A017EED94F;
	fma.rn.f64 	%fd78, %fd77, %fd73, 0d3F56C16C17F2A71B;
	fma.rn.f64 	%fd79, %fd78, %fd73, 0d3F811111111173C4;
	fma.rn.f64 	%fd80, %fd79, %fd73, 0d3FA555555555211A;
	fma.rn.f64 	%fd81, %fd80, %fd73, 0d3FC5555555555540;
	fma.rn.f64 	%fd82, %fd81, %fd73, 0d3FE0000000000005;
	mul.f64 	%fd83, %fd73, %fd82;
	fma.rn.f64 	%fd84, %fd83, %fd73, %fd73;
	ex2.approx.ftz.f32 	%f8, %f7;
	cvt.f64.f32 	%fd85, %f8;
	mov.f64 	%fd86, 0d3FF0000000000000;
	sub.f64 	%fd87, %fd86, %fd85;
	neg.f64 	%fd88, %fd84;
	fma.rn.f64 	%fd89, %fd88, %fd85, %fd87;
	mov.f64 	%fd90, 0d4000000000000000;
	sub.f64 	%fd91, %fd90, %fd89;
	rcp.approx.ftz.f64 	%fd92, %fd91;
	neg.f64 	%fd93, %fd91;
	fma.rn.f64 	%fd94, %fd93, %fd92, 0d3FF0000000000000;
	fma.rn.f64 	%fd95, %fd94, %fd94, %fd94;
	fma.rn.f64 	%fd96, %fd95, %fd92, %fd92;
	fma.rn.f64 	%fd97, %fd96, 0dC000000000000000, 0d3FF0000000000000;
	setp.gt.u32 	%p11, %r20, 1077088193;
	selp.f64 	%fd98, 0d3FF0000000000000, %fd97, %p11;
	copysign.f64 	%fd274, %fd16, %fd98;
	bra.uni 	$L__BB9_30;
$L__BB9_29:
	mul.f64 	%fd99, %fd16, %fd16;
	fma.rn.f64 	%fd100, %fd99, 0dBEF0BC46E2F5E964, 0d3F14359F420AFC3D;
	fma.rn.f64 	%fd101, %fd100, %fd99, 0dBF2DF9F0728C5D84;
	fma.rn.f64 	%fd102, %fd101, %fd99, 0d3F4337D1CEC4F033;
	fma.rn.f64 	%fd103, %fd102, %fd99, 0dBF57D6E9674335B3;
	fma.rn.f64 	%fd104, %fd103, %fd99, 0d3F6D6D000D7AAD3D;
	fma.rn.f64 	%fd105, %fd104, %fd99, 0dBF8226E1F3CF1EF5;
	fma.rn.f64 	%fd106, %fd105, %fd99, 0d3F9664F47EC0C8CF;
	fma.rn.f64 	%fd107, %fd106, %fd99, 0dBFABA1BA1B80AB40;
	fma.rn.f64 	%fd108, %fd107, %fd99, 0d3FC111111110FA4A;
	fma.rn.f64 	%fd109, %fd108, %fd99, 0dBFD5555555555550;
	fma.rn.f64 	%fd110, %fd109, %fd99, 0d0000000000000000;
	fma.rn.f64 	%fd274, %fd110, %fd16, %fd16;
$L__BB9_30:
	add.s64 	%rd30, %rd8, %rd27;
	st.global.f64 	[%rd30], %fd274;
$L__BB9_31:
	add.s32 	%r57, %r57, 2;
	add.s32 	%r56, %r56, 256;
	setp.eq.s32 	%p12, %r57, 0;
	@%p12 bra 	$L__BB9_32;
	bra.uni 	$L__BB9_7;
$L__BB9_32:
	and.b32  	%r59, %r1, -256;
$L__BB9_33:
	and.b32  	%r40, %r31, 1;
	setp.eq.b32 	%p13, %r40, 1;
	not.pred 	%p14, %p13;
	@%p14 bra 	$L__BB9_41;
	add.s32 	%r29, %r59, %r4;
	setp.ge.s32 	%p15, %r29, %r2;
	@%p15 bra 	$L__BB9_41;
	mul.wide.s32 	%rd31, %r29, 8;
	add.s64 	%rd32, %rd7, %rd31;
	ld.global.f64 	%fd26, [%rd32];
	{
	.reg .b32 %temp; 
	mov.b64 	{%temp, %r41}, %fd26;
	}
	and.b32  	%r30, %r41, 2147483647;
	{
	.reg .b32 %temp; 
	mov.b64 	{%r42, %temp}, %fd26;
	}
	mov.b64 	%fd27, {%r42, %r30};
	setp.ltu.f64 	%p16, %fd27, 0d3FE4F92224DD2F1A;
	@%p16 bra 	$L__BB9_39;
	add.f64 	%fd111, %fd27, %fd27;
	cvt.rn.f32.f64 	%f9, %fd111;
	mul.f32 	%f10, %f9, 0f3FB8AA3B;
	cvt.rni.f32.f32 	%f11, %f10;
	cvt.f64.f32 	%fd112, %f11;
	fma.rn.f64 	%fd113, %fd112, 0dBFE62E42FEFA39EF, %fd111;
	fma.rn.f64 	%fd114, %fd113, 0d3E5AE904A4741B81, 0d3E928A27F89B6999;
	fma.rn.f64 	%fd115, %fd114, %fd113, 0d3EC71DE715FF7E07;
	fma.rn.f64 	%fd116, %fd115, %fd113, 0d3EFA019A6B0AC45A;
	fma.rn.f64 	%fd117, %fd116, %fd113, 0d3F2A01A017EED94F;
	fma.rn.f64 	%fd118, %fd117, %fd113, 0d3F56C16C17F2A71B;
	fma.rn.f64 	%fd119, %fd118, %fd113, 0d3F811111111173C4;
	fma.rn.f64 	%fd120, %fd119, %fd113, 0d3FA555555555211A;
	fma.rn.f64 	%fd121, %fd120, %fd113, 0d3FC5555555555540;
	fma.rn.f64 	%fd122, %fd121, %fd113, 0d3FE0000000000005;
	mul.f64 	%fd123, %fd113, %fd122;
	fma.rn.f64 	%fd124, %fd123, %fd113, %fd113;
	ex2.approx.ftz.f32 	%f12, %f11;
	cvt.f64.f32 	%fd125, %f12;
	mov.f64 	%fd126, 0d3FF0000000000000;
	sub.f64 	%fd127, %fd126, %fd125;
	neg.f64 	%fd128, %fd124;
	fma.rn.f64 	%fd129, %fd128, %fd125, %fd127;
	mov.f64 	%fd130, 0d4000000000000000;
	sub.f64 	%fd131, %fd130, %fd129;
	rcp.approx.ftz.f64 	%fd132, %fd131;
	neg.f64 	%fd133, %fd131;
	fma.rn.f64 	%fd134, %fd133, %fd132, 0d3FF0000000000000;
	fma.rn.f64 	%fd135, %fd134, %fd134, %fd134;
	fma.rn.f64 	%fd136, %fd135, %fd132, %fd132;
	fma.rn.f64 	%fd137, %fd136, 0dC000000000000000, 0d3FF0000000000000;
	setp.gt.u32 	%p17, %r30, 1077088193;
	selp.f64 	%fd138, 0d3FF0000000000000, %fd137, %p17;
	copysign.f64 	%fd276, %fd26, %fd138;
	bra.uni 	$L__BB9_40;
$L__BB9_37:
	mul.f64 	%fd259, %fd21, %fd21;
	fma.rn.f64 	%fd260, %fd259, 0dBEF0BC46E2F5E964, 0d3F14359F420AFC3D;
	fma.rn.f64 	%fd261, %fd260, %fd259, 0dBF2DF9F0728C5D84;
	fma.rn.f64 	%fd262, %fd261, %fd259, 0d3F4337D1CEC4F033;
	fma.rn.f64 	%fd263, %fd262, %fd259, 0dBF57D6E9674335B3;
	fma.rn.f64 	%fd264, %fd263, %fd259, 0d3F6D6D000D7AAD3D;
	fma.rn.f64 	%fd265, %fd264, %fd259, 0dBF8226E1F3CF1EF5;
	fma.rn.f64 	%fd266, %fd265, %fd259, 0d3F9664F47EC0C8CF;
	fma.rn.f64 	%fd267, %fd266, %fd259, 0dBFABA1BA1B80AB40;
	fma.rn.f64 	%fd268, %fd267, %fd259, 0d3FC111111110FA4A;
	fma.rn.f64 	%fd269, %fd268, %fd259, 0dBFD5555555555550;
	fma.rn.f64 	%fd270, %fd269, %fd259, 0d0000000000000000;
	fma.rn.f64 	%fd275, %fd270, %fd21, %fd21;
$L__BB9_38:
	add.s64 	%rd40, %rd8, %rd37;
	st.global.f64 	[%rd40], %fd275;
	bra.uni 	$L__BB9_41;
$L__BB9_39:
	mul.f64 	%fd139, %fd26, %fd26;
	fma.rn.f64 	%fd140, %fd139, 0dBEF0BC46E2F5E964, 0d3F14359F420AFC3D;
	fma.rn.f64 	%fd141, %fd140, %fd139, 0dBF2DF9F0728C5D84;
	fma.rn.f64 	%fd142, %fd141, %fd139, 0d3F4337D1CEC4F033;
	fma.rn.f64 	%fd143, %fd142, %fd139, 0dBF57D6E9674335B3;
	fma.rn.f64 	%fd144, %fd143, %fd139, 0d3F6D6D000D7AAD3D;
	fma.rn.f64 	%fd145, %fd144, %fd139, 0dBF8226E1F3CF1EF5;
	fma.rn.f64 	%fd146, %fd145, %fd139, 0d3F9664F47EC0C8CF;
	fma.rn.f64 	%fd147, %fd146, %fd139, 0dBFABA1BA1B80AB40;
	fma.rn.f64 	%fd148, %fd147, %fd139, 0d3FC111111110FA4A;
	fma.rn.f64 	%fd149, %fd148, %fd139, 0dBFD5555555555550;
	fma.rn.f64 	%fd150, %fd149, %fd139, 0d0000000000000000;
	fma.rn.f64 	%fd276, %fd150, %fd26, %fd26;
$L__BB9_40:
	add.s64 	%rd34, %rd8, %rd31;
	st.global.f64 	[%rd34], %fd276;
$L__BB9_41:
	ret;

}
	// .globl	_ZN3cub18CUB_300001_SM_10006detail9transform16transform_kernelINS2_10policy_hubILb1EN4cuda3std3__45tupleIJN6thrust24THRUST_300001_SM_1000_NS6detail15normal_iteratorINSA_10device_ptrIdEEEEEEEE10policy1000Ei7SigmoidSF_JPdEEEvT0_iT1_T2_DpNS2_10kernel_argIT3_EE
.visible .entry _ZN3cub18CUB_300001_SM_10006detail9transform16transform_kernelINS2_10policy_hubILb1EN4cuda3std3__45tupleIJN6thrust24THRUST_300001_SM_1000_NS6detail15normal_iteratorINSA_10device_ptrIdEEEEEEEE10policy1000Ei7SigmoidSF_JPdEEEvT0_iT1_T2_DpNS2_10kernel_argIT3_EE(
	.param .u32 _ZN3cub18CUB_300001_SM_10006detail9transform16transform_kernelINS2_10policy_hubILb1EN4cuda3std3__45tupleIJN6thrust24THRUST_300001_SM_1000_NS6detail15normal_iteratorINSA_10device_ptrIdEEEEEEEE10policy1000Ei7SigmoidSF_JPdEEEvT0_iT1_T2_DpNS2_10kernel_argIT3_EE_param_0,
	.param .u32 _ZN3cub18CUB_300001_SM_10006detail9transform16transform_kernelINS2_10policy_hubILb1EN4cuda3std3__45tupleIJN6thrust24THRUST_300001_SM_1000_NS6detail15normal_iteratorINSA_10device_ptrIdEEEEEEEE10policy1000Ei7SigmoidSF_JPdEEEvT0_iT1_T2_DpNS2_10kernel_argIT3_EE_param_1,
	.param .align 1 .b8 _ZN3cub18CUB_300001_SM_10006detail9transform16transform_kernelINS2_10policy_hubILb1EN4cuda3std3__45tupleIJN6thrust24THRUST_300001_SM_1000_NS6detail15normal_iteratorINSA_10device_ptrIdEEEEEEEE10policy1000Ei7SigmoidSF_JPdEEEvT0_iT1_T2_DpNS2_10kernel_argIT3_EE_param_2[1],
	.param .align 8 .b8 _ZN3cub18CUB_300001_SM_10006detail9transform16transform_kernelINS2_10policy_hubILb1EN4cuda3std3__45tupleIJN6thrust24THRUST_300001_SM_1000_NS6detail15normal_iteratorINSA_10device_ptrIdEEEEEEEE10policy1000Ei7SigmoidSF_JPdEEEvT0_iT1_T2_DpNS2_10kernel_argIT3_EE_param_3[8],
	.param .align 8 .b8 _ZN3cub18CUB_300001_SM_10006detail9transform16transform_kernelINS2_10policy_hubILb1EN4cuda3std3__45tupleIJN6thrust24THRUST_300001_SM_1000_NS6detail15normal_iteratorINSA_10device_ptrIdEEEEEEEE10policy1000Ei7SigmoidSF_JPdEEEvT0_iT1_T2_DpNS2_10kernel_argIT3_EE_param_4[16]
)
.maxntid 128
{
	.reg .pred 	%p<35>;
	.reg .b32 	%r<135>;
	.reg .b32 	%f<13>;
	.reg .b64 	%rd<36>;
	.reg .b64 	%fd<175>;

	ld.param.u32 	%r46, [_ZN3cub18CUB_300001_SM_10006detail9transform16transform_kernelINS2_10policy_hubILb1EN4cuda3std3__45tupleIJN6thrust24THRUST_300001_SM_1000_NS6detail15normal_iteratorINSA_10device_ptrIdEEEEEEEE10policy1000Ei7SigmoidSF_JPdEEEvT0_iT1_T2_DpNS2_10kernel_argIT3_EE_param_0];
	ld.param.u64 	%rd10, [_ZN3cub18CUB_300001_SM_10006detail9transform16transform_kernelINS2_10policy_hubILb1EN4cuda3std3__45tupleIJN6thrust24THRUST_300001_SM_1000_NS6detail15normal_iteratorINSA_10device_ptrIdEEEEEEEE10policy1000Ei7SigmoidSF_JPdEEEvT0_iT1_T2_DpNS2_10kernel_argIT3_EE_param_4];
	ld.param.u64 	%rd11, [_ZN3cub18CUB_300001_SM_10006detail9transform16transform_kernelINS2_10policy_hubILb1EN4cuda3std3__45tupleIJN6thrust24THRUST_300001_SM_1000_NS6detail15normal_iteratorINSA_10device_ptrIdEEEEEEEE10policy1000Ei7SigmoidSF_JPdEEEvT0_iT1_T2_DpNS2_10kernel_argIT3_EE_param_3];
	ld.param.u32 	%r45, [_ZN3cub18CUB_300001_SM_10006detail9transform16transform_kernelINS2_10policy_hubILb1EN4cuda3std3__45tupleIJN6thrust24THRUST_300001_SM_1000_NS6detail15normal_iteratorINSA_10device_ptrIdEEEEEEEE10policy1000Ei7SigmoidSF_JPdEEEvT0_iT1_T2_DpNS2_10kernel_argIT3_EE_param_1];
	cvta.to.global.u64 	%rd1, %rd11;
	cvta.to.global.u64 	%rd2, %rd10;
	shl.b32 	%r1, %r45, 7;
	mov.u32 	%r47, %ctaid.x;
	mul.lo.s32 	%r2, %r1, %r47;
	sub.s32 	%r3, %r46, %r2;
	min.s32 	%r4, %r1, %r3;
	shl.b32 	%r5, %r4, 3;
	mov.u32 	%r6, %tid.x;
	shl.b32 	%r128, %r6, 7;
	setp.ge.s32 	%p1, %r128, %r5;
	@%p1 bra 	$L__BB10_3;
	mul.wide.u32 	%rd12, %r6, 128;
	add.s64 	%rd13, %rd2, %rd12;
	mul.wide.s32 	%rd14, %r2, 8;
	add.s64 	%rd35, %rd13, %rd14;
$L__BB10_2:
	.pragma "nounroll";
	// begin inline asm
	prefetch.global.L2 [%rd35];
	// end inline asm
	add.s32 	%r128, %r128, 16384;
	add.s64 	%rd35, %rd35, 16384;
	setp.lt.s32 	%p2, %r128, %r5;
	@%p2 bra 	$L__BB10_2;
$L__BB10_3:
	mul.wide.s32 	%rd16, %r2, 8;
	add.s64 	%rd6, %rd2, %rd16;
	add.s64 	%rd7, %rd1, %rd16;
	setp.gt.s32 	%p3, %r1, %r3;
	@%p3 bra 	$L__BB10_13;
	setp.lt.s32 	%p4, %r45, 1;
	@%p4 bra 	$L__BB10_41;
	setp.eq.s32 	%p5, %r45, 1;
	mov.b32 	%r134, 0;
	@%p5 bra 	$L__BB10_36;
	and.b32  	%r49, %r45, 2147483646;
	neg.s32 	%r130, %r49;
	mov.u32 	%r129, %r6;
$L__BB10_7:
	mul.wide.s32 	%rd17, %r129, 8;
	add.s64 	%rd8, %rd6, %rd17;
	ld.global.f64 	%fd1, [%rd8];
	neg.f64 	%fd31, %fd1;
	fma.rn.f64 	%fd32, %fd1, 0dBFF71547652B82FE, 0d4338000000000000;
	{
	.reg .b32 %temp; 
	mov.b64 	{%r14, %temp}, %fd32;
	}
	mov.f64 	%fd33, 0dC338000000000000;
	add.rn.f64 	%fd34, %fd32, %fd33;
	fma.rn.f64 	%fd35, %fd34, 0dBFE62E42FEFA39EF, %fd31;
	fma.rn.f64 	%fd36, %fd34, 0dBC7ABC9E3B39803F, %fd35;
	fma.rn.f64 	%fd37, %fd36, 0d3E5ADE1569CE2BDF, 0d3E928AF3FCA213EA;
	fma.rn.f64 	%fd38, %fd37, %fd36, 0d3EC71DEE62401315;
	fma.rn.f64 	%fd39, %fd38, %fd36, 0d3EFA01997C89EB71;
	fma.rn.f64 	%fd40, %fd39, %fd36, 0d3F2A01A014761F65;
	fma.rn.f64 	%fd41, %fd40, %fd36, 0d3F56C16C1852B7AF;
	fma.rn.f64 	%fd42, %fd41, %fd36, 0d3F81111111122322;
	fma.rn.f64 	%fd43, %fd42, %fd36, 0d3FA55555555502A1;
	fma.rn.f64 	%fd44, %fd43, %fd36, 0d3FC5555555555511;
	fma.rn.f64 	%fd45, %fd44, %fd36, 0d3FE000000000000B;
	fma.rn.f64 	%fd46, %fd45, %fd36, 0d3FF0000000000000;
	fma.rn.f64 	%fd47, %fd46, %fd36, 0d3FF0000000000000;
	{
	.reg .b32 %temp; 
	mov.b64 	{%r15, %temp}, %fd47;
	}
	{
	.reg .b32 %temp; 
	mov.b64 	{%temp, %r16}, %fd47;
	}
	shl.b32 	%r50, %r14, 20;
	add.s32 	%r51, %r50, %r16;
	mov.b64 	%fd169, {%r15, %r51};
	{
	.reg .b32 %temp; 
	mov.b64 	{%temp, %r52}, %fd31;
	}
	mov.b32 	%f7, %r52;
	abs.f32 	%f1, %f7;
	setp.lt.f32 	%p6, %f1, 0f4086232B;
	@%p6 bra 	$L__BB10_10;
	setp.gt.f64 	%p7, %fd1, 0d0000000000000000;
	mov.f64 	%fd48, 0d7FF0000000000000;
	sub.f64 	%fd49, %fd48, %fd1;
	selp.f64 	%fd169, 0d0000000000000000, %fd49, %p7;
	setp.geu.f32 	%p8, %f1, 0f40874800;
	@%p8 bra 	$L__BB10_10;
	shr.u32 	%r53, %r14, 31;
	add.s32 	%r54, %r14, %r53;
	shr.s32 	%r55, %r54, 1;
	shl.b32 	%r56, %r55, 20;
	add.s32 	%r57, %r16, %r56;
	mov.b64 	%fd50, {%r15, %r57};
	sub.s32 	%r58, %r14, %r55;
	shl.b32 	%r59, %r58, 20;
	add.s32 	%r60, %r59, 1072693248;
	mov.b32 	%r61, 0;
	mov.b64 	%fd51, {%r61, %r60};
	mul.f64 	%fd169, %fd51, %fd50;
$L__BB10_10:
	add.f64 	%fd52, %fd169, 0d3FF0000000000000;
	rcp.rn.f64 	%fd53, %fd52;
	add.s64 	%rd9, %rd7, %rd17;
	st.global.f64 	[%rd9], %fd53;
	ld.global.f64 	%fd6, [%rd8+1024];
	neg.f64 	%fd54, %fd6;
	fma.rn.f64 	%fd55, %fd6, 0dBFF71547652B82FE, 0d4338000000000000;
	{
	.reg .b32 %temp; 
	mov.b64 	{%r17, %temp}, %fd55;
	}
	mov.f64 	%fd56, 0dC338000000000000;
	add.rn.f64 	%fd57, %fd55, %fd56;
	fma.rn.f64 	%fd58, %fd57, 0dBFE62E42FEFA39EF, %fd54;
	fma.rn.f64 	%fd59, %fd57, 0dBC7ABC9E3B39803F, %fd58;
	fma.rn.f64 	%fd60, %fd59, 0d3E5ADE1569CE2BDF, 0d3E928AF3FCA213EA;
	fma.rn.f64 	%fd61, %fd60, %fd59, 0d3EC71DEE62401315;
	fma.rn.f64 	%fd62, %fd61, %fd59, 0d3EFA01997C89EB71;
	fma.rn.f64 	%fd63, %fd62, %fd59, 0d3F2A01A014761F65;
	fma.rn.f64 	%fd64, %fd63, %fd59, 0d3F56C16C1852B7AF;
	fma.rn.f64 	%fd65, %fd64, %fd59, 0d3F81111111122322;
	fma.rn.f64 	%fd66, %fd65, %fd59, 0d3FA55555555502A1;
	fma.rn.f64 	%fd67, %fd66, %fd59, 0d3FC5555555555511;
	fma.rn.f64 	%fd68, %fd67, %fd59, 0d3FE000000000000B;
	fma.rn.f64 	%fd69, %fd68, %fd59, 0d3FF0000000000000;
	fma.rn.f64 	%fd70, %fd69, %fd59, 0d3FF0000000000000;
	{
	.reg .b32 %temp; 
	mov.b64 	{%r18, %temp}, %fd70;
	}
	{
	.reg .b32 %temp; 
	mov.b64 	{%temp, %r19}, %fd70;
	}
	shl.b32 	%r62, %r17, 20;
	add.s32 	%r63, %r62, %r19;
	mov.b64 	%fd170, {%r18, %r63};
	{
	.reg .b32 %temp; 
	mov.b64 	{%temp, %r64}, %fd54;
	}
	mov.b32 	%f8, %r64;
	abs.f32 	%f2, %f8;
	setp.lt.f32 	%p9, %f2, 0f4086232B;
	@%p9 bra 	$L__BB10_34;
	setp.gt.f64 	%p10, %fd6, 0d0000000000000000;
	mov.f64 	%fd71, 0d7FF0000000000000;
	sub.f64 	%fd72, %fd71, %fd6;
	selp.f64 	%fd170, 0d0000000000000000, %fd72, %p10;
	setp.geu.f32 	%p11, %f2, 0f40874800;
	@%p11 bra 	$L__BB10_34;
	shr.u32 	%r65, %r17, 31;
	add.s32 	%r66, %r17, %r65;
	shr.s32 	%r67, %r66, 1;
	shl.b32 	%r68, %r67, 20;
	add.s32 	%r69, %r19, %r68;
	mov.b64 	%fd73, {%r18, %r69};
	sub.s32 	%r70, %r17, %r67;
	shl.b32 	%r71, %r70, 20;
	add.s32 	%r72, %r71, 1072693248;
	mov.b32 	%r73, 0;
	mov.b64 	%fd74, {%r73, %r72};
	mul.f64 	%fd170, %fd74, %fd73;
	bra.uni 	$L__BB10_34;
$L__BB10_13:
	setp.lt.s32 	%p18, %r45, 1;
	@%p18 bra 	$L__BB10_41;
	setp.eq.s32 	%p19, %r45, 1;
	mov.b32 	%r133, 0;
	@%p19 bra 	$L__BB10_28;
	and.b32  	%r89, %r45, 2147483646;
	neg.s32 	%r132, %r89;
	mov.u32 	%r131, %r6;
$L__BB10_16:
	add.s32 	%r24, %r131, 128;
	setp.ge.s32 	%p20, %r131, %r4;
	@%p20 bra 	$L__BB10_21;
	mul.wide.s32 	%rd23, %r131, 8;
	add.s64 	%rd24, %rd6, %rd23;
	ld.global.f64 	%fd11, [%rd24];
	neg.f64 	%fd100, %fd11;
	fma.rn.f64 	%fd101, %fd11, 0dBFF71547652B82FE, 0d4338000000000000;
	{
	.reg .b32 %temp; 
	mov.b64 	{%r25, %temp}, %fd101;
	}
	mov.f64 	%fd102, 0dC338000000000000;
	add.rn.f64 	%fd103, %fd101, %fd102;
	fma.rn.f64 	%fd104, %fd103, 0dBFE62E42FEFA39EF, %fd100;
	fma.rn.f64 	%fd105, %fd103, 0dBC7ABC9E3B39803F, %fd104;
	fma.rn.f64 	%fd106, %fd105, 0d3E5ADE1569CE2BDF, 0d3E928AF3FCA213EA;
	fma.rn.f64 	%fd107, %fd106, %fd105, 0d3EC71DEE62401315;
	fma.rn.f64 	%fd108, %fd107, %fd105, 0d3EFA01997C89EB71;
	fma.rn.f64 	%fd109, %fd108, %fd105, 0d3F2A01A014761F65;
	fma.rn.f64 	%fd110, %fd109, %fd105, 0d3F56C16C1852B7AF;
	fma.rn.f64 	%fd111, %fd110, %fd105, 0d3F81111111122322;
	fma.rn.f64 	%fd112, %fd111, %fd105, 0d3FA55555555502A1;
	fma.rn.f64 	%fd113, %fd112, %fd105, 0d3FC5555555555511;
	fma.rn.f64 	%fd114, %fd113, %fd105, 0d3FE000000000000B;
	fma.rn.f64 	%fd115, %fd114, %fd105, 0d3FF0000000000000;
	fma.rn.f64 	%fd116, %fd115, %fd105, 0d3FF0000000000000;
	{
	.reg .b32 %temp; 
	mov.b64 	{%r26, %temp}, %fd116;
	}
	{
	.reg .b32 %temp; 
	mov.b64 	{%temp, %r27}, %fd116;
	}
	shl.b32 	%r90, %r25, 20;
	add.s32 	%r91, %r90, %r27;
	mov.b64 	%fd171, {%r26, %r91};
	{
	.reg .b32 %temp; 
	mov.b64 	{%temp, %r92}, %fd100;
	}
	mov.b32 	%f10, %r92;
	abs.f32 	%f3, %f10;
	setp.lt.f32 	%p21, %f3, 0f4086232B;
	@%p21 bra 	$L__BB10_20;
	setp.gt.f64 	%p22, %fd11, 0d0000000000000000;
	mov.f64 	%fd117, 0d7FF0000000000000;
	sub.f64 	%fd118, %fd117, %fd11;
	selp.f64 	%fd171, 0d0000000000000000, %fd118, %p22;
	setp.geu.f32 	%p23, %f3, 0f40874800;
	@%p23 bra 	$L__BB10_20;
	shr.u32 	%r93, %r25, 31;
	add.s32 	%r94, %r25, %r93;
	shr.s32 	%r95, %r94, 1;
	shl.b32 	%r96, %r95, 20;
	add.s32 	%r97, %r27, %r96;
	mov.b64 	%fd119, {%r26, %r97};
	sub.s32 	%r98, %r25, %r95;
	shl.b32 	%r99, %r98, 20;
	add.s32 	%r100, %r99, 1072693248;
	mov.b32 	%r101, 0;
	mov.b64 	%fd120, {%r101, %r100};
	mul.f64 	%fd171, %fd120, %fd119;
$L__BB10_20:
	add.f64 	%fd121, %fd171, 0d3FF0000000000000;
	rcp.rn.f64 	%fd122, %fd121;
	add.s64 	%rd26, %rd7, %rd23;
	st.global.f64 	[%rd26], %fd122;
$L__BB10_21:
	setp.ge.s32 	%p24, %r24, %r4;
	@%p24 bra 	$L__BB10_26;
	mul.wide.s32 	%rd27, %r24, 8;
	add.s64 	%rd28, %rd6, %rd27;
	ld.global.f64 	%fd16, [%rd28];
	neg.f64 	%fd123, %fd16;
	fma.rn.f64 	%fd124, %fd16, 0dBFF71547652B82FE, 0d4338000000000000;
	{
	.reg .b32 %temp; 
	mov.b64 	{%r28, %temp}, %fd124;
	}
	mov.f64 	%fd125, 0dC338000000000000;
	add.rn.f64 	%fd126, %fd124, %fd125;
	fma.rn.f64 	%fd127, %fd126, 0dBFE62E42FEFA39EF, %fd123;
	fma.rn.f64 	%fd128, %fd126, 0dBC7ABC9E3B39803F, %fd127;
	fma.rn.f64 	%fd129, %fd128, 0d3E5ADE1569CE2BDF, 0d3E928AF3FCA213EA;
	fma.rn.f64 	%fd130, %fd129, %fd128, 0d3EC71DEE62401315;
	fma.rn.f64 	%fd131, %fd130, %fd128, 0d3EFA01997C89EB71;
	fma.rn.f64 	%fd132, %fd131, %fd128, 0d3F2A01A014761F65;
	fma.rn.f64 	%fd133, %fd132, %fd128, 0d3F56C16C1852B7AF;
	fma.rn.f64 	%fd134, %fd133, %fd128, 0d3F81111111122322;
	fma.rn.f64 	%fd135, %fd134, %fd128, 0d3FA55555555502A1;
	fma.rn.f64 	%fd136, %fd135, %fd128, 0d3FC5555555555511;
	fma.rn.f64 	%fd137, %fd136, %fd128, 0d3FE000000000000B;
	fma.rn.f64 	%fd138, %fd137, %fd128, 0d3FF0000000000000;
	fma.rn.f64 	%fd139, %fd138, %fd128, 0d3FF0000000000000;
	{
	.reg .b32 %temp; 
	mov.b64 	{%r29, %temp}, %fd139;
	}
	{
	.reg .b32 %temp; 
	mov.b64 	{%temp, %r30}, %fd139;
	}
	shl.b32 	%r102, %r28, 20;
	add.s32 	%r103, %r102, %r30;
	mov.b64 	%fd172, {%r29, %r103};
	{
	.reg .b32 %temp; 
	mov.b64 	{%temp, %r104}, %fd123;
	}
	mov.b32 	%f11, %r104;
	abs.f32 	%f4, %f11;
	setp.lt.f32 	%p25, %f4, 0f4086232B;
	@%p25 bra 	$L__BB10_25;
	setp.gt.f64 	%p26, %fd16, 0d0000000000000000;
	mov.f64 	%fd140, 0d7FF0000000000000;
	sub.f64 	%fd141, %fd140, %fd16;
	selp.f64 	%fd172, 0d0000000000000000, %fd141, %p26;
	setp.geu.f32 	%p27, %f4, 0f40874800;
	@%p27 bra 	$L__BB10_25;
	shr.u32 	%r105, %r28, 31;
	add.s32 	%r106, %r28, %r105;
	shr.s32 	%r107, %r106, 1;
	shl.b32 	%r108, %r107, 20;
	add.s32 	%r109, %r30, %r108;
	mov.b64 	%fd142, {%r29, %r109};
	sub.s32 	%r110, %r28, %r107;
	shl.b32 	%r111, %r110, 20;
	add.s32 	%r112, %r111, 1072693248;
	mov.b32 	%r113, 0;
	mov.b64 	%fd143, {%r113, %r112};
	mul.f64 	%fd172, %fd143, %fd142;
$L__BB10_25:
	add.f64 	%fd144, %fd172, 0d3FF0000000000000;
	rcp.rn.f64 	%fd145, %fd144;
	add.s64 	%rd30, %rd7, %rd27;
	st.global.f64 	[%rd30], %fd145;
$L__BB10_26:
	add.s32 	%r132, %r132, 2;
	add.s32 	%r131, %r131, 256;
	setp.ne.s32 	%p28, %r132, 0;
	@%p28 bra 	$L__BB10_16;
	and.b32  	%r133, %r1, -256;
$L__BB10_28:
	and.b32  	%r115, %r45, 1;
	setp.eq.b32 	%p29, %r115, 1;
	not.pred 	%p30, %p29;
	@%p30 bra 	$L__BB10_41;
	add.s32 	%r35, %r133, %r6;
	setp.ge.s32 	%p31, %r35, %r4;
	@%p31 bra 	$L__BB10_41;
	mul.wide.s32 	%rd31, %r35, 8;
	add.s64 	%rd32, %rd6, %rd31;
	ld.global.f64 	%fd21, [%rd32];
	neg.f64 	%fd146, %fd21;
	fma.rn.f64 	%fd147, %fd21, 0dBFF71547652B82FE, 0d4338000000000000;
	{
	.reg .b32 %temp; 
	mov.b64 	{%r36, %temp}, %fd147;
	}
	mov.f64 	%fd148, 0dC338000000000000;
	add.rn.f64 	%fd149, %fd147, %fd148;
	fma.rn.f64 	%fd150, %fd149, 0dBFE62E42FEFA39EF, %fd146;
	fma.rn.f64 	%fd151, %fd149, 0dBC7ABC9E3B39803F, %fd150;
	fma.rn.f64 	%fd152, %fd151, 0d3E5ADE1569CE2BDF, 0d3E928AF3FCA213EA;
	fma.rn.f64 	%fd153, %fd152, %fd151, 0d3EC71DEE62401315;
	fma.rn.f64 	%fd154, %fd153, %fd151, 0d3EFA01997C89EB71;
	fma.rn.f64 	%fd155, %fd154, %fd151, 0d3F2A01A014761F65;
	fma.rn.f64 	%fd156, %fd155, %fd151, 0d3F56C16C1852B7AF;
	fma.rn.f64 	%fd157, %fd156, %fd151, 0d3F81111111122322;
	fma.rn.f64 	%fd158, %fd157, %fd151, 0d3FA55555555502A1;
	fma.rn.f64 	%fd159, %fd158, %fd151, 0d3FC5555555555511;
	fma.rn.f64 	%fd160, %fd159, %fd151, 0d3FE000000000000B;
	fma.rn.f64 	%fd161, %fd160, %fd151, 0d3FF0000000000000;
	fma.rn.f64 	%fd162, %fd161, %fd151, 0d3FF0000000000000;
	{
	.reg .b32 %temp; 
	mov.b64 	{%r37, %temp}, %fd162;
	}
	{
	.reg .b32 %temp; 
	mov.b64 	{%temp, %r38}, %fd162;
	}
	shl.b32 	%r116, %r36, 20;
	add.s32 	%r117, %r116, %r38;
	mov.b64 	%fd173, {%r37, %r117};
	{
	.reg .b32 %temp; 
	mov.b64 	{%temp, %r118}, %fd146;
	}
	mov.b32 	%f12, %r118;
	abs.f32 	%f5, %f12;
	setp.lt.f32 	%p32, %f5, 0f4086232B;
	@%p32 bra 	$L__BB10_33;
	setp.gt.f64 	%p33, %fd21, 0d0000000000000000;
	mov.f64 	%fd163, 0d7FF0000000000000;
	sub.f64 	%fd164, %fd163, %fd21;
	selp.f64 	%fd173, 0d0000000000000000, %fd164, %p33;
	setp.geu.f32 	%p34, %f5, 0f40874800;
	@%p34 bra 	$L__BB10_33;
	shr.u32 	%r119, %r36, 31;
	add.s32 	%r120, %r36, %r119;
	shr.s32 	%r121, %r120, 1;
	shl.b32 	%r122, %r121, 20;
	add.s32 	%r123, %r38, %r122;
	mov.b64 	%fd165, {%r37, %r123};
	sub.s32 	%r124, %r36, %r121;
	shl.b32 	%r125, %r124, 20;
	add.s32 	%r126, %r125, 1072693248;
	mov.b32 	%r127, 0;
	mov.b64 	%fd166, {%r127, %r126};
	mul.f64 	%fd173, %fd166, %fd165;
$L__BB10_33:
	add.f64 	%fd167, %fd173, 0d3FF0000000000000;
	rcp.rn.f64 	%fd168, %fd167;
	add.s64 	%rd34, %rd7, %rd31;
	st.global.f64 	[%rd34], %fd168;
	bra.uni 	$L__BB10_41;
$L__BB10_34:
	add.f64 	%fd75, %fd170, 0d3FF0000000000000;
	rcp.rn.f64 	%fd76, %fd75;
	st.global.f64 	[%rd9+1024], %fd76;
	add.s32 	%r130, %r130, 2;
	add.s32 	%r129, %r129, 256;
	setp.eq.s32 	%p12, %r130, 0;
	@%p12 bra 	$L__BB10_35;
	bra.uni 	$L__BB10_7;
$L__BB10_35:
	and.b32  	%r134, %r1, -256;
$L__BB10_36:
	and.b32  	%r75, %r45, 1;
	setp.eq.b32 	%p13, %r75, 1;
	not.pred 	%p14, %p13;
	@%p14 bra 	$L__BB10_41;
	add.s32 	%r41, %r134, %r6;
	mul.wide.s32 	%rd19, %r41, 8;
	add.s64 	%rd20, %rd6, %rd19;
	ld.global.f64 	%fd26, [%rd20];
	neg.f64 	%fd77, %fd26;
	fma.rn.f64 	%fd78, %fd26, 0dBFF71547652B82FE, 0d4338000000000000;
	{
	.reg .b32 %temp; 
	mov.b64 	{%r42, %temp}, %fd78;
	}
	mov.f64 	%fd79, 0dC338000000000000;
	add.rn.f64 	%fd80, %fd78, %fd79;
	fma.rn.f64 	%fd81, %fd80, 0dBFE62E42FEFA39EF, %fd77;
	fma.rn.f64 	%fd82, %fd80, 0dBC7ABC9E3B39803F, %fd81;
	fma.rn.f64 	%fd83, %fd82, 0d3E5ADE1569CE2BDF, 0d3E928AF3FCA213EA;
	fma.rn.f64 	%fd84, %fd83, %fd82, 0d3EC71DEE62401315;
	fma.rn.f64 	%fd85, %fd84, %fd82, 0d3EFA01997C89EB71;
	fma.rn.f64 	%fd86, %fd85, %fd82, 0d3F2A01A014761F65;
	fma.rn.f64 	%fd87, %fd86, %fd82, 0d3F56C16C1852B7AF;
	fma.rn.f64 	%fd88, %fd87, %fd82, 0d3F81111111122322;
	fma.rn.f64 	%fd89, %fd88, %fd82, 0d3FA55555555502A1;
	fma.rn.f64 	%fd90, %fd89, %fd82, 0d3FC5555555555511;
	fma.rn.f64 	%fd91, %fd90, %fd82, 0d3FE000000000000B;
	fma.rn.f64 	%fd92, %fd91, %fd82, 0d3FF0000000000000;
	fma.rn.f64 	%fd93, %fd92, %fd82, 0d3FF0000000000000;
	{
	.reg .b32 %temp; 
	mov.b64 	{%r43, %temp}, %fd93;
	}
	{
	.reg .b32 %temp; 
	mov.b64 	{%temp, %r44}, %fd93;
	}
	shl.b32 	%r76, %r42, 20;
	add.s32 	%r77, %r76, %r44;
	mov.b64 	%fd174, {%r43, %r77};
	{
	.reg .b32 %temp; 
	mov.b64 	{%temp, %r78}, %fd77;
	}
	mov.b32 	%f9, %r78;
	abs.f32 	%f6, %f9;
	setp.lt.f32 	%p15, %f6, 0f4086232B;
	@%p15 bra 	$L__BB10_40;
	setp.gt.f64 	%p16, %fd26, 0d0000000000000000;
	mov.f64 	%fd94, 0d7FF0000000000000;
	sub.f64 	%fd95, %fd94, %fd26;
	selp.f64 	%fd174, 0d0000000000000000, %fd95, %p16;
	setp.geu.f32 	%p17, %f6, 0f40874800;
	@%p17 bra 	$L__BB10_40;
	shr.u32 	%r79, %r42, 31;
	add.s32 	%r80, %r42, %r79;
	shr.s32 	%r81, %r80, 1;
	shl.b32 	%r82, %r81, 20;
	add.s32 	%r83, %r44, %r82;
	mov.b64 	%fd96, {%r43, %r83};
	sub.s32 	%r84, %r42, %r81;
	shl.b32 	%r85, %r84, 20;
	add.s32 	%r86, %r85, 1072693248;
	mov.b32 	%r87, 0;
	mov.b64 	%fd97, {%r87, %r86};
	mul.f64 	%fd174, %fd97, %fd96;
$L__BB10_40:
	add.f64 	%fd98, %fd174, 0d3FF0000000000000;
	rcp.rn.f64 	%fd99, %fd98;
	add.s64 	%rd22, %rd7, %rd19;
	st.global.f64 	[%rd22], %fd99;
$L__BB10_41:
	ret;

}
	// .globl	_ZN3cub18CUB_300001_SM_10006detail9transform16transform_kernelINS2_10policy_hubILb1EN4cuda3std3__45tupleIJN6thrust24THRUST_300001_SM_1000_NS6detail15normal_iteratorINSA_10device_ptrIdEEEEEEEE10policy1000El7SigmoidSF_JPdEEEvT0_iT1_T2_DpNS2_10kernel_argIT3_EE
.visible .entry _ZN3cub18CUB_300001_SM_10006detail9transform16transform_kernelINS2_10policy_hubILb1EN4cuda3std3__45tupleIJN6thrust24THRUST_300001_SM_1000_NS6detail15normal_iteratorINSA_10device_ptrIdEEEEEEEE10policy1000El7SigmoidSF_JPdEEEvT0_iT1_T2_DpNS2_10kernel_argIT3_EE(
	.param .u64 _ZN3cub18CUB_300001_SM_10006detail9transform16transform_kernelINS2_10policy_hubILb1EN4cuda3std3__45tupleIJN6thrust24THRUST_300001_SM_1000_NS6detail15normal_iteratorINSA_10device_ptrIdEEEEEEEE10policy1000El7SigmoidSF_JPdEEEvT0_iT1_T2_DpNS2_10kernel_argIT3_EE_param_0,
	.param .u32 _ZN3cub18CUB_300001_SM_10006detail9transform16transform_kernelINS2_10policy_hubILb1EN4cuda3std3__45tupleIJN6thrust24THRUST_300001_SM_1000_NS6detail15normal_iteratorINSA_10device_ptrIdEEEEEEEE10policy1000El7SigmoidSF_JPdEEEvT0_iT1_T2_DpNS2_10kernel_argIT3_EE_param_1,
	.param .align 1 .b8 _ZN3cub18CUB_300001_SM_10006detail9transform16transform_kernelINS2_10policy_hubILb1EN4cuda3std3__45tupleIJN6thrust24THRUST_300001_SM_1000_NS6detail15normal_iteratorINSA_10device_ptrIdEEEEEEEE10policy1000El7SigmoidSF_JPdEEEvT0_iT1_T2_DpNS2_10kernel_argIT3_EE_param_2[1],
	.param .align 8 .b8 _ZN3cub18CUB_300001_SM_10006detail9transform16transform_kernelINS2_10policy_hubILb1EN4cuda3std3__45tupleIJN6thrust24THRUST_300001_SM_1000_NS6detail15normal_iteratorINSA_10device_ptrIdEEEEEEEE10policy1000El7SigmoidSF_JPdEEEvT0_iT1_T2_DpNS2_10kernel_argIT3_EE_param_3[8],
	.param .align 8 .b8 _ZN3cub18CUB_300001_SM_10006detail9transform16transform_kernelINS2_10policy_hubILb1EN4cuda3std3__45tupleIJN6thrust24THRUST_300001_SM_1000_NS6detail15normal_iteratorINSA_10device_ptrIdEEEEEEEE10policy1000El7SigmoidSF_JPdEEEvT0_iT1_T2_DpNS2_10kernel_argIT3_EE_param_4[16]
)
.maxntid 128
{
	.reg .pred 	%p<35>;
	.reg .b32 	%r<132>;
	.reg .b32 	%f<13>;
	.reg .b64 	%rd<42>;
	.reg .b64 	%fd<175>;

	ld.param.u64 	%rd11, [_ZN3cub18CUB_300001_SM_10006detail9transform16transform_kernelINS2_10policy_hubILb1EN4cuda3std3__45tupleIJN6thrust24THRUST_300001_SM_1000_NS6detail15normal_iteratorINSA_10device_ptrIdEEEEEEEE10policy1000El7SigmoidSF_JPdEEEvT0_iT1_T2_DpNS2_10kernel_argIT3_EE_param_0];
	ld.param.u64 	%rd12, [_ZN3cub18CUB_300001_SM_10006detail9transform16transform_kernelINS2_10policy_hubILb1EN4cuda3std3__45tupleIJN6thrust24THRUST_300001_SM_1000_NS6detail15normal_iteratorINSA_10device_ptrIdEEEEEEEE10policy1000El7SigmoidSF_JPdEEEvT0_iT1_T2_DpNS2_10kernel_argIT3_EE_param_4];
	ld.param.u64 	%rd13, [_ZN3cub18CUB_300001_SM_10006detail9transform16transform_kernelINS2_10policy_hubILb1EN4cuda3std3__45tupleIJN6thrust24THRUST_300001_SM_1000_NS6detail15normal_iteratorINSA_10device_ptrIdEEEEEEEE10policy1000El7SigmoidSF_JPdEEEvT0_iT1_T2_DpNS2_10kernel_argIT3_EE_param_3];
	ld.param.u32 	%r43, [_ZN3cub18CUB_300001_SM_10006detail9transform16transform_kernelINS2_10policy_hubILb1EN4cuda3std3__45tupleIJN6thrust24THRUST_300001_SM_1000_NS6detail15normal_iteratorINSA_10device_ptrIdEEEEEEEE10policy1000El7SigmoidSF_JPdEEEvT0_iT1_T2_DpNS2_10kernel_argIT3_EE_param_1];
	cvta.to.global.u64 	%rd1, %rd13;
	cvta.to.global.u64 	%rd2, %rd12;
	shl.b32 	%r1, %r43, 7;
	mov.u32 	%r44, %ctaid.x;
	cvt.u64.u32 	%rd14, %r44;
	cvt.s64.s32 	%rd15, %r1;
	mul.lo.s64 	%rd3, %rd15, %rd14;
	sub.s64 	%rd16, %rd11, %rd3;
	min.s64 	%rd17, %rd16, %rd15;
	cvt.u32.u64 	%r2, %rd17;
	shl.b32 	%r3, %r2, 3;
	mov.u32 	%r4, %tid.x;
	shl.b32 	%r125, %r4, 7;
	setp.ge.s32 	%p1, %r125, %r3;
	@%p1 bra 	$L__BB11_3;
	shl.b64 	%rd18, %rd3, 3;
	add.s64 	%rd19, %rd2, %rd18;
	mul.wide.u32 	%rd20, %r4, 128;
	add.s64 	%rd41, %rd19, %rd20;
$L__BB11_2:
	.pragma "nounroll";
	// begin inline asm
	prefetch.global.L2 [%rd41];
	// end inline asm
	add.s32 	%r125, %r125, 16384;
	add.s64 	%rd41, %rd41, 16384;
	setp.lt.s32 	%p2, %r125, %r3;
	@%p2 bra 	$L__BB11_2;
$L__BB11_3:
	shl.b64 	%rd22, %rd3, 3;
	add.s64 	%rd7, %rd2, %rd22;
	add.s64 	%rd8, %rd1, %rd22;
	setp.eq.s32 	%p3, %r1, %r2;
	@%p3 bra 	$L__BB11_17;
	setp.lt.s32 	%p4, %r43, 1;
	@%p4 bra 	$L__BB11_41;
	setp.eq.s32 	%p5, %r43, 1;
	mov.b32 	%r131, 0;
	@%p5 bra 	$L__BB11_35;
	and.b32  	%r46, %r43, 2147483646;
	neg.s32 	%r129, %r46;
	mov.u32 	%r128, %r4;
$L__BB11_7:
	add.s32 	%r22, %r128, 128;
	setp.ge.s32 	%p6, %r128, %r2;
	@%p6 bra 	$L__BB11_12;
	mul.wide.s32 	%rd23, %r128, 8;
	add.s64 	%rd24, %rd7, %rd23;
	ld.global.f64 	%fd11, [%rd24];
	neg.f64 	%fd31, %fd11;
	fma.rn.f64 	%fd32, %fd11, 0dBFF71547652B82FE, 0d4338000000000000;
	{
	.reg .b32 %temp; 
	mov.b64 	{%r23, %temp}, %fd32;
	}
	mov.f64 	%fd33, 0dC338000000000000;
	add.rn.f64 	%fd34, %fd32, %fd33;
	fma.rn.f64 	%fd35, %fd34, 0dBFE62E42FEFA39EF, %fd31;
	fma.rn.f64 	%fd36, %fd34, 0dBC7ABC9E3B39803F, %fd35;
	fma.rn.f64 	%fd37, %fd36, 0d3E5ADE1569CE2BDF, 0d3E928AF3FCA213EA;
	fma.rn.f64 	%fd38, %fd37, %fd36, 0d3EC71DEE62401315;
	fma.rn.f64 	%fd39, %fd38, %fd36, 0d3EFA01997C89EB71;
	fma.rn.f64 	%fd40, %fd39, %fd36, 0d3F2A01A014761F65;
	fma.rn.f64 	%fd41, %fd40, %fd36, 0d3F56C16C1852B7AF;
	fma.rn.f64 	%fd42, %fd41, %fd36, 0d3F81111111122322;
	fma.rn.f64 	%fd43, %fd42, %fd36, 0d3FA55555555502A1;
	fma.rn.f64 	%fd44, %fd43, %fd36, 0d3FC5555555555511;
	fma.rn.f64 	%fd45, %fd44, %fd36, 0d3FE000000000000B;
	fma.rn.f64 	%fd46, %fd45, %fd36, 0d3FF0000000000000;
	fma.rn.f64 	%fd47, %fd46, %fd36, 0d3FF0000000000000;
	{
	.reg .b32 %temp; 
	mov.b64 	{%r24, %temp}, %fd47;
	}
	{
	.reg .b32 %temp; 
	mov.b64 	{%temp, %r25}, %fd47;
	}
	shl.b32 	%r47, %r23, 20;
	add.s32 	%r48, %r47, %r25;
	mov.b64 	%fd171, {%r24, %r48};
	{
	.reg .b32 %temp; 
	mov.b64 	{%temp, %r49}, %fd31;
	}
	mov.b32 	%f7, %r49;
	abs.f32 	%f3, %f7;
	setp.lt.f32 	%p7, %f3, 0f4086232B;
	@%p7 bra 	$L__BB11_11;
	setp.gt.f64 	%p8, %fd11, 0d0000000000000000;
	mov.f64 	%fd48, 0d7FF0000000000000;
	sub.f64 	%fd49, %fd48, %fd11;
	selp.f64 	%fd171, 0d0000000000000000, %fd49, %p8;
	setp.geu.f32 	%p9, %f3, 0f40874800;
	@%p9 bra 	$L__BB11_11;
	shr.u32 	%r50, %r23, 31;
	add.s32 	%r51, %r23, %r50;
	shr.s32 	%r52, %r51, 1;
	shl.b32 	%r53, %r52, 20;
	add.s32 	%r54, %r25, %r53;
	mov.b64 	%fd50, {%r24, %r54};
	sub.s32 	%r55, %r23, %r52;
	shl.b32 	%r56, %r55, 20;
	add.s32 	%r57, %r56, 1072693248;
	mov.b32 	%r58, 0;
	mov.b64 	%fd51, {%r58, %r57};
	mul.f64 	%fd171, %fd51, %fd50;
$L__BB11_11:
	add.f64 	%fd52, %fd171, 0d3FF0000000000000;
	rcp.rn.f64 	%fd53, %fd52;
	add.s64 	%rd26, %rd8, %rd23;
	st.global.f64 	[%rd26], %fd53;
$L__BB11_12:
	setp.ge.s32 	%p10, %r22, %r2;
	@%p10 bra 	$L__BB11_33;
	mul.wide.s32 	%rd27, %r22, 8;
	add.s64 	%rd28, %rd7, %rd27;
	ld.global.f64 	%fd16, [%rd28];
	neg.f64 	%fd54, %fd16;
	fma.rn.f64 	%fd55, %fd16, 0dBFF71547652B82FE, 0d4338000000000000;
	{
	.reg .b32 %temp; 
	mov.b64 	{%r26, %temp}, %fd55;
	}
	mov.f64 	%fd56, 0dC338000000000000;
	add.rn.f64 	%fd57, %fd55, %fd56;
	fma.rn.f64 	%fd58, %fd57, 0dBFE62E42FEFA39EF, %fd54;
	fma.rn.f64 	%fd59, %fd57, 0dBC7ABC9E3B39803F, %fd58;
	fma.rn.f64 	%fd60, %fd59, 0d3E5ADE1569CE2BDF, 0d3E928AF3FCA213EA;
	fma.rn.f64 	%fd61, %fd60, %fd59, 0d3EC71DEE62401315;
	fma.rn.f64 	%fd62, %fd61, %fd59, 0d3EFA01997C89EB71;
	fma.rn.f64 	%fd63, %fd62, %fd59, 0d3F2A01A014761F65;
	fma.rn.f64 	%fd64, %fd63, %fd59, 0d3F56C16C1852B7AF;
	fma.rn.f64 	%fd65, %fd64, %fd59, 0d3F81111111122322;
	fma.rn.f64 	%fd66, %fd65, %fd59, 0d3FA55555555502A1;
	fma.rn.f64 	%fd67, %fd66, %fd59, 0d3FC5555555555511;
	fma.rn.f64 	%fd68, %fd67, %fd59, 0d3FE000000000000B;
	fma.rn.f64 	%fd69, %fd68, %fd59, 0d3FF0000000000000;
	fma.rn.f64 	%fd70, %fd69, %fd59, 0d3FF0000000000000;
	{
	.reg .b32 %temp; 
	mov.b64 	{%r27, %temp}, %fd70;
	}
	{
	.reg .b32 %temp; 
	mov.b64 	{%temp, %r28}, %fd70;
	}
	shl.b32 	%r59, %r26, 20;
	add.s32 	%r60, %r59, %r28;
	mov.b64 	%fd172, {%r27, %r60};
	{
	.reg .b32 %temp; 
	mov.b64 	{%temp, %r61}, %fd54;
	}
	mov.b32 	%f8, %r61;
	abs.f32 	%f4, %f8;
	setp.lt.f32 	%p11, %f4, 0f4086232B;
	@%p11 bra 	$L__BB11_16;
	setp.gt.f64 	%p12, %fd16, 0d0000000000000000;
	mov.f64 	%fd71, 0d7FF0000000000000;
	sub.f64 	%fd72, %fd71, %fd16;
	selp.f64 	%fd172, 0d0000000000000000, %fd72, %p12;
	setp.geu.f32 	%p13, %f4, 0f40874800;
	@%p13 bra 	$L__BB11_16;
	shr.u32 	%r62, %r26, 31;
	add.s32 	%r63, %r26, %r62;
	shr.s32 	%r64, %r63, 1;
	shl.b32 	%r65, %r64, 20;
	add.s32 	%r66, %r28, %r65;
	mov.b64 	%fd73, {%r27, %r66};
	sub.s32 	%r67, %r26, %r64;
	shl.b32 	%r68, %r67, 20;
	add.s32 	%r69, %r68, 1072693248;
	mov.b32 	%r70, 0;
	mov.b64 	%fd74, {%r70, %r69};
	mul.f64 	%fd172, %fd74, %fd73;
$L__BB11_16:
	add.f64 	%fd75, %fd172, 0d3FF0000000000000;
	rcp.rn.f64 	%fd76, %fd75;
	add.s64 	%rd30, %rd8, %rd27;
	st.global.f64 	[%rd30], %fd76;
	bra.uni 	$L__BB11_33;
$L__BB11_17:
	setp.lt.s32 	%p21, %r43, 1;
	@%p21 bra 	$L__BB11_41;
	setp.eq.s32 	%p22, %r43, 1;
	mov.b32 	%r130, 0;
	@%p22 bra 	$L__BB11_28;
	and.b32  	%r86, %r43, 2147483646;
	neg.s32 	%r127, %r86;
	mov.u32 	%r126, %r4;
$L__BB11_20:
	mul.wide.s32 	%rd35, %r126, 8;
	add.s64 	%rd9, %rd7, %rd35;
	ld.global.f64 	%fd1, [%rd9];
	neg.f64 	%fd100, %fd1;
	fma.rn.f64 	%fd101, %fd1, 0dBFF71547652B82FE, 0d4338000000000000;
	{
	.reg .b32 %temp; 
	mov.b64 	{%r12, %temp}, %fd101;
	}
	mov.f64 	%fd102, 0dC338000000000000;
	add.rn.f64 	%fd103, %fd101, %fd102;
	fma.rn.f64 	%fd104, %fd103, 0dBFE62E42FEFA39EF, %fd100;
	fma.rn.f64 	%fd105, %fd103, 0dBC7ABC9E3B39803F, %fd104;
	fma.rn.f64 	%fd106, %fd105, 0d3E5ADE1569CE2BDF, 0d3E928AF3FCA213EA;
	fma.rn.f64 	%fd107, %fd106, %fd105, 0d3EC71DEE62401315;
	fma.rn.f64 	%fd108, %fd107, %fd105, 0d3EFA01997C89EB71;
	fma.rn.f64 	%fd109, %fd108, %fd105, 0d3F2A01A014761F65;
	fma.rn.f64 	%fd110, %fd109, %fd105, 0d3F56C16C1852B7AF;
	fma.rn.f64 	%fd111, %fd110, %fd105, 0d3F81111111122322;
	fma.rn.f64 	%fd112, %fd111, %fd105, 0d3FA55555555502A1;
	fma.rn.f64 	%fd113, %fd112, %fd105, 0d3FC5555555555511;
	fma.rn.f64 	%fd114, %fd113, %fd105, 0d3FE000000000000B;
	fma.rn.f64 	%fd115, %fd114, %fd105, 0d3FF0000000000000;
	fma.rn.f64 	%fd116, %fd115, %fd105, 0d3FF0000000000000;
	{
	.reg .b32 %temp; 
	mov.b64 	{%r13, %temp}, %fd116;
	}
	{
	.reg .b32 %temp; 
	mov.b64 	{%temp, %r14}, %fd116;
	}
	shl.b32 	%r87, %r12, 20;
	add.s32 	%r88, %r87, %r14;
	mov.b64 	%fd169, {%r13, %r88};
	{
	.reg .b32 %temp; 
	mov.b64 	{%temp, %r89}, %fd100;
	}
	mov.b32 	%f10, %r89;
	abs.f32 	%f1, %f10;
	setp.lt.f32 	%p23, %f1, 0f4086232B;
	@%p23 bra 	$L__BB11_23;
	setp.gt.f64 	%p24, %fd1, 0d0000000000000000;
	mov.f64 	%fd117, 0d7FF0000000000000;
	sub.f64 	%fd118, %fd117, %fd1;
	selp.f64 	%fd169, 0d0000000000000000, %fd118, %p24;
	setp.geu.f32 	%p25, %f1, 0f40874800;
	@%p25 bra 	$L__BB11_23;
	shr.u32 	%r90, %r12, 31;
	add.s32 	%r91, %r12, %r90;
	shr.s32 	%r92, %r91, 1;
	shl.b32 	%r93, %r92, 20;
	add.s32 	%r94, %r14, %r93;
	mov.b64 	%fd119, {%r13, %r94};
	sub.s32 	%r95, %r12, %r92;
	shl.b32 	%r96, %r95, 20;
	add.s32 	%r97, %r96, 1072693248;
	mov.b32 	%r98, 0;
	mov.b64 	%fd120, {%r98, %r97};
	mul.f64 	%fd169, %fd120, %fd119;
$L__BB11_23:
	add.f64 	%fd121, %fd169, 0d3FF0000000000000;
	rcp.rn.f64 	%fd122, %fd121;
	add.s64 	%rd10, %rd8, %rd35;
	st.global.f64 	[%rd10], %fd122;
	ld.global.f64 	%fd6, [%rd9+1024];
	neg.f64 	%fd123, %fd6;
	fma.rn.f64 	%fd124, %fd6, 0dBFF71547652B82FE, 0d4338000000000000;
	{
	.reg .b32 %temp; 
	mov.b64 	{%r15, %temp}, %fd124;
	}
	mov.f64 	%fd125, 0dC338000000000000;
	add.rn.f64 	%fd126, %fd124, %fd125;
	fma.rn.f64 	%fd127, %fd126, 0dBFE62E42FEFA39EF, %fd123;
	fma.rn.f64 	%fd128, %fd126, 0dBC7ABC9E3B39803F, %fd127;
	fma.rn.f64 	%fd129, %fd128, 0d3E5ADE1569CE2BDF, 0d3E928AF3FCA213EA;
	fma.rn.f64 	%fd130, %fd129, %fd128, 0d3EC71DEE62401315;
	fma.rn.f64 	%fd131, %fd130, %fd128, 0d3EFA01997C89EB71;
	fma.rn.f64 	%fd132, %fd131, %fd128, 0d3F2A01A014761F65;
	fma.rn.f64 	%fd133, %fd132, %fd128, 0d3F56C16C1852B7AF;
	fma.rn.f64 	%fd134, %fd133, %fd128, 0d3F81111111122322;
	fma.rn.f64 	%fd135, %fd134, %fd128, 0d3FA55555555502A1;
	fma.rn.f64 	%fd136, %fd135, %fd128, 0d3FC5555555555511;
	fma.rn.f64 	%fd137, %fd136, %fd128, 0d3FE000000000000B;
	fma.rn.f64 	%fd138, %fd137, %fd128, 0d3FF0000000000000;
	fma.rn.f64 	%fd139, %fd138, %fd128, 0d3FF0000000000000;
	{
	.reg .b32 %temp; 
	mov.b64 	{%r16, %temp}, %fd139;
	}
	{
	.reg .b32 %temp; 
	mov.b64 	{%temp, %r17}, %fd139;
	}
	shl.b32 	%r99, %r15, 20;
	add.s32 	%r100, %r99, %r17;
	mov.b64 	%fd170, {%r16, %r100};
	{
	.reg .b32 %temp; 
	mov.b64 	{%temp, %r101}, %fd123;
	}
	mov.b32 	%f11, %r101;
	abs.f32 	%f2, %f11;
	setp.lt.f32 	%p26, %f2, 0f4086232B;
	@%p26 bra 	$L__BB11_26;
	setp.gt.f64 	%p27, %fd6, 0d0000000000000000;
	mov.f64 	%fd140, 0d7FF0000000000000;
	sub.f64 	%fd141, %fd140, %fd6;
	selp.f64 	%fd170, 0d0000000000000000, %fd141, %p27;
	setp.geu.f32 	%p28, %f2, 0f40874800;
	@%p28 bra 	$L__BB11_26;
	shr.u32 	%r102, %r15, 31;
	add.s32 	%r103, %r15, %r102;
	shr.s32 	%r104, %r103, 1;
	shl.b32 	%r105, %r104, 20;
	add.s32 	%r106, %r17, %r105;
	mov.b64 	%fd142, {%r16, %r106};
	sub.s32 	%r107, %r15, %r104;
	shl.b32 	%r108, %r107, 20;
	add.s32 	%r109, %r108, 1072693248;
	mov.b32 	%r110, 0;
	mov.b64 	%fd143, {%r110, %r109};
	mul.f64 	%fd170, %fd143, %fd142;
$L__BB11_26:
	add.f64 	%fd144, %fd170, 0d3FF0000000000000;
	rcp.rn.f64 	%fd145, %fd144;
	st.global.f64 	[%rd10+1024], %fd145;
	add.s32 	%r127, %r127, 2;
	add.s32 	%r126, %r126, 256;
	setp.eq.s32 	%p29, %r127, 0;
	@%p29 bra 	$L__BB11_27;
	bra.uni 	$L__BB11_20;
$L__BB11_27:
	and.b32  	%r130, %r1, -256;
$L__BB11_28:
	and.b32  	%r112, %r43, 1;
	setp.eq.b32 	%p30, %r112, 1;
	not.pred 	%p31, %p30;
	@%p31 bra 	$L__BB11_41;
	add.s32 	%r33, %r130, %r4;
	mul.wide.s32 	%rd37, %r33, 8;
	add.s64 	%rd38, %rd7, %rd37;
	ld.global.f64 	%fd21, [%rd38];
	neg.f64 	%fd146, %fd21;
	fma.rn.f64 	%fd147, %fd21, 0dBFF71547652B82FE, 0d4338000000000000;
	{
	.reg .b32 %temp; 
	mov.b64 	{%r34, %temp}, %fd147;
	}
	mov.f64 	%fd148, 0dC338000000000000;
	add.rn.f64 	%fd149, %fd147, %fd148;
	fma.rn.f64 	%fd150, %fd149, 0dBFE62E42FEFA39EF, %fd146;
	fma.rn.f64 	%fd151, %fd149, 0dBC7ABC9E3B39803F, %fd150;
	fma.rn.f64 	%fd152, %fd151, 0d3E5ADE1569CE2BDF, 0d3E928AF3FCA213EA;
	fma.rn.f64 	%fd153, %fd152, %fd151, 0d3EC71DEE62401315;
	fma.rn.f64 	%fd154, %fd153, %fd151, 0d3EFA01997C89EB71;
	fma.rn.f64 	%fd155, %fd154, %fd151, 0d3F2A01A014761F65;
	fma.rn.f64 	%fd156, %fd155, %fd151, 0d3F56C16C1852B7AF;
	fma.rn.f64 	%fd157, %fd156, %fd151, 0d3F81111111122322;
	fma.rn.f64 	%fd158, %fd157, %fd151, 0d3FA55555555502A1;
	fma.rn.f64 	%fd159, %fd158, %fd151, 0d3FC5555555555511;
	fma.rn.f64 	%fd160, %fd159, %fd151, 0d3FE000000000000B;
	fma.rn.f64 	%fd161, %fd160, %fd151, 0d3FF0000000000000;
	fma.rn.f64 	%fd162, %fd161, %fd151, 0d3FF0000000000000;
	{
	.reg .b32 %temp; 
	mov.b64 	{%r35, %temp}, %fd162;
	}
	{
	.reg .b32 %temp; 
	mov.b64 	{%temp, %r36}, %fd162;
	}
	shl.b32 	%r113, %r34, 20;
	add.s32 	%r114, %r113, %r36;
	mov.b64 	%fd173, {%r35, %r114};
	{
	.reg .b32 %temp; 
	mov.b64 	{%temp, %r115}, %fd146;
	}
	mov.b32 	%f12, %r115;
	abs.f32 	%f5, %f12;
	setp.lt.f32 	%p32, %f5, 0f4086232B;
	@%p32 bra 	$L__BB11_32;
	setp.gt.f64 	%p33, %fd21, 0d0000000000000000;
	mov.f64 	%fd163, 0d7FF0000000000000;
	sub.f64 	%fd164, %fd163, %fd21;
	selp.f64 	%fd173, 0d0000000000000000, %fd164, %p33;
	setp.geu.f32 	%p34, %f5, 0f40874800;
	@%p34 bra 	$L__BB11_32;
	shr.u32 	%r116, %r34, 31;
	add.s32 	%r117, %r34, %r116;
	shr.s32 	%r118, %r117, 1;
	shl.b32 	%r119, %r118, 20;
	add.s32 	%r120, %r36, %r119;
	mov.b64 	%fd165, {%r35, %r120};
	sub.s32 	%r121, %r34, %r118;
	shl.b32 	%r122, %r121, 20;
	add.s32 	%r123, %r122, 1072693248;
	mov.b32 	%r124, 0;
	mov.b64 	%fd166, {%r124, %r123};
	mul.f64 	%fd173, %fd166, %fd165;
$L__BB11_32:
	add.f64 	%fd167, %fd173, 0d3FF0000000000000;
	rcp.rn.f64 	%fd168, %fd167;
	add.s64 	%rd40, %rd8, %rd37;
	st.global.f64 	[%rd40], %fd168;
	bra.uni 	$L__BB11_41;
$L__BB11_33:
	add.s32 	%r129, %r129, 2;
	add.s32 	%r128, %r128, 256;
	setp.eq.s32 	%p14, %r129, 0;
	@%p14 bra 	$L__BB11_34;
	bra.uni 	$L__BB11_7;
$L__BB11_34:
	and.b32  	%r131, %r1, -256;
$L__BB11_35:
	and.b32  	%r72, %r43, 1;
	setp.eq.b32 	%p15, %r72, 1;
	not.pred 	%p16, %p15;
	@%p16 bra 	$L__BB11_41;
	add.s32 	%r39, %r131, %r4;
	setp.ge.s32 	%p17, %r39, %r2;
	@%p17 bra 	$L__BB11_41;
	mul.wide.s32 	%rd31, %r39, 8;
	add.s64 	%rd32, %rd7, %rd31;
	ld.global.f64 	%fd26, [%rd32];
	neg.f64 	%fd77, %fd26;
	fma.rn.f64 	%fd78, %fd26, 0dBFF71547652B82FE, 0d4338000000000000;
	{
	.reg .b32 %temp; 
	mov.b64 	{%r40, %temp}, %fd78;
	}
	mov.f64 	%fd79, 0dC338000000000000;
	add.rn.f64 	%fd80, %fd78, %fd79;
	fma.rn.f64 	%fd81, %fd80, 0dBFE62E42FEFA39EF, %fd77;
	fma.rn.f64 	%fd82, %fd80, 0dBC7ABC9E3B39803F, %fd81;
	fma.rn.f64 	%fd83, %fd82, 0d3E5ADE1569CE2BDF, 0d3E928AF3FCA213EA;
	fma.rn.f64 	%fd84, %fd83, %fd82, 0d3EC71DEE62401315;
	fma.rn.f64 	%fd85, %fd84, %fd82, 0d3EFA01997C89EB71;
	fma.rn.f64 	%fd86, %fd85, %fd82, 0d3F2A01A014761F65;
	fma.rn.f64 	%fd87, %fd86, %fd82, 0d3F56C16C1852B7AF;
	fma.rn.f64 	%fd88, %fd87, %fd82, 0d3F81111111122322;
	fma.rn.f64 	%fd89, %fd88, %fd82, 0d3FA55555555502A1;
	fma.rn.f64 	%fd90, %fd89, %fd82, 0d3FC5555555555511;
	fma.rn.f64 	%fd91, %fd90, %fd82, 0d3FE000000000000B;
	fma.rn.f64 	%fd92, %fd91, %fd82, 0d3FF0000000000000;
	fma.rn.f64 	%fd93, %fd92, %fd82, 0d3FF0000000000000;
	{
	.reg .b32 %temp; 
	mov.b64 	{%r41, %temp}, %fd93;
	}
	{
	.reg .b32 %temp; 
	mov.b64 	{%temp, %r42}, %fd93;
	}
	shl.b32 	%r73, %r40, 20;
	add.s32 	%r74, %r73, %r42;
	mov.b64 	%fd174, {%r41, %r74};
	{
	.reg .b32 %temp; 
	mov.b64 	{%temp, %r75}, %fd77;
	}
	mov.b32 	%f9, %r75;
	abs.f32 	%f6, %f9;
	setp.lt.f32 	%p18, %f6, 0f4086232B;
	@%p18 bra 	$L__BB11_40;
	setp.gt.f64 	%p19, %fd26, 0d0000000000000000;
	mov.f64 	%fd94, 0d7FF0000000000000;
	sub.f64 	%fd95, %fd94, %fd26;
	selp.f64 	%fd174, 0d0000000000000000, %fd95, %p19;
	setp.geu.f32 	%p20, %f6, 0f40874800;
	@%p20 bra 	$L__BB11_40;
	shr.u32 	%r76, %r40, 31;
	add.s32 	%r77, %r40, %r76;
	shr.s32 	%r78, %r77, 1;
	shl.b32 	%r79, %r78, 20;
	add.s32 	%r80, %r42, %r79;
	mov.b64 	%fd96, {%r41, %r80};
	sub.s32 	%r81, %r40, %r78;
	shl.b32 	%r82, %r81, 20;
	add.s32 	%r83, %r82, 1072693248;
	mov.b32 	%r84, 0;
	mov.b64 	%fd97, {%r84, %r83};
	mul.f64 	%fd174, %fd97, %fd96;
$L__BB11_40:
	add.f64 	%fd98, %fd174, 0d3FF0000000000000;
	rcp.rn.f64 	%fd99, %fd98;
	add.s64 	%rd34, %rd8, %rd31;
	st.global.f64 	[%rd34], %fd99;
$L__BB11_41:
	ret;

}
	// .globl	_ZN3cub18CUB_300001_SM_10006detail9transform16transform_kernelINS2_10policy_hubILb1EN4cuda3std3__45tupleIJN6thrust24THRUST_300001_SM_1000_NS17counting_iteratorIjNSA_11use_defaultESC_SC_EEEEEE10policy1000Ei3prgNSA_6detail15normal_iteratorINSA_10device_ptrIdEEEEJSD_EEEvT0_iT1_T2_DpNS2_10kernel_argIT3_EE
.visible .entry _ZN3cub18CUB_300001_SM_10006detail9transform16transform_kernelINS2_10policy_hubILb1EN4cuda3std3__45tupleIJN6thrust24THRUST_300001_SM_1000_NS17counting_iteratorIjNSA_11use_defaultESC_SC_EEEEEE10policy1000Ei3prgNSA_6detail15normal_iteratorINSA_10device_ptrIdEEEEJSD_EEEvT0_iT1_T2_DpNS2_10kernel_argIT3_EE(
	.param .u32 _ZN3cub18CUB_300001_SM_10006detail9transform16transform_kernelINS2_10policy_hubILb1EN4cuda3std3__45tupleIJN6thrust24THRUST_300001_SM_1000_NS17counting_iteratorIjNSA_11use_defaultESC_SC_EEEEEE10policy1000Ei3prgNSA_6detail15normal_iteratorINSA_10device_ptrIdEEEEJSD_EEEvT0_iT1_T2_DpNS2_10kernel_argIT3_EE_param_0,
	.param .u32 _ZN3cub18CUB_300001_SM_10006detail9transform16transform_kernelINS2_10policy_hubILb1EN4cuda3std3__45tupleIJN6thrust24THRUST_300001_SM_1000_NS17counting_iteratorIjNSA_11use_defaultESC_SC_EEEEEE10policy1000Ei3prgNSA_6detail15normal_iteratorINSA_10device_ptrIdEEEEJSD_EEEvT0_iT1_T2_DpNS2_10kernel_argIT3_EE_param_1,
	.param .align 8 .b8 _ZN3cub18CUB_300001_SM_10006detail9transform16transform_kernelINS2_10policy_hubILb1EN4cuda3std3__45tupleIJN6thrust24THRUST_300001_SM_1000_NS17counting_iteratorIjNSA_11use_defaultESC_SC_EEEEEE10policy1000Ei3prgNSA_6detail15normal_iteratorINSA_10device_ptrIdEEEEJSD_EEEvT0_iT1_T2_DpNS2_10kernel_argIT3_EE_param_2[40],
	.param .align 8 .b8 _ZN3cub18CUB_300001_SM_10006detail9transform16transform_kernelINS2_10policy_hubILb1EN4cuda3std3__45tupleIJN6thrust24THRUST_300001_SM_1000_NS17counting_iteratorIjNSA_11use_defaultESC_SC_EEEEEE10policy1000Ei3prgNSA_6detail15normal_iteratorINSA_10device_ptrIdEEEEJSD_EEEvT0_iT1_T2_DpNS2_10kernel_argIT3_EE_param_3[8],
	.param .align 8 .b8 _ZN3cub18CUB_300001_SM_10006detail9transform16transform_kernelINS2_10policy_hubILb1EN4cuda3std3__45tupleIJN6thrust24THRUST_300001_SM_1000_NS17counting_iteratorIjNSA_11use_defaultESC_SC_EEEEEE10policy1000Ei3prgNSA_6detail15normal_iteratorINSA_10device_ptrIdEEEEJSD_EEEvT0_iT1_T2_DpNS2_10kernel_argIT3_EE_param_4[16]
)
.maxntid 128
{
	.reg .pred 	%p<17>;
	.reg .b32 	%r<65>;
	.reg .b64 	%rd<83>;
	.reg .b64 	%fd<11>;

	ld.param.u32 	%r64, [_ZN3cub18CUB_300001_SM_10006detail9transform16transform_kernelINS2_10policy_hubILb1EN4cuda3std3__45tupleIJN6thrust24THRUST_300001_SM_1000_NS17counting_iteratorIjNSA_11use_defaultESC_SC_EEEEEE10policy1000Ei3prgNSA_6detail15normal_iteratorINSA_10device_ptrIdEEEEJSD_EEEvT0_iT1_T2_DpNS2_10kernel_argIT3_EE_param_2+16];
	ld.param.f64 	%fd1, [_ZN3cub18CUB_300001_SM_10006detail9transform16transform_kernelINS2_10policy_hubILb1EN4cuda3std3__45tupleIJN6thrust24THRUST_300001_SM_1000_NS17counting_iteratorIjNSA_11use_defaultESC_SC_EEEEEE10policy1000Ei3prgNSA_6detail15normal_iteratorINSA_10device_ptrIdEEEEJSD_EEEvT0_iT1_T2_DpNS2_10kernel_argIT3_EE_param_2+24];
	ld.param.f64 	%fd2, [_ZN3cub18CUB_300001_SM_10006detail9transform16transform_kernelINS2_10policy_hubILb1EN4cuda3std3__45tupleIJN6thrust24THRUST_300001_SM_1000_NS17counting_iteratorIjNSA_11use_defaultESC_SC_EEEEEE10policy1000Ei3prgNSA_6detail15normal_iteratorINSA_10device_ptrIdEEEEJSD_EEEvT0_iT1_T2_DpNS2_10kernel_argIT3_EE_param_2+32];
	ld.param.u32 	%r20, [_ZN3cub18CUB_300001_SM_10006detail9transform16transform_kernelINS2_10policy_hubILb1EN4cuda3std3__45tupleIJN6thrust24THRUST_300001_SM_1000_NS17counting_iteratorIjNSA_11use_defaultESC_SC_EEEEEE10policy1000Ei3prgNSA_6detail15normal_iteratorINSA_10device_ptrIdEEEEJSD_EEEvT0_iT1_T2_DpNS2_10kernel_argIT3_EE_param_4];
	ld.param.u32 	%r21, [_ZN3cub18CUB_300001_SM_10006detail9transform16transform_kernelINS2_10policy_hubILb1EN4cuda3std3__45tupleIJN6thrust24THRUST_300001_SM_1000_NS17counting_iteratorIjNSA_11use_defaultESC_SC_EEEEEE10policy1000Ei3prgNSA_6detail15normal_iteratorINSA_10device_ptrIdEEEEJSD_EEEvT0_iT1_T2_DpNS2_10kernel_argIT3_EE_param_0];
	ld.param.u64 	%rd20, [_ZN3cub18CUB_300001_SM_10006detail9transform16transform_kernelINS2_10policy_hubILb1EN4cuda3std3__45tupleIJN6thrust24THRUST_300001_SM_1000_NS17counting_iteratorIjNSA_11use_defaultESC_SC_EEEEEE10policy1000Ei3prgNSA_6detail15normal_iteratorINSA_10device_ptrIdEEEEJSD_EEEvT0_iT1_T2_DpNS2_10kernel_argIT3_EE_param_3];
	ld.param.u32 	%r19, [_ZN3cub18CUB_300001_SM_10006detail9transform16transform_kernelINS2_10policy_hubILb1EN4cuda3std3__45tupleIJN6thrust24THRUST_300001_SM_1000_NS17counting_iteratorIjNSA_11use_defaultESC_SC_EEEEEE10policy1000Ei3prgNSA_6detail15normal_iteratorINSA_10device_ptrIdEEEEJSD_EEEvT0_iT1_T2_DpNS2_10kernel_argIT3_EE_param_1];
	cvta.to.global.u64 	%rd21, %rd20;
	shl.b32 	%r22, %r19, 7;
	mov.u32 	%r23, %ctaid.x;
	mul.lo.s32 	%r24, %r22, %r23;
	sub.s32 	%r25, %r21, %r24;
	min.s32 	%r2, %r22, %r25;
	add.s32 	%r3, %r20, %r24;
	mul.wide.s32 	%rd22, %r24, 8;
	add.s64 	%rd1, %rd21, %rd22;
	setp.gt.s32 	%p1, %r22, %r25;
	@%p1 bra 	$L__BB12_9;
	setp.lt.s32 	%p2, %r19, 1;
	@%p2 bra 	$L__BB12_19;
	mov.u32 	%r4, %tid.x;
	sub.f64 	%fd3, %fd2, %fd1;
	mov.b32 	%r60, 0;
$L__BB12_3:
	shl.b32 	%r27, %r60, 7;
	add.s32 	%r8, %r27, %r4;
	add.s32 	%r9, %r8, %r3;
	setp.eq.s32 	%p3, %r9, 0;
	mov.b64 	%rd76, 1;
	@%p3 bra 	$L__BB12_8;
	cvt.u64.u32 	%rd74, %r9;
	mov.b64 	%rd75, 48271;
	mov.b64 	%rd76, 1;
$L__BB12_5:
	and.b64  	%rd26, %rd74, 1;
	setp.eq.b64 	%p4, %rd26, 1;
	not.pred 	%p5, %p4;
	@%p5 bra 	$L__BB12_7;
	mul.lo.s64 	%rd27, %rd76, %rd75;
	mul.hi.u64 	%rd28, %rd27, 8589934597;
	sub.s64 	%rd29, %rd27, %rd28;
	shr.u64 	%rd30, %rd29, 1;
	add.s64 	%rd31, %rd30, %rd28;
	shr.u64 	%rd32, %rd31, 30;
	mul.lo.s64 	%rd33, %rd32, 2147483647;
	sub.s64 	%rd76, %rd27, %rd33;
$L__BB12_7:
	shr.u64 	%rd8, %rd74, 1;
	mul.lo.s64 	%rd34, %rd75, %rd75;
	mul.hi.u64 	%rd35, %rd34, -9223372032559808509;
	shr.u64 	%rd36, %rd35, 30;
	mul.lo.s64 	%rd37, %rd36, 2147483647;
	sub.s64 	%rd75, %rd34, %rd37;
	setp.gt.u64 	%p6, %rd74, 1;
	mov.u64 	%rd74, %rd8;
	@%p6 bra 	$L__BB12_5;
$L__BB12_8:
	cvt.u64.u32 	%rd38, %r64;
	mul.lo.s64 	%rd39, %rd76, %rd38;
	mul.hi.u64 	%rd40, %rd39, 8589934597;
	sub.s64 	%rd41, %rd39, %rd40;
	shr.u64 	%rd42, %rd41, 1;
	add.s64 	%rd43, %rd42, %rd40;
	shr.u64 	%rd44, %rd43, 30;
	cvt.u32.u64 	%r28, %rd44;
	mov.b64 	%rd45, 2147483647;
	cvt.u32.u64 	%r29, %rd45;
	mul.lo.s32 	%r30, %r28, %r29;
	cvt.u32.u64 	%r31, %rd39;
	sub.s32 	%r32, %r31, %r30;
	mul.hi.u32 	%r33, %r32, 1581746633;
	shr.u32 	%r34, %r33, 14;
	mul.lo.s32 	%r35, %r34, 44488;
	sub.s32 	%r36, %r32, %r35;
	mul.lo.s32 	%r37, %r36, 48271;
	mul.lo.s32 	%r38, %r34, 3399;
	setp.lt.u32 	%p7, %r37, %r38;
	xor.b32  	%r39, %r38, 2147483647;
	neg.s32 	%r40, %r38;
	selp.b32 	%r41, %r39, %r40, %p7;
	add.s32 	%r64, %r41, %r37;
	add.s32 	%r42, %r64, -1;
	cvt.rn.f64.u32 	%fd5, %r42;
	div.rn.f64 	%fd6, %fd5, 0d41DFFFFFFF800000;
	fma.rn.f64 	%fd7, %fd3, %fd6, %fd1;
	mul.wide.s32 	%rd46, %r8, 8;
	add.s64 	%rd47, %rd1, %rd46;
	st.global.f64 	[%rd47], %fd7;
	add.s32 	%r60, %r60, 1;
	setp.eq.s32 	%p8, %r60, %r19;
	@%p8 bra 	$L__BB12_19;
	bra.uni 	$L__BB12_3;
$L__BB12_9:
	setp.lt.s32 	%p9, %r19, 1;
	@%p9 bra 	$L__BB12_19;
	mov.u32 	%r5, %tid.x;
	sub.f64 	%fd4, %fd2, %fd1;
	mov.b32 	%r62, 0;
$L__BB12_11:
	shl.b32 	%r44, %r62, 7;
	add.s32 	%r14, %r44, %r5;
	setp.ge.s32 	%p10, %r14, %r2;
	@%p10 bra 	$L__BB12_18;
	add.s32 	%r15, %r14, %r3;
	setp.eq.s32 	%p11, %r15, 0;
	mov.b64 	%rd81, 1;
	@%p11 bra 	$L__BB12_17;
	cvt.u64.u32 	%rd79, %r15;
	mov.b64 	%rd80, 48271;
	mov.b64 	%rd81, 1;
$L__BB12_14:
	and.b64  	%rd51, %rd79, 1;
	setp.eq.b64 	%p12, %rd51, 1;
	not.pred 	%p13, %p12;
	@%p13 bra 	$L__BB12_16;
	mul.lo.s64 	%rd52, %rd81, %rd80;
	mul.hi.u64 	%rd53, %rd52, 8589934597;
	sub.s64 	%rd54, %rd52, %rd53;
	shr.u64 	%rd55, %rd54, 1;
	add.s64 	%rd56, %rd55, %rd53;
	shr.u64 	%rd57, %rd56, 30;
	mul.lo.s64 	%rd58, %rd57, 2147483647;
	sub.s64 	%rd81, %rd52, %rd58;
$L__BB12_16:
	shr.u64 	%rd17, %rd79, 1;
	mul.lo.s64 	%rd59, %rd80, %rd80;
	mul.hi.u64 	%rd60, %rd59, -9223372032559808509;
	shr.u64 	%rd61, %rd60, 30;
	mul.lo.s64 	%rd62, %rd61, 2147483647;
	sub.s64 	%rd80, %rd59, %rd62;
	setp.gt.u64 	%p14, %rd79, 1;
	mov.u64 	%rd79, %rd17;
	@%p14 bra 	$L__BB12_14;
$L__BB12_17:
	cvt.u64.u32 	%rd63, %r64;
	mul.lo.s64 	%rd64, %rd81, %rd63;
	mul.hi.u64 	%rd65, %rd64, 8589934597;
	sub.s64 	%rd66, %rd64, %rd65;
	shr.u64 	%rd67, %rd66, 1;
	add.s64 	%rd68, %rd67, %rd65;
	shr.u64 	%rd69, %rd68, 30;
	cvt.u32.u64 	%r45, %rd69;
	mov.b64 	%rd70, 2147483647;
	cvt.u32.u64 	%r46, %rd70;
	mul.lo.s32 	%r47, %r45, %r46;
	cvt.u32.u64 	%r48, %rd64;
	sub.s32 	%r49, %r48, %r47;
	mul.hi.u32 	%r50, %r49, 1581746633;
	shr.u32 	%r51, %r50, 14;
	mul.lo.s32 	%r52, %r51, 44488;
	sub.s32 	%r53, %r49, %r52;
	mul.lo.s32 	%r54, %r53, 48271;
	mul.lo.s32 	%r55, %r51, 3399;
	setp.lt.u32 	%p15, %r54, %r55;
	xor.b32  	%r56, %r55, 2147483647;
	neg.s32 	%r57, %r55;
	selp.b32 	%r58, %r56, %r57, %p15;
	add.s32 	%r64, %r58, %r54;
	add.s32 	%r59, %r64, -1;
	cvt.rn.f64.u32 	%fd8, %r59;
	div.rn.f64 	%fd9, %fd8, 0d41DFFFFFFF800000;
	fma.rn.f64 	%fd10, %fd4, %fd9, %fd1;
	mul.wide.s32 	%rd71, %r14, 8;
	add.s64 	%rd72, %rd1, %rd71;
	st.global.f64 	[%rd72], %fd10;
$L__BB12_18:
	add.s32 	%r62, %r62, 1;
	setp.ne.s32 	%p16, %r62, %r19;
	@%p16 bra 	$L__BB12_11;
$L__BB12_19:
	ret;

}
	// .globl	_ZN3cub18CUB_300001_SM_10006detail9transform16transform_kernelINS2_10policy_hubILb1EN4cuda3std3__45tupleIJN6thrust24THRUST_300001_SM_1000_NS17counting_iteratorIjNSA_11use_defaultESC_SC_EEEEEE10policy1000El3prgNSA_6detail15normal_iteratorINSA_10device_ptrIdEEEEJSD_EEEvT0_iT1_T2_DpNS2_10kernel_argIT3_EE
.visible .entry _ZN3cub18CUB_300001_SM_10006detail9transform16transform_kernelINS2_10policy_hubILb1EN4cuda3std3__45tupleIJN6thrust24THRUST_300001_SM_1000_NS17counting_iteratorIjNSA_11use_defaultESC_SC_EEEEEE10policy1000El3prgNSA_6detail15normal_iteratorINSA_10device_ptrIdEEEEJSD_EEEvT0_iT1_T2_DpNS2_10kernel_argIT3_EE(
	.param .u64 _ZN3cub18CUB_300001_SM_10006detail9transform16transform_kernelINS2_10policy_hubILb1EN4cuda3std3__45tupleIJN6thrust24THRUST_300001_SM_1000_NS17counting_iteratorIjNSA_11use_defaultESC_SC_EEEEEE10policy1000El3prgNSA_6detail15normal_iteratorINSA_10device_ptrIdEEEEJSD_EEEvT0_iT1_T2_DpNS2_10kernel_argIT3_EE_param_0,
	.param .u32 _ZN3cub18CUB_300001_SM_10006detail9transform16transform_kernelINS2_10policy_hubILb1EN4cuda3std3__45tupleIJN6thrust24THRUST_300001_SM_1000_NS17counting_iteratorIjNSA_11use_defaultESC_SC_EEEEEE10policy1000El3prgNSA_6detail15normal_iteratorINSA_10device_ptrIdEEEEJSD_EEEvT0_iT1_T2_DpNS2_10kernel_argIT3_EE_param_1,
	.param .align 8 .b8 _ZN3cub18CUB_300001_SM_10006detail9transform16transform_kernelINS2_10policy_hubILb1EN4cuda3std3__45tupleIJN6thrust24THRUST_300001_SM_1000_NS17counting_iteratorIjNSA_11use_defaultESC_SC_EEEEEE10policy1000El3prgNSA_6detail15normal_iteratorINSA_10device_ptrIdEEEEJSD_EEEvT0_iT1_T2_DpNS2_10kernel_argIT3_EE_param_2[40],
	.param .align 8 .b8 _ZN3cub18CUB_300001_SM_10006detail9transform16transform_kernelINS2_10policy_hubILb1EN4cuda3std3__45tupleIJN6thrust24THRUST_300001_SM_1000_NS17counting_iteratorIjNSA_11use_defaultESC_SC_EEEEEE10policy1000El3prgNSA_6detail15normal_iteratorINSA_10device_ptrIdEEEEJSD_EEEvT0_iT1_T2_DpNS2_10kernel_argIT3_EE_param_3[8],
	.param .align 8 .b8 _ZN3cub18CUB_300001_SM_10006detail9transform16transform_kernelINS2_10policy_hubILb1EN4cuda3std3__45tupleIJN6thrust24THRUST_300001_SM_1000_NS17counting_iteratorIjNSA_11use_defaultESC_SC_EEEEEE10policy1000El3prgNSA_6detail15normal_iteratorINSA_10device_ptrIdEEEEJSD_EEEvT0_iT1_T2_DpNS2_10kernel_argIT3_EE_param_4[16]
)
.maxntid 128
{
	.reg .pred 	%p<17>;
	.reg .b32 	%r<63>;
	.reg .b64 	%rd<89>;
	.reg .b64 	%fd<11>;

	ld.param.u32 	%r62, [_ZN3cub18CUB_300001_SM_10006detail9transform16transform_kernelINS2_10policy_hubILb1EN4cuda3std3__45tupleIJN6thrust24THRUST_300001_SM_1000_NS17counting_iteratorIjNSA_11use_defaultESC_SC_EEEEEE10policy1000El3prgNSA_6detail15normal_iteratorINSA_10device_ptrIdEEEEJSD_EEEvT0_iT1_T2_DpNS2_10kernel_argIT3_EE_param_2+16];
	ld.param.f64 	%fd1, [_ZN3cub18CUB_300001_SM_10006detail9transform16transform_kernelINS2_10policy_hubILb1EN4cuda3std3__45tupleIJN6thrust24THRUST_300001_SM_1000_NS17counting_iteratorIjNSA_11use_defaultESC_SC_EEEEEE10policy1000El3prgNSA_6detail15normal_iteratorINSA_10device_ptrIdEEEEJSD_EEEvT0_iT1_T2_DpNS2_10kernel_argIT3_EE_param_2+24];
	ld.param.f64 	%fd2, [_ZN3cub18CUB_300001_SM_10006detail9transform16transform_kernelINS2_10policy_hubILb1EN4cuda3std3__45tupleIJN6thrust24THRUST_300001_SM_1000_NS17counting_iteratorIjNSA_11use_defaultESC_SC_EEEEEE10policy1000El3prgNSA_6detail15normal_iteratorINSA_10device_ptrIdEEEEJSD_EEEvT0_iT1_T2_DpNS2_10kernel_argIT3_EE_param_2+32];
	ld.param.u32 	%r20, [_ZN3cub18CUB_300001_SM_10006detail9transform16transform_kernelINS2_10policy_hubILb1EN4cuda3std3__45tupleIJN6thrust24THRUST_300001_SM_1000_NS17counting_iteratorIjNSA_11use_defaultESC_SC_EEEEEE10policy1000El3prgNSA_6detail15normal_iteratorINSA_10device_ptrIdEEEEJSD_EEEvT0_iT1_T2_DpNS2_10kernel_argIT3_EE_param_4];
	ld.param.u64 	%rd20, [_ZN3cub18CUB_300001_SM_10006detail9transform16transform_kernelINS2_10policy_hubILb1EN4cuda3std3__45tupleIJN6thrust24THRUST_300001_SM_1000_NS17counting_iteratorIjNSA_11use_defaultESC_SC_EEEEEE10policy1000El3prgNSA_6detail15normal_iteratorINSA_10device_ptrIdEEEEJSD_EEEvT0_iT1_T2_DpNS2_10kernel_argIT3_EE_param_0];
	ld.param.u64 	%rd21, [_ZN3cub18CUB_300001_SM_10006detail9transform16transform_kernelINS2_10policy_hubILb1EN4cuda3std3__45tupleIJN6thrust24THRUST_300001_SM_1000_NS17counting_iteratorIjNSA_11use_defaultESC_SC_EEEEEE10policy1000El3prgNSA_6detail15normal_iteratorINSA_10device_ptrIdEEEEJSD_EEEvT0_iT1_T2_DpNS2_10kernel_argIT3_EE_param_3];
	ld.param.u32 	%r19, [_ZN3cub18CUB_300001_SM_10006detail9transform16transform_kernelINS2_10policy_hubILb1EN4cuda3std3__45tupleIJN6thrust24THRUST_300001_SM_1000_NS17counting_iteratorIjNSA_11use_defaultESC_SC_EEEEEE10policy1000El3prgNSA_6detail15normal_iteratorINSA_10device_ptrIdEEEEJSD_EEEvT0_iT1_T2_DpNS2_10kernel_argIT3_EE_param_1];
	cvta.to.global.u64 	%rd22, %rd21;
	shl.b32 	%r21, %r19, 7;
	mov.u32 	%r22, %ctaid.x;
	cvt.u64.u32 	%rd23, %r22;
	cvt.s64.s32 	%rd24, %r21;
	mul.lo.s64 	%rd25, %rd24, %rd23;
	sub.s64 	%rd26, %rd20, %rd25;
	min.s64 	%rd27, %rd26, %rd24;
	cvt.u32.u64 	%r2, %rd27;
	cvt.u32.u64 	%r23, %rd25;
	add.s32 	%r3, %r20, %r23;
	shl.b64 	%rd28, %rd25, 3;
	add.s64 	%rd1, %rd22, %rd28;
	setp.eq.s32 	%p1, %r21, %r2;
	@%p1 bra 	$L__BB13_11;
	setp.lt.s32 	%p2, %r19, 1;
	@%p2 bra 	$L__BB13_19;
	mov.u32 	%r4, %tid.x;
	sub.f64 	%fd3, %fd2, %fd1;
	mov.b32 	%r60, 0;
$L__BB13_3:
	shl.b32 	%r25, %r60, 7;
	add.s32 	%r14, %r25, %r4;
	setp.ge.s32 	%p3, %r14, %r2;
	@%p3 bra 	$L__BB13_10;
	add.s32 	%r15, %r14, %r3;
	setp.eq.s32 	%p4, %r15, 0;
	mov.b64 	%rd87, 1;
	@%p4 bra 	$L__BB13_9;
	cvt.u64.u32 	%rd85, %r15;
	mov.b64 	%rd86, 48271;
	mov.b64 	%rd87, 1;
$L__BB13_6:
	and.b64  	%rd32, %rd85, 1;
	setp.eq.b64 	%p5, %rd32, 1;
	not.pred 	%p6, %p5;
	@%p6 bra 	$L__BB13_8;
	mul.lo.s64 	%rd33, %rd87, %rd86;
	mul.hi.u64 	%rd34, %rd33, 8589934597;
	sub.s64 	%rd35, %rd33, %rd34;
	shr.u64 	%rd36, %rd35, 1;
	add.s64 	%rd37, %rd36, %rd34;
	shr.u64 	%rd38, %rd37, 30;
	mul.lo.s64 	%rd39, %rd38, 2147483647;
	sub.s64 	%rd87, %rd33, %rd39;
$L__BB13_8:
	shr.u64 	%rd17, %rd85, 1;
	mul.lo.s64 	%rd40, %rd86, %rd86;
	mul.hi.u64 	%rd41, %rd40, -9223372032559808509;
	shr.u64 	%rd42, %rd41, 30;
	mul.lo.s64 	%rd43, %rd42, 2147483647;
	sub.s64 	%rd86, %rd40, %rd43;
	setp.gt.u64 	%p7, %rd85, 1;
	mov.u64 	%rd85, %rd17;
	@%p7 bra 	$L__BB13_6;
$L__BB13_9:
	cvt.u64.u32 	%rd44, %r62;
	mul.lo.s64 	%rd45, %rd87, %rd44;
	mul.hi.u64 	%rd46, %rd45, 8589934597;
	sub.s64 	%rd47, %rd45, %rd46;
	shr.u64 	%rd48, %rd47, 1;
	add.s64 	%rd49, %rd48, %rd46;
	shr.u64 	%rd50, %rd49, 30;
	cvt.u32.u64 	%r26, %rd50;
	mov.b64 	%rd51, 2147483647;
	cvt.u32.u64 	%r27, %rd51;
	mul.lo.s32 	%r28, %r26, %r27;
	cvt.u32.u64 	%r29, %rd45;
	sub.s32 	%r30, %r29, %r28;
	mul.hi.u32 	%r31, %r30, 1581746633;
	shr.u32 	%r32, %r31, 14;
	mul.lo.s32 	%r33, %r32, 44488;
	sub.s32 	%r34, %r30, %r33;
	mul.lo.s32 	%r35, %r34, 48271;
	mul.lo.s32 	%r36, %r32, 3399;
	setp.lt.u32 	%p8, %r35, %r36;
	xor.b32  	%r37, %r36, 2147483647;
	neg.s32 	%r38, %r36;
	selp.b32 	%r39, %r37, %r38, %p8;
	add.s32 	%r62, %r39, %r35;
	add.s32 	%r40, %r62, -1;
	cvt.rn.f64.u32 	%fd5, %r40;
	div.rn.f64 	%fd6, %fd5, 0d41DFFFFFFF800000;
	fma.rn.f64 	%fd7, %fd3, %fd6, %fd1;
	mul.wide.s32 	%rd52, %r14, 8;
	add.s64 	%rd53, %rd1, %rd52;
	st.global.f64 	[%rd53], %fd7;
$L__BB13_10:
	add.s32 	%r60, %r60, 1;
	setp.ne.s32 	%p9, %r60, %r19;
	@%p9 bra 	$L__BB13_3;
	bra.uni 	$L__BB13_19;
$L__BB13_11:
	setp.lt.s32 	%p10, %r19, 1;
	@%p10 bra 	$L__BB13_19;
	mov.u32 	%r5, %tid.x;
	sub.f64 	%fd4, %fd2, %fd1;
	mov.b32 	%r58, 0;
$L__BB13_13:
	shl.b32 	%r42, %r58, 7;
	add.s32 	%r8, %r42, %r5;
	add.s32 	%r9, %r8, %r3;
	setp.eq.s32 	%p11, %r9, 0;
	mov.b64 	%rd82, 1;
	@%p11 bra 	$L__BB13_18;
	cvt.u64.u32 	%rd80, %r9;
	mov.b64 	%rd81, 48271;
	mov.b64 	%rd82, 1;
$L__BB13_15:
	and.b64  	%rd57, %rd80, 1;
	setp.eq.b64 	%p12, %rd57, 1;
	not.pred 	%p13, %p12;
	@%p13 bra 	$L__BB13_17;
	mul.lo.s64 	%rd58, %rd82, %rd81;
	mul.hi.u64 	%rd59, %rd58, 8589934597;
	sub.s64 	%rd60, %rd58, %rd59;
	shr.u64 	%rd61, %rd60, 1;
	add.s64 	%rd62, %rd61, %rd59;
	shr.u64 	%rd63, %rd62, 30;
	mul.lo.s64 	%rd64, %rd63, 2147483647;
	sub.s64 	%rd82, %rd58, %rd64;
$L__BB13_17:
	shr.u64 	%rd8, %rd80, 1;
	mul.lo.s64 	%rd65, %rd81, %rd81;
	mul.hi.u64 	%rd66, %rd65, -9223372032559808509;
	shr.u64 	%rd67, %rd66, 30;
	mul.lo.s64 	%rd68, %rd67, 2147483647;
	sub.s64 	%rd81, %rd65, %rd68;
	setp.gt.u64 	%p14, %rd80, 1;
	mov.u64 	%rd80, %rd8;
	@%p14 bra 	$L__BB13_15;
$L__BB13_18:
	cvt.u64.u32 	%rd69, %r62;
	mul.lo.s64 	%rd70, %rd82, %rd69;
	mul.hi.u64 	%rd71, %rd70, 8589934597;
	sub.s64 	%rd72, %rd70, %rd71;
	shr.u64 	%rd73, %rd72, 1;
	add.s64 	%rd74, %rd73, %rd71;
	shr.u64 	%rd75, %rd74, 30;
	cvt.u32.u64 	%r43, %rd75;
	mov.b64 	%rd76, 2147483647;
	cvt.u32.u64 	%r44, %rd76;
	mul.lo.s32 	%r45, %r43, %r44;
	cvt.u32.u64 	%r46, %rd70;
	sub.s32 	%r47, %r46, %r45;
	mul.hi.u32 	%r48, %r47, 1581746633;
	shr.u32 	%r49, %r48, 14;
	mul.lo.s32 	%r50, %r49, 44488;
	sub.s32 	%r51, %r47, %r50;
	mul.lo.s32 	%r52, %r51, 48271;
	mul.lo.s32 	%r53, %r49, 3399;
	setp.lt.u32 	%p15, %r52, %r53;
	xor.b32  	%r54, %r53, 2147483647;
	neg.s32 	%r55, %r53;
	selp.b32 	%r56, %r54, %r55, %p15;
	add.s32 	%r62, %r56, %r52;
	add.s32 	%r57, %r62, -1;
	cvt.rn.f64.u32 	%fd8, %r57;
	div.rn.f64 	%fd9, %fd8, 0d41DFFFFFFF800000;
	fma.rn.f64 	%fd10, %fd4, %fd9, %fd1;
	mul.wide.s32 	%rd77, %r8, 8;
	add.s64 	%rd78, %rd1, %rd77;
	st.global.f64 	[%rd78], %fd10;
	add.s32 	%r58, %r58, 1;
	setp.eq.s32 	%p16, %r58, %r19;
	@%p16 bra 	$L__BB13_19;
	bra.uni 	$L__BB13_13;
$L__BB13_19:
	ret;

}
	// .globl	_ZN3cub18CUB_300001_SM_10006detail9transform16transform_kernelINS2_10policy_hubILb1EN4cuda3std3__45tupleIJN6thrust24THRUST_300001_SM_1000_NS17counting_iteratorIjNSA_11use_defaultESC_SC_EEEEEE10policy1000Ei10matrixMultNSA_6detail15normal_iteratorINSA_10device_ptrIdEEEEJSD_EEEvT0_iT1_T2_DpNS2_10kernel_argIT3_EE
.visible .entry _ZN3cub18CUB_300001_SM_10006detail9transform16transform_kernelINS2_10policy_hubILb1EN4cuda3std3__45tupleIJN6thrust24THRUST_300001_SM_1000_NS17counting_iteratorIjNSA_11use_defaultESC_SC_EEEEEE10policy1000Ei10matrixMultNSA_6detail15normal_iteratorINSA_10device_ptrIdEEEEJSD_EEEvT0_iT1_T2_DpNS2_10kernel_argIT3_EE(
	.param .u32 _ZN3cub18CUB_300001_SM_10006detail9transform16transform_kernelINS2_10policy_hubILb1EN4cuda3std3__45tupleIJN6thrust24THRUST_300001_SM_1000_NS17counting_iteratorIjNSA_11use_defaultESC_SC_EEEEEE10policy1000Ei10matrixMultNSA_6detail15normal_iteratorINSA_10device_ptrIdEEEEJSD_EEEvT0_iT1_T2_DpNS2_10kernel_argIT3_EE_param_0,
	.param .u32 _ZN3cub18CUB_300001_SM_10006detail9transform16transform_kernelINS2_10policy_hubILb1EN4cuda3std3__45tupleIJN6thrust24THRUST_300001_SM_1000_NS17counting_iteratorIjNSA_11use_defaultESC_SC_EEEEEE10policy1000Ei10matrixMultNSA_6detail15normal_iteratorINSA_10device_ptrIdEEEEJSD_EEEvT0_iT1_T2_DpNS2_10kernel_argIT3_EE_param_1,
	.param .align 8 .b8 _ZN3cub18CUB_300001_SM_10006detail9transform16transform_kernelINS2_10policy_hubILb1EN4cuda3std3__45tupleIJN6thrust24THRUST_300001_SM_1000_NS17counting_iteratorIjNSA_11use_defaultESC_SC_EEEEEE10policy1000Ei10matrixMultNSA_6detail15normal_iteratorINSA_10device_ptrIdEEEEJSD_EEEvT0_iT1_T2_DpNS2_10kernel_argIT3_EE_param_2[32],
	.param .align 8 .b8 _ZN3cub18CUB_300001_SM_10006detail9transform16transform_kernelINS2_10policy_hubILb1EN4cuda3std3__45tupleIJN6thrust24THRUST_300001_SM_1000_NS17counting_iteratorIjNSA_11use_defaultESC_SC_EEEEEE10policy1000Ei10matrixMultNSA_6detail15normal_iteratorINSA_10device_ptrIdEEEEJSD_EEEvT0_iT1_T2_DpNS2_10kernel_argIT3_EE_param_3[8],
	.param .align 8 .b8 _ZN3cub18CUB_300001_SM_10006detail9transform16transform_kernelINS2_10policy_hubILb1EN4cuda3std3__45tupleIJN6thrust24THRUST_300001_SM_1000_NS17counting_iteratorIjNSA_11use_defaultESC_SC_EEEEEE10policy1000Ei10matrixMultNSA_6detail15normal_iteratorINSA_10device_ptrIdEEEEJSD_EEEvT0_iT1_T2_DpNS2_10kernel_argIT3_EE_param_4[16]
)
.maxntid 128
{
	.reg .pred 	%p<40>;
	.reg .b32 	%r<187>;
	.reg .b64 	%rd<161>;
	.reg .b64 	%fd<133>;

	ld.param.u32 	%r1, [_ZN3cub18CUB_300001_SM_10006detail9transform16transform_kernelINS2_10policy_hubILb1EN4cuda3std3__45tupleIJN6thrust24THRUST_300001_SM_1000_NS17counting_iteratorIjNSA_11use_defaultESC_SC_EEEEEE10policy1000Ei10matrixMultNSA_6detail15normal_iteratorINSA_10device_ptrIdEEEEJSD_EEEvT0_iT1_T2_DpNS2_10kernel_argIT3_EE_param_2+20];
	ld.param.u32 	%r2, [_ZN3cub18CUB_300001_SM_10006detail9transform16transform_kernelINS2_10policy_hubILb1EN4cuda3std3__45tupleIJN6thrust24THRUST_300001_SM_1000_NS17counting_iteratorIjNSA_11use_defaultESC_SC_EEEEEE10policy1000Ei10matrixMultNSA_6detail15normal_iteratorINSA_10device_ptrIdEEEEJSD_EEEvT0_iT1_T2_DpNS2_10kernel_argIT3_EE_param_2+24];
	ld.param.u32 	%r71, [_ZN3cub18CUB_300001_SM_10006detail9transform16transform_kernelINS2_10policy_hubILb1EN4cuda3std3__45tupleIJN6thrust24THRUST_300001_SM_1000_NS17counting_iteratorIjNSA_11use_defaultESC_SC_EEEEEE10policy1000Ei10matrixMultNSA_6detail15normal_iteratorINSA_10device_ptrIdEEEEJSD_EEEvT0_iT1_T2_DpNS2_10kernel_argIT3_EE_param_4];
	ld.param.u32 	%r72, [_ZN3cub18CUB_300001_SM_10006detail9transform16transform_kernelINS2_10policy_hubILb1EN4cuda3std3__45tupleIJN6thrust24THRUST_300001_SM_1000_NS17counting_iteratorIjNSA_11use_defaultESC_SC_EEEEEE10policy1000Ei10matrixMultNSA_6detail15normal_iteratorINSA_10device_ptrIdEEEEJSD_EEEvT0_iT1_T2_DpNS2_10kernel_argIT3_EE_param_0];
	ld.param.u64 	%rd9, [_ZN3cub18CUB_300001_SM_10006detail9transform16transform_kernelINS2_10policy_hubILb1EN4cuda3std3__45tupleIJN6thrust24THRUST_300001_SM_1000_NS17counting_iteratorIjNSA_11use_defaultESC_SC_EEEEEE10policy1000Ei10matrixMultNSA_6detail15normal_iteratorINSA_10device_ptrIdEEEEJSD_EEEvT0_iT1_T2_DpNS2_10kernel_argIT3_EE_param_3];
	ld.param.u64 	%rd10, [_ZN3cub18CUB_300001_SM_10006detail9transform16transform_kernelINS2_10policy_hubILb1EN4cuda3std3__45tupleIJN6thrust24THRUST_300001_SM_1000_NS17counting_iteratorIjNSA_11use_defaultESC_SC_EEEEEE10policy1000Ei10matrixMultNSA_6detail15normal_iteratorINSA_10device_ptrIdEEEEJSD_EEEvT0_iT1_T2_DpNS2_10kernel_argIT3_EE_param_2+8];
	ld.param.u64 	%rd11, [_ZN3cub18CUB_300001_SM_10006detail9transform16transform_kernelINS2_10policy_hubILb1EN4cuda3std3__45tupleIJN6thrust24THRUST_300001_SM_1000_NS17counting_iteratorIjNSA_11use_defaultESC_SC_EEEEEE10policy1000Ei10matrixMultNSA_6detail15normal_iteratorINSA_10device_ptrIdEEEEJSD_EEEvT0_iT1_T2_DpNS2_10kernel_argIT3_EE_param_2];
	ld.param.u32 	%r70, [_ZN3cub18CUB_300001_SM_10006detail9transform16transform_kernelINS2_10policy_hubILb1EN4cuda3std3__45tupleIJN6thrust24THRUST_300001_SM_1000_NS17counting_iteratorIjNSA_11use_defaultESC_SC_EEEEEE10policy1000Ei10matrixMultNSA_6detail15normal_iteratorINSA_10device_ptrIdEEEEJSD_EEEvT0_iT1_T2_DpNS2_10kernel_argIT3_EE_param_1];
	cvta.to.global.u64 	%rd1, %rd11;
	cvta.to.global.u64 	%rd2, %rd10;
	cvta.to.global.u64 	%rd3, %rd9;
	shl.b32 	%r73, %r70, 7;
	mov.u32 	%r74, %ctaid.x;
	mul.lo.s32 	%r3, %r73, %r74;
	sub.s32 	%r75, %r72, %r3;
	min.s32 	%r4, %r73, %r75;
	add.s32 	%r5, %r71, %r3;
	mul.wide.s32 	%rd12, %r3, 8;
	add.s64 	%rd4, %rd3, %rd12;
	setp.gt.s32 	%p1, %r73, %r75;
	@%p1 bra 	$L__BB14_14;
	setp.lt.s32 	%p2, %r70, 1;
	@%p2 bra 	$L__BB14_60;
	mov.u32 	%r6, %tid.x;
	setp.ne.s32 	%p3, %r1, 0;
	@%p3 bra 	$L__BB14_32;
	and.b32  	%r7, %r70, 7;
	setp.lt.u32 	%p12, %r70, 8;
	mov.b32 	%r168, 0;
	@%p12 bra 	$L__BB14_6;
	and.b32  	%r168, %r70, 2147483640;
	mov.b32 	%r166, 0;
$L__BB14_5:
	.pragma "nounroll";
	shl.b32 	%r114, %r166, 7;
	add.s32 	%r115, %r114, %r6;
	mul.wide.u32 	%rd75, %r115, 8;
	add.s64 	%rd76, %rd4, %rd75;
	mov.b64 	%rd77, 0;
	st.global.u64 	[%rd76], %rd77;
	add.s32 	%r116, %r115, 128;
	mul.wide.s32 	%rd78, %r116, 8;
	add.s64 	%rd79, %rd4, %rd78;
	st.global.u64 	[%rd79], %rd77;
	st.global.u64 	[%rd79+1024], %rd77;
	st.global.u64 	[%rd79+2048], %rd77;
	st.global.u64 	[%rd79+3072], %rd77;
	st.global.u64 	[%rd79+4096], %rd77;
	st.global.u64 	[%rd79+5120], %rd77;
	st.global.u64 	[%rd79+6144], %rd77;
	add.s32 	%r166, %r166, 8;
	setp.ne.s32 	%p13, %r166, %r168;
	@%p13 bra 	$L__BB14_5;
$L__BB14_6:
	setp.eq.s32 	%p14, %r7, 0;
	@%p14 bra 	$L__BB14_60;
	and.b32  	%r12, %r70, 3;
	setp.lt.u32 	%p15, %r7, 4;
	@%p15 bra 	$L__BB14_9;
	shl.b32 	%r117, %r168, 7;
	add.s32 	%r118, %r117, %r6;
	mul.wide.s32 	%rd80, %r118, 8;
	add.s64 	%rd81, %rd4, %rd80;
	mov.b64 	%rd82, 0;
	st.global.u64 	[%rd81], %rd82;
	st.global.u64 	[%rd81+1024], %rd82;
	st.global.u64 	[%rd81+2048], %rd82;
	st.global.u64 	[%rd81+3072], %rd82;
	add.s32 	%r168, %r168, 4;
$L__BB14_9:
	setp.eq.s32 	%p16, %r12, 0;
	@%p16 bra 	$L__BB14_60;
	setp.eq.s32 	%p17, %r12, 1;
	@%p17 bra 	$L__BB14_12;
	shl.b32 	%r119, %r168, 7;
	add.s32 	%r120, %r119, %r6;
	mul.wide.s32 	%rd83, %r120, 8;
	add.s64 	%rd84, %rd4, %rd83;
	mov.b64 	%rd85, 0;
	st.global.u64 	[%rd84], %rd85;
	st.global.u64 	[%rd84+1024], %rd85;
	add.s32 	%r168, %r168, 2;
$L__BB14_12:
	and.b32  	%r121, %r70, 1;
	setp.eq.b32 	%p18, %r121, 1;
	not.pred 	%p19, %p18;
	@%p19 bra 	$L__BB14_60;
	shl.b32 	%r122, %r168, 7;
	add.s32 	%r123, %r122, %r6;
	mul.wide.s32 	%rd86, %r123, 8;
	add.s64 	%rd87, %rd4, %rd86;
	mov.b64 	%rd88, 0;
	st.global.u64 	[%rd87], %rd88;
	bra.uni 	$L__BB14_60;
$L__BB14_14:
	setp.lt.s32 	%p20, %r70, 1;
	@%p20 bra 	$L__BB14_60;
	mov.u32 	%r22, %tid.x;
	setp.ne.s32 	%p21, %r1, 0;
	@%p21 bra 	$L__BB14_45;
	and.b32  	%r23, %r70, 3;
	setp.lt.u32 	%p31, %r70, 4;
	mov.b32 	%r173, 0;
	@%p31 bra 	$L__BB14_27;
	and.b32  	%r173, %r70, 2147483644;
	neg.s32 	%r172, %r173;
	add.s32 	%r171, %r22, 256;
	add.s64 	%rd152, %rd12, %rd3;
	add.s64 	%rd5, %rd152, 2048;
	mov.u32 	%r170, %r22;
$L__BB14_18:
	mul.wide.s32 	%rd153, %r170, 8;
	add.s64 	%rd6, %rd5, %rd153;
	add.s32 	%r162, %r171, -256;
	setp.ge.s32 	%p32, %r162, %r4;
	@%p32 bra 	$L__BB14_20;
	mov.b64 	%rd154, 0;
	st.global.u64 	[%rd6+-2048], %rd154;
$L__BB14_20:
	add.s32 	%r163, %r171, -128;
	setp.ge.s32 	%p33, %r163, %r4;
	@%p33 bra 	$L__BB14_22;
	mov.b64 	%rd155, 0;
	st.global.u64 	[%rd6+-1024], %rd155;
$L__BB14_22:
	setp.ge.s32 	%p34, %r171, %r4;
	@%p34 bra 	$L__BB14_24;
	mov.b64 	%rd156, 0;
	st.global.u64 	[%rd6], %rd156;
$L__BB14_24:
	add.s32 	%r164, %r171, 128;
	setp.ge.s32 	%p35, %r164, %r4;
	@%p35 bra 	$L__BB14_26;
	mov.b64 	%rd157, 0;
	st.global.u64 	[%rd6+1024], %rd157;
$L__BB14_26:
	add.s32 	%r172, %r172, 4;
	add.s32 	%r171, %r171, 512;
	add.s32 	%r170, %r170, 512;
	setp.ne.s32 	%p36, %r172, 0;
	@%p36 bra 	$L__BB14_18;
$L__BB14_27:
	setp.eq.s32 	%p37, %r23, 0;
	@%p37 bra 	$L__BB14_60;
	shl.b32 	%r165, %r173, 7;
	add.s32 	%r175, %r22, %r165;
	neg.s32 	%r174, %r23;
$L__BB14_29:
	.pragma "nounroll";
	mul.wide.s32 	%rd159, %r175, 8;
	add.s64 	%rd8, %rd4, %rd159;
	setp.ge.s32 	%p38, %r175, %r4;
	@%p38 bra 	$L__BB14_31;
	mov.b64 	%rd160, 0;
	st.global.u64 	[%rd8], %rd160;
$L__BB14_31:
	add.s32 	%r175, %r175, 128;
	add.s32 	%r174, %r174, 1;
	setp.eq.s32 	%p39, %r174, 0;
	@%p39 bra 	$L__BB14_60;
	bra.uni 	$L__BB14_29;
$L__BB14_32:
	and.b32  	%r17, %r1, 7;
	add.s32 	%r18, %r17, -1;
	and.b32  	%r19, %r1, 3;
	and.b32  	%r20, %r1, -8;
	and.b32  	%r21, %r1, 1;
	mov.b32 	%r176, 0;
$L__BB14_33:
	setp.lt.u32 	%p4, %r1, 8;
	shl.b32 	%r78, %r176, 7;
	add.s32 	%r79, %r78, %r6;
	add.s32 	%r80, %r79, %r5;
	rem.u32 	%r46, %r80, %r2;
	sub.s32 	%r47, %r80, %r46;
	mov.f64 	%fd124, 0d0000000000000000;
	mov.b32 	%r179, 0;
	@%p4 bra 	$L__BB14_36;
	mov.f64 	%fd124, 0d0000000000000000;
	mov.b32 	%r177, 0;
$L__BB14_35:
	.pragma "nounroll";
	add.s32 	%r82, %r47, %r177;
	mul.wide.u32 	%rd13, %r82, 8;
	add.s64 	%rd14, %rd1, %rd13;
	ld.global.f64 	%fd28, [%rd14];
	mad.lo.s32 	%r83, %r177, %r2, %r46;
	mul.wide.u32 	%rd15, %r83, 8;
	add.s64 	%rd16, %rd2, %rd15;
	ld.global.f64 	%fd29, [%rd16];
	fma.rn.f64 	%fd30, %fd28, %fd29, %fd124;
	add.s32 	%r84, %r82, 1;
	mul.wide.u32 	%rd17, %r84, 8;
	add.s64 	%rd18, %rd1, %rd17;
	ld.global.f64 	%fd31, [%rd18];
	add.s32 	%r85, %r83, %r2;
	mul.wide.u32 	%rd19, %r85, 8;
	add.s64 	%rd20, %rd2, %rd19;
	ld.global.f64 	%fd32, [%rd20];
	fma.rn.f64 	%fd33, %fd31, %fd32, %fd30;
	add.s32 	%r86, %r82, 2;
	mul.wide.u32 	%rd21, %r86, 8;
	add.s64 	%rd22, %rd1, %rd21;
	ld.global.f64 	%fd34, [%rd22];
	add.s32 	%r87, %r85, %r2;
	mul.wide.u32 	%rd23, %r87, 8;
	add.s64 	%rd24, %rd2, %rd23;
	ld.global.f64 	%fd35, [%rd24];
	fma.rn.f64 	%fd36, %fd34, %fd35, %fd33;
	add.s32 	%r88, %r82, 3;
	mul.wide.u32 	%rd25, %r88, 8;
	add.s64 	%rd26, %rd1, %rd25;
	ld.global.f64 	%fd37, [%rd26];
	add.s32 	%r89, %r87, %r2;
	mul.wide.u32 	%rd27, %r89, 8;
	add.s64 	%rd28, %rd2, %rd27;
	ld.global.f64 	%fd38, [%rd28];
	fma.rn.f64 	%fd39, %fd37, %fd38, %fd36;
	add.s32 	%r90, %r82, 4;
	mul.wide.u32 	%rd29, %r90, 8;
	add.s64 	%rd30, %rd1, %rd29;
	ld.global.f64 	%fd40, [%rd30];
	add.s32 	%r91, %r89, %r2;
	mul.wide.u32 	%rd31, %r91, 8;
	add.s64 	%rd32, %rd2, %rd31;
	ld.global.f64 	%fd41, [%rd32];
	fma.rn.f64 	%fd42, %fd40, %fd41, %fd39;
	add.s32 	%r92, %r82, 5;
	mul.wide.u32 	%rd33, %r92, 8;
	add.s64 	%rd34, %rd1, %rd33;
	ld.global.f64 	%fd43, [%rd34];
	add.s32 	%r93, %r91, %r2;
	mul.wide.u32 	%rd35, %r93, 8;
	add.s64 	%rd36, %rd2, %rd35;
	ld.global.f64 	%fd44, [%rd36];
	fma.rn.f64 	%fd45, %fd43, %fd44, %fd42;
	add.s32 	%r94, %r82, 6;
	mul.wide.u32 	%rd37, %r94, 8;
	add.s64 	%rd38, %rd1, %rd37;
	ld.global.f64 	%fd46, [%rd38];
	add.s32 	%r95, %r93, %r2;
	mul.wide.u32 	%rd39, %r95, 8;
	add.s64 	%rd40, %rd2, %rd39;
	ld.global.f64 	%fd47, [%rd40];
	fma.rn.f64 	%fd48, %fd46, %fd47, %fd45;
	add.s32 	%r96, %r82, 7;
	mul.wide.u32 	%rd41, %r96, 8;
	add.s64 	%rd42, %rd1, %rd41;
	ld.global.f64 	%fd49, [%rd42];
	add.s32 	%r97, %r95, %r2;
	mul.wide.u32 	%rd43, %r97, 8;
	add.s64 	%rd44, %rd2, %rd43;
	ld.global.f64 	%fd50, [%rd44];
	fma.rn.f64 	%fd124, %fd49, %fd50, %fd48;
	add.s32 	%r177, %r177, 8;
	setp.ne.s32 	%p5, %r177, %r20;
	mov.u32 	%r179, %r20;
	@%p5 bra 	$L__BB14_35;
$L__BB14_36:
	setp.eq.s32 	%p6, %r17, 0;
	@%p6 bra 	$L__BB14_44;
	setp.lt.u32 	%p7, %r18, 3;
	@%p7 bra 	$L__BB14_39;
	add.s32 	%r98, %r47, %r179;
	mul.wide.u32 	%rd45, %r98, 8;
	add.s64 	%rd46, %rd1, %rd45;
	ld.global.f64 	%fd52, [%rd46];
	mad.lo.s32 	%r99, %r179, %r2, %r46;
	mul.wide.u32 	%rd47, %r99, 8;
	add.s64 	%rd48, %rd2, %rd47;
	ld.global.f64 	%fd53, [%rd48];
	fma.rn.f64 	%fd54, %fd52, %fd53, %fd124;
	add.s32 	%r100, %r98, 1;
	mul.wide.u32 	%rd49, %r100, 8;
	add.s64 	%rd50, %rd1, %rd49;
	ld.global.f64 	%fd55, [%rd50];
	add.s32 	%r101, %r99, %r2;
	mul.wide.u32 	%rd51, %r101, 8;
	add.s64 	%rd52, %rd2, %rd51;
	ld.global.f64 	%fd56, [%rd52];
	fma.rn.f64 	%fd57, %fd55, %fd56, %fd54;
	add.s32 	%r102, %r98, 2;
	mul.wide.u32 	%rd53, %r102, 8;
	add.s64 	%rd54, %rd1, %rd53;
	ld.global.f64 	%fd58, [%rd54];
	add.s32 	%r103, %r101, %r2;
	mul.wide.u32 	%rd55, %r103, 8;
	add.s64 	%rd56, %rd2, %rd55;
	ld.global.f64 	%fd59, [%rd56];
	fma.rn.f64 	%fd60, %fd58, %fd59, %fd57;
	add.s32 	%r104, %r98, 3;
	mul.wide.u32 	%rd57, %r104, 8;
	add.s64 	%rd58, %rd1, %rd57;
	ld.global.f64 	%fd61, [%rd58];
	add.s32 	%r105, %r103, %r2;
	mul.wide.u32 	%rd59, %r105, 8;
	add.s64 	%rd60, %rd2, %rd59;
	ld.global.f64 	%fd62, [%rd60];
	fma.rn.f64 	%fd124, %fd61, %fd62, %fd60;
	add.s32 	%r179, %r179, 4;
$L__BB14_39:
	setp.eq.s32 	%p8, %r19, 0;
	@%p8 bra 	$L__BB14_44;
	setp.eq.s32 	%p9, %r19, 1;
	@%p9 bra 	$L__BB14_42;
	add.s32 	%r106, %r47, %r179;
	mul.wide.u32 	%rd61, %r106, 8;
	add.s64 	%rd62, %rd1, %rd61;
	ld.global.f64 	%fd64, [%rd62];
	mad.lo.s32 	%r107, %r179, %r2, %r46;
	mul.wide.u32 	%rd63, %r107, 8;
	add.s64 	%rd64, %rd2, %rd63;
	ld.global.f64 	%fd65, [%rd64];
	fma.rn.f64 	%fd66, %fd64, %fd65, %fd124;
	add.s32 	%r108, %r106, 1;
	mul.wide.u32 	%rd65, %r108, 8;
	add.s64 	%rd66, %rd1, %rd65;
	ld.global.f64 	%fd67, [%rd66];
	add.s32 	%r109, %r107, %r2;
	mul.wide.u32 	%rd67, %r109, 8;
	add.s64 	%rd68, %rd2, %rd67;
	ld.global.f64 	%fd68, [%rd68];
	fma.rn.f64 	%fd124, %fd67, %fd68, %fd66;
	add.s32 	%r179, %r179, 2;
$L__BB14_42:
	setp.eq.s32 	%p10, %r21, 0;
	@%p10 bra 	$L__BB14_44;
	add.s32 	%r110, %r47, %r179;
	mul.wide.u32 	%rd69, %r110, 8;
	add.s64 	%rd70, %rd1, %rd69;
	ld.global.f64 	%fd69, [%rd70];
	mad.lo.s32 	%r111, %r179, %r2, %r46;
	mul.wide.u32 	%rd71, %r111, 8;
	add.s64 	%rd72, %rd2, %rd71;
	ld.global.f64 	%fd70, [%rd72];
	fma.rn.f64 	%fd124, %fd69, %fd70, %fd124;
$L__BB14_44:
	mul.wide.s32 	%rd73, %r79, 8;
	add.s64 	%rd74, %rd4, %rd73;
	st.global.f64 	[%rd74], %fd124;
	add.s32 	%r176, %r176, 1;
	setp.eq.s32 	%p11, %r176, %r70;
	@%p11 bra 	$L__BB14_60;
	bra.uni 	$L__BB14_33;
$L__BB14_45:
	and.b32  	%r40, %r1, 7;
	and.b32  	%r41, %r1, -8;
	and.b32  	%r42, %r1, 1;
	neg.s32 	%r43, %r41;
	mov.b32 	%r181, 0;
$L__BB14_46:
	shl.b32 	%r125, %r181, 7;
	add.s32 	%r57, %r125, %r22;
	setp.ge.s32 	%p22, %r57, %r4;
	@%p22 bra 	$L__BB14_59;
	setp.lt.u32 	%p23, %r1, 8;
	add.s32 	%r127, %r57, %r5;
	rem.u32 	%r58, %r127, %r2;
	sub.s32 	%r59, %r127, %r58;
	mov.f64 	%fd132, 0d0000000000000000;
	mov.b32 	%r185, 0;
	@%p23 bra 	$L__BB14_50;
	mov.f64 	%fd132, 0d0000000000000000;
	mov.b32 	%r183, 0;
	mov.u32 	%r182, %r43;
$L__BB14_49:
	.pragma "nounroll";
	add.s32 	%r129, %r59, %r183;
	mul.wide.u32 	%rd89, %r129, 8;
	add.s64 	%rd90, %rd1, %rd89;
	ld.global.f64 	%fd74, [%rd90];
	mad.lo.s32 	%r130, %r183, %r2, %r58;
	mul.wide.u32 	%rd91, %r130, 8;
	add.s64 	%rd92, %rd2, %rd91;
	ld.global.f64 	%fd75, [%rd92];
	fma.rn.f64 	%fd76, %fd74, %fd75, %fd132;
	add.s32 	%r131, %r129, 1;
	mul.wide.u32 	%rd93, %r131, 8;
	add.s64 	%rd94, %rd1, %rd93;
	ld.global.f64 	%fd77, [%rd94];
	add.s32 	%r132, %r130, %r2;
	mul.wide.u32 	%rd95, %r132, 8;
	add.s64 	%rd96, %rd2, %rd95;
	ld.global.f64 	%fd78, [%rd96];
	fma.rn.f64 	%fd79, %fd77, %fd78, %fd76;
	add.s32 	%r133, %r129, 2;
	mul.wide.u32 	%rd97, %r133, 8;
	add.s64 	%rd98, %rd1, %rd97;
	ld.global.f64 	%fd80, [%rd98];
	add.s32 	%r134, %r132, %r2;
	mul.wide.u32 	%rd99, %r134, 8;
	add.s64 	%rd100, %rd2, %rd99;
	ld.global.f64 	%fd81, [%rd100];
	fma.rn.f64 	%fd82, %fd80, %fd81, %fd79;
	add.s32 	%r135, %r129, 3;
	mul.wide.u32 	%rd101, %r135, 8;
	add.s64 	%rd102, %rd1, %rd101;
	ld.global.f64 	%fd83, [%rd102];
	add.s32 	%r136, %r134, %r2;
	mul.wide.u32 	%rd103, %r136, 8;
	add.s64 	%rd104, %rd2, %rd103;
	ld.global.f64 	%fd84, [%rd104];
	fma.rn.f64 	%fd85, %fd83, %fd84, %fd82;
	add.s32 	%r137, %r129, 4;
	mul.wide.u32 	%rd105, %r137, 8;
	add.s64 	%rd106, %rd1, %rd105;
	ld.global.f64 	%fd86, [%rd106];
	add.s32 	%r138, %r136, %r2;
	mul.wide.u32 	%rd107, %r138, 8;
	add.s64 	%rd108, %rd2, %rd107;
	ld.global.f64 	%fd87, [%rd108];
	fma.rn.f64 	%fd88, %fd86, %fd87, %fd85;
	add.s32 	%r139, %r129, 5;
	mul.wide.u32 	%rd109, %r139, 8;
	add.s64 	%rd110, %rd1, %rd109;
	ld.global.f64 	%fd89, [%rd110];
	add.s32 	%r140, %r138, %r2;
	mul.wide.u32 	%rd111, %r140, 8;
	add.s64 	%rd112, %rd2, %rd111;
	ld.global.f64 	%fd90, [%rd112];
	fma.rn.f64 	%fd91, %fd89, %fd90, %fd88;
	add.s32 	%r141, %r129, 6;
	mul.wide.u32 	%rd113, %r141, 8;
	add.s64 	%rd114, %rd1, %rd113;
	ld.global.f64 	%fd92, [%rd114];
	add.s32 	%r142, %r140, %r2;
	mul.wide.u32 	%rd115, %r142, 8;
	add.s64 	%rd116, %rd2, %rd115;
	ld.global.f64 	%fd93, [%rd116];
	fma.rn.f64 	%fd94, %fd92, %fd93, %fd91;
	add.s32 	%r143, %r129, 7;
	mul.wide.u32 	%rd117, %r143, 8;
	add.s64 	%rd118, %rd1, %rd117;
	ld.global.f64 	%fd95, [%rd118];
	add.s32 	%r144, %r142, %r2;
	mul.wide.u32 	%rd119, %r144, 8;
	add.s64 	%rd120, %rd2, %rd119;
	ld.global.f64 	%fd96, [%rd120];
	fma.rn.f64 	%fd132, %fd95, %fd96, %fd94;
	add.s32 	%r183, %r183, 8;
	add.s32 	%r182, %r182, 8;
	setp.ne.s32 	%p24, %r182, 0;
	mov.u32 	%r185, %r41;
	@%p24 bra 	$L__BB14_49;
$L__BB14_50:
	setp.eq.s32 	%p25, %r40, 0;
	@%p25 bra 	$L__BB14_58;
	add.s32 	%r145, %r40, -1;
	setp.lt.u32 	%p26, %r145, 3;
	@%p26 bra 	$L__BB14_53;
	add.s32 	%r146, %r59, %r185;
	mul.wide.u32 	%rd121, %r146, 8;
	add.s64 	%rd122, %rd1, %rd121;
	ld.global.f64 	%fd98, [%rd122];
	mad.lo.s32 	%r147, %r185, %r2, %r58;
	mul.wide.u32 	%rd123, %r147, 8;
	add.s64 	%rd124, %rd2, %rd123;
	ld.global.f64 	%fd99, [%rd124];
	fma.rn.f64 	%fd100, %fd98, %fd99, %fd132;
	add.s32 	%r148, %r146, 1;
	mul.wide.u32 	%rd125, %r148, 8;
	add.s64 	%rd126, %rd1, %rd125;
	ld.global.f64 	%fd101, [%rd126];
	add.s32 	%r149, %r147, %r2;
	mul.wide.u32 	%rd127, %r149, 8;
	add.s64 	%rd128, %rd2, %rd127;
	ld.global.f64 	%fd102, [%rd128];
	fma.rn.f64 	%fd103, %fd101, %fd102, %fd100;
	add.s32 	%r150, %r146, 2;
	mul.wide.u32 	%rd129, %r150, 8;
	add.s64 	%rd130, %rd1, %rd129;
	ld.global.f64 	%fd104, [%rd130];
	add.s32 	%r151, %r149, %r2;
	mul.wide.u32 	%rd131, %r151, 8;
	add.s64 	%rd132, %rd2, %rd131;
	ld.global.f64 	%fd105, [%rd132];
	fma.rn.f64 	%fd106, %fd104, %fd105, %fd103;
	add.s32 	%r152, %r146, 3;
	mul.wide.u32 	%rd133, %r152, 8;
	add.s64 	%rd134, %rd1, %rd133;
	ld.global.f64 	%fd107, [%rd134];
	add.s32 	%r153, %r151, %r2;
	mul.wide.u32 	%rd135, %r153, 8;
	add.s64 	%rd136, %rd2, %rd135;
	ld.global.f64 	%fd108, [%rd136];
	fma.rn.f64 	%fd132, %fd107, %fd108, %fd106;
	add.s32 	%r185, %r185, 4;
$L__BB14_53:
	and.b32  	%r154, %r1, 3;
	setp.eq.s32 	%p27, %r154, 0;
	@%p27 bra 	$L__BB14_58;
	setp.eq.s32 	%p28, %r154, 1;
	@%p28 bra 	$L__BB14_56;
	add.s32 	%r155, %r59, %r185;
	mul.wide.u32 	%rd137, %r155, 8;
	add.s64 	%rd138, %rd1, %rd137;
	ld.global.f64 	%fd110, [%rd138];
	mad.lo.s32 	%r156, %r185, %r2, %r58;
	mul.wide.u32 	%rd139, %r156, 8;
	add.s64 	%rd140, %rd2, %rd139;
	ld.global.f64 	%fd111, [%rd140];
	fma.rn.f64 	%fd112, %fd110, %fd111, %fd132;
	add.s32 	%r157, %r155, 1;
	mul.wide.u32 	%rd141, %r157, 8;
	add.s64 	%rd142, %rd1, %rd141;
	ld.global.f64 	%fd113, [%rd142];
	add.s32 	%r158, %r156, %r2;
	mul.wide.u32 	%rd143, %r158, 8;
	add.s64 	%rd144, %rd2, %rd143;
	ld.global.f64 	%fd114, [%rd144];
	fma.rn.f64 	%fd132, %fd113, %fd114, %fd112;
	add.s32 	%r185, %r185, 2;
$L__BB14_56:
	setp.eq.s32 	%p29, %r42, 0;
	@%p29 bra 	$L__BB14_58;
	add.s32 	%r159, %r59, %r185;
	mul.wide.u32 	%rd145, %r159, 8;
	add.s64 	%rd146, %rd1, %rd145;
	ld.global.f64 	%fd115, [%rd146];
	mad.lo.s32 	%r160, %r185, %r2, %r58;
	mul.wide.u32 	%rd147, %r160, 8;
	add.s64 	%rd148, %rd2, %rd147;
	ld.global.f64 	%fd116, [%rd148];
	fma.rn.f64 	%fd132, %fd115, %fd116, %fd132;
$L__BB14_58:
	mul.wide.s32 	%rd149, %r57, 8;
	add.s64 	%rd150, %rd4, %rd149;
	st.global.f64 	[%rd150], %fd132;
$L__BB14_59:
	add.s32 	%r181, %r181, 1;
	setp.ne.s32 	%p30, %r181, %r70;
	@%p30 bra 	$L__BB14_46;
$L__BB14_60:
	ret;

}
	// .globl	_ZN3cub18CUB_300001_SM_10006detail9transform16transform_kernelINS2_10policy_hubILb1EN4cuda3std3__45tupleIJN6thrust24THRUST_300001_SM_1000_NS17counting_iteratorIjNSA_11use_defaultESC_SC_EEEEEE10policy1000El10matrixMultNSA_6detail15normal_iteratorINSA_10device_ptrIdEEEEJSD_EEEvT0_iT1_T2_DpNS2_10kernel_argIT3_EE
.visible .entry _ZN3cub18CUB_300001_SM_10006detail9transform16transform_kernelINS2_10policy_hubILb1EN4cuda3std3__45tupleIJN6thrust24THRUST_300001_SM_1000_NS17counting_iteratorIjNSA_11use_defaultESC_SC_EEEEEE10policy1000El10matrixMultNSA_6detail15normal_iteratorINSA_10device_ptrIdEEEEJSD_EEEvT0_iT1_T2_DpNS2_10kernel_argIT3_EE(
	.param .u64 _ZN3cub18CUB_300001_SM_10006detail9transform16transform_kernelINS2_10policy_hubILb1EN4cuda3std3__45tupleIJN6thrust24THRUST_300001_SM_1000_NS17counting_iteratorIjNSA_11use_defaultESC_SC_EEEEEE10policy1000El10matrixMultNSA_6detail15normal_iteratorINSA_10device_ptrIdEEEEJSD_EEEvT0_iT1_T2_DpNS2_10kernel_argIT3_EE_param_0,
	.param .u32 _ZN3cub18CUB_300001_SM_10006detail9transform16transform_kernelINS2_10policy_hubILb1EN4cuda3std3__45tupleIJN6thrust24THRUST_300001_SM_1000_NS17counting_iteratorIjNSA_11use_defaultESC_SC_EEEEEE10policy1000El10matrixMultNSA_6detail15normal_iteratorINSA_10device_ptrIdEEEEJSD_EEEvT0_iT1_T2_DpNS2_10kernel_argIT3_EE_param_1,
	.param .align 8 .b8 _ZN3cub18CUB_300001_SM_10006detail9transform16transform_kernelINS2_10policy_hubILb1EN4cuda3std3__45tupleIJN6thrust24THRUST_300001_SM_1000_NS17counting_iteratorIjNSA_11use_defaultESC_SC_EEEEEE10policy1000El10matrixMultNSA_6detail15normal_iteratorINSA_10device_ptrIdEEEEJSD_EEEvT0_iT1_T2_DpNS2_10kernel_argIT3_EE_param_2[32],
	.param .align 8 .b8 _ZN3cub18CUB_300001_SM_10006detail9transform16transform_kernelINS2_10policy_hubILb1EN4cuda3std3__45tupleIJN6thrust24THRUST_300001_SM_1000_NS17counting_iteratorIjNSA_11use_defaultESC_SC_EEEEEE10policy1000El10matrixMultNSA_6detail15normal_iteratorINSA_10device_ptrIdEEEEJSD_EEEvT0_iT1_T2_DpNS2_10kernel_argIT3_EE_param_3[8],
	.param .align 8 .b8 _ZN3cub18CUB_300001_SM_10006detail9transform16transform_kernelINS2_10policy_hubILb1EN4cuda3std3__45tupleIJN6thrust24THRUST_300001_SM_1000_NS17counting_iteratorIjNSA_11use_defaultESC_SC_EEEEEE10policy1000El10matrixMultNSA_6detail15normal_iteratorINSA_10device_ptrIdEEEEJSD_EEEvT0_iT1_T2_DpNS2_10kernel_argIT3_EE_param_4[16]
)
.maxntid 128
{
	.reg .pred 	%p<40>;
	.reg .b32 	%r<181>;
	.reg .b64 	%rd<168>;
	.reg .b64 	%fd<133>;

	ld.param.u32 	%r1, [_ZN3cub18CUB_300001_SM_10006detail9transform16transform_kernelINS2_10policy_hubILb1EN4cuda3std3__45tupleIJN6thrust24THRUST_300001_SM_1000_NS17counting_iteratorIjNSA_11use_defaultESC_SC_EEEEEE10policy1000El10matrixMultNSA_6detail15normal_iteratorINSA_10device_ptrIdEEEEJSD_EEEvT0_iT1_T2_DpNS2_10kernel_argIT3_EE_param_2+20];
	ld.param.u32 	%r2, [_ZN3cub18CUB_300001_SM_10006detail9transform16transform_kernelINS2_10policy_hubILb1EN4cuda3std3__45tupleIJN6thrust24THRUST_300001_SM_1000_NS17counting_iteratorIjNSA_11use_defaultESC_SC_EEEEEE10policy1000El10matrixMultNSA_6detail15normal_iteratorINSA_10device_ptrIdEEEEJSD_EEEvT0_iT1_T2_DpNS2_10kernel_argIT3_EE_param_2+24];
	ld.param.u32 	%r69, [_ZN3cub18CUB_300001_SM_10006detail9transform16transform_kernelINS2_10policy_hubILb1EN4cuda3std3__45tupleIJN6thrust24THRUST_300001_SM_1000_NS17counting_iteratorIjNSA_11use_defaultESC_SC_EEEEEE10policy1000El10matrixMultNSA_6detail15normal_iteratorINSA_10device_ptrIdEEEEJSD_EEEvT0_iT1_T2_DpNS2_10kernel_argIT3_EE_param_4];
	ld.param.u64 	%rd11, [_ZN3cub18CUB_300001_SM_10006detail9transform16transform_kernelINS2_10policy_hubILb1EN4cuda3std3__45tupleIJN6thrust24THRUST_300001_SM_1000_NS17counting_iteratorIjNSA_11use_defaultESC_SC_EEEEEE10policy1000El10matrixMultNSA_6detail15normal_iteratorINSA_10device_ptrIdEEEEJSD_EEEvT0_iT1_T2_DpNS2_10kernel_argIT3_EE_param_0];
	ld.param.u64 	%rd12, [_ZN3cub18CUB_300001_SM_10006detail9transform16transform_kernelINS2_10policy_hubILb1EN4cuda3std3__45tupleIJN6thrust24THRUST_300001_SM_1000_NS17counting_iteratorIjNSA_11use_defaultESC_SC_EEEEEE10policy1000El10matrixMultNSA_6detail15normal_iteratorINSA_10device_ptrIdEEEEJSD_EEEvT0_iT1_T2_DpNS2_10kernel_argIT3_EE_param_3];
	ld.param.u64 	%rd13, [_ZN3cub18CUB_300001_SM_10006detail9transform16transform_kernelINS2_10policy_hubILb1EN4cuda3std3__45tupleIJN6thrust24THRUST_300001_SM_1000_NS17counting_iteratorIjNSA_11use_defaultESC_SC_EEEEEE10policy1000El10matrixMultNSA_6detail15normal_iteratorINSA_10device_ptrIdEEEEJSD_EEEvT0_iT1_T2_DpNS2_10kernel_argIT3_EE_param_2+8];
	ld.param.u64 	%rd14, [_ZN3cub18CUB_300001_SM_10006detail9transform16transform_kernelINS2_10policy_hubILb1EN4cuda3std3__45tupleIJN6thrust24THRUST_300001_SM_1000_NS17counting_iteratorIjNSA_11use_defaultESC_SC_EEEEEE10policy1000El10matrixMultNSA_6detail15normal_iteratorINSA_10device_ptrIdEEEEJSD_EEEvT0_iT1_T2_DpNS2_10kernel_argIT3_EE_param_2];
	ld.param.u32 	%r68, [_ZN3cub18CUB_300001_SM_10006detail9transform16transform_kernelINS2_10policy_hubILb1EN4cuda3std3__45tupleIJN6thrust24THRUST_300001_SM_1000_NS17counting_iteratorIjNSA_11use_defaultESC_SC_EEEEEE10policy1000El10matrixMultNSA_6detail15normal_iteratorINSA_10device_ptrIdEEEEJSD_EEEvT0_iT1_T2_DpNS2_10kernel_argIT3_EE_param_1];
	cvta.to.global.u64 	%rd1, %rd14;
	cvta.to.global.u64 	%rd2, %rd13;
	cvta.to.global.u64 	%rd3, %rd12;
	shl.b32 	%r70, %r68, 7;
	mov.u32 	%r71, %ctaid.x;
	cvt.u64.u32 	%rd15, %r71;
	cvt.s64.s32 	%rd16, %r70;
	mul.lo.s64 	%rd4, %rd16, %rd15;
	sub.s64 	%rd17, %rd11, %rd4;
	min.s64 	%rd18, %rd17, %rd16;
	cvt.u32.u64 	%r3, %rd18;
	cvt.u32.u64 	%r72, %rd4;
	add.s32 	%r4, %r69, %r72;
	shl.b64 	%rd19, %rd4, 3;
	add.s64 	%rd5, %rd3, %rd19;
	setp.eq.s32 	%p1, %r70, %r3;
	@%p1 bra 	$L__BB15_19;
	setp.lt.s32 	%p2, %r68, 1;
	@%p2 bra 	$L__BB15_60;
	mov.u32 	%r5, %tid.x;
	setp.ne.s32 	%p3, %r1, 0;
	@%p3 bra 	$L__BB15_45;
	and.b32  	%r6, %r68, 3;
	setp.lt.u32 	%p13, %r68, 4;
	mov.b32 	%r163, 0;
	@%p13 bra 	$L__BB15_14;
	and.b32  	%r163, %r68, 2147483644;
	mov.b32 	%r161, 0;
$L__BB15_5:
	shl.b32 	%r110, %r161, 7;
	add.s32 	%r9, %r110, %r5;
	setp.ge.s32 	%p14, %r9, %r3;
	mul.wide.s32 	%rd82, %r9, 8;
	add.s64 	%rd6, %rd5, %rd82;
	@%p14 bra 	$L__BB15_7;
	mov.b64 	%rd83, 0;
	st.global.u64 	[%rd6], %rd83;
$L__BB15_7:
	add.s32 	%r111, %r9, 128;
	setp.ge.s32 	%p15, %r111, %r3;
	@%p15 bra 	$L__BB15_9;
	mov.b64 	%rd84, 0;
	st.global.u64 	[%rd6+1024], %rd84;
$L__BB15_9:
	add.s32 	%r112, %r9, 256;
	setp.ge.s32 	%p16, %r112, %r3;
	@%p16 bra 	$L__BB15_11;
	mov.b64 	%rd85, 0;
	st.global.u64 	[%rd6+2048], %rd85;
$L__BB15_11:
	add.s32 	%r113, %r9, 384;
	setp.ge.s32 	%p17, %r113, %r3;
	@%p17 bra 	$L__BB15_13;
	mov.b64 	%rd86, 0;
	st.global.u64 	[%rd6+3072], %rd86;
$L__BB15_13:
	add.s32 	%r161, %r161, 4;
	setp.ne.s32 	%p18, %r161, %r163;
	@%p18 bra 	$L__BB15_5;
$L__BB15_14:
	setp.eq.s32 	%p19, %r6, 0;
	@%p19 bra 	$L__BB15_60;
	mov.b32 	%r164, 0;
$L__BB15_16:
	.pragma "nounroll";
	shl.b32 	%r115, %r163, 7;
	add.s32 	%r14, %r115, %r5;
	setp.ge.s32 	%p20, %r14, %r3;
	@%p20 bra 	$L__BB15_18;
	mul.wide.s32 	%rd87, %r14, 8;
	add.s64 	%rd88, %rd5, %rd87;
	mov.b64 	%rd89, 0;
	st.global.u64 	[%rd88], %rd89;
$L__BB15_18:
	add.s32 	%r163, %r163, 1;
	add.s32 	%r164, %r164, 1;
	setp.eq.s32 	%p21, %r164, %r6;
	@%p21 bra 	$L__BB15_60;
	bra.uni 	$L__BB15_16;
$L__BB15_19:
	setp.lt.s32 	%p22, %r68, 1;
	@%p22 bra 	$L__BB15_60;
	mov.u32 	%r22, %tid.x;
	setp.ne.s32 	%p23, %r1, 0;
	@%p23 bra 	$L__BB15_32;
	and.b32  	%r23, %r68, 7;
	setp.lt.u32 	%p32, %r68, 8;
	mov.b32 	%r168, 0;
	@%p32 bra 	$L__BB15_24;
	and.b32  	%r168, %r68, 2147483640;
	neg.s32 	%r166, %r168;
	mul.wide.u32 	%rd153, %r22, 8;
	add.s64 	%rd154, %rd19, %rd3;
	add.s64 	%rd167, %rd154, %rd153;
	add.s64 	%rd8, %rd154, 3072;
	add.s32 	%r165, %r22, 128;
$L__BB15_23:
	.pragma "nounroll";
	mul.wide.s32 	%rd155, %r165, 8;
	add.s64 	%rd156, %rd8, %rd155;
	mov.b64 	%rd157, 0;
	st.global.u64 	[%rd167], %rd157;
	st.global.u64 	[%rd156+-3072], %rd157;
	st.global.u64 	[%rd156+-2048], %rd157;
	st.global.u64 	[%rd156+-1024], %rd157;
	st.global.u64 	[%rd156], %rd157;
	st.global.u64 	[%rd156+1024], %rd157;
	st.global.u64 	[%rd156+2048], %rd157;
	st.global.u64 	[%rd156+3072], %rd157;
	add.s32 	%r166, %r166, 8;
	add.s64 	%rd167, %rd167, 8192;
	add.s32 	%r165, %r165, 1024;
	setp.ne.s32 	%p33, %r166, 0;
	@%p33 bra 	$L__BB15_23;
$L__BB15_24:
	setp.eq.s32 	%p34, %r23, 0;
	@%p34 bra 	$L__BB15_60;
	and.b32  	%r32, %r68, 3;
	setp.lt.u32 	%p35, %r23, 4;
	@%p35 bra 	$L__BB15_27;
	shl.b32 	%r154, %r168, 7;
	add.s32 	%r155, %r154, %r22;
	mul.wide.s32 	%rd158, %r155, 8;
	add.s64 	%rd159, %rd5, %rd158;
	mov.b64 	%rd160, 0;
	st.global.u64 	[%rd159], %rd160;
	st.global.u64 	[%rd159+1024], %rd160;
	st.global.u64 	[%rd159+2048], %rd160;
	st.global.u64 	[%rd159+3072], %rd160;
	add.s32 	%r168, %r168, 4;
$L__BB15_27:
	setp.eq.s32 	%p36, %r32, 0;
	@%p36 bra 	$L__BB15_60;
	setp.eq.s32 	%p37, %r32, 1;
	@%p37 bra 	$L__BB15_30;
	shl.b32 	%r156, %r168, 7;
	add.s32 	%r157, %r156, %r22;
	mul.wide.s32 	%rd161, %r157, 8;
	add.s64 	%rd162, %rd5, %rd161;
	mov.b64 	%rd163, 0;
	st.global.u64 	[%rd162], %rd163;
	st.global.u64 	[%rd162+1024], %rd163;
	add.s32 	%r168, %r168, 2;
$L__BB15_30:
	and.b32  	%r158, %r68, 1;
	setp.eq.b32 	%p38, %r158, 1;
	not.pred 	%p39, %p38;
	@%p39 bra 	$L__BB15_60;
	shl.b32 	%r159, %r168, 7;
	add.s32 	%r160, %r159, %r22;
	mul.wide.s32 	%rd164, %r160, 8;
	add.s64 	%rd165, %rd5, %rd164;
	mov.b64 	%rd166, 0;
	st.global.u64 	[%rd165], %rd166;
	bra.uni 	$L__BB15_60;
$L__BB15_32:
	and.b32  	%r37, %r1, 7;
	and.b32  	%r38, %r1, 3;
	and.b32  	%r39, %r1, -8;
	and.b32  	%r40, %r1, 1;
	neg.s32 	%r41, %r39;
	mov.b32 	%r170, 0;
$L__BB15_33:
	setp.lt.u32 	%p24, %r1, 8;
	shl.b32 	%r118, %r170, 7;
	add.s32 	%r119, %r118, %r22;
	add.s32 	%r120, %r119, %r4;
	rem.u32 	%r44, %r120, %r2;
	sub.s32 	%r45, %r120, %r44;
	mov.f64 	%fd124, 0d0000000000000000;
	mov.b32 	%r174, 0;
	@%p24 bra 	$L__BB15_36;
	mov.f64 	%fd124, 0d0000000000000000;
	mov.b32 	%r172, 0;
	mov.u32 	%r171, %r41;
$L__BB15_35:
	.pragma "nounroll";
	add.s32 	%r122, %r45, %r172;
	mul.wide.u32 	%rd90, %r122, 8;
	add.s64 	%rd91, %rd1, %rd90;
	ld.global.f64 	%fd74, [%rd91];
	mad.lo.s32 	%r123, %r172, %r2, %r44;
	mul.wide.u32 	%rd92, %r123, 8;
	add.s64 	%rd93, %rd2, %rd92;
	ld.global.f64 	%fd75, [%rd93];
	fma.rn.f64 	%fd76, %fd74, %fd75, %fd124;
	add.s32 	%r124, %r122, 1;
	mul.wide.u32 	%rd94, %r124, 8;
	add.s64 	%rd95, %rd1, %rd94;
	ld.global.f64 	%fd77, [%rd95];
	add.s32 	%r125, %r123, %r2;
	mul.wide.u32 	%rd96, %r125, 8;
	add.s64 	%rd97, %rd2, %rd96;
	ld.global.f64 	%fd78, [%rd97];
	fma.rn.f64 	%fd79, %fd77, %fd78, %fd76;
	add.s32 	%r126, %r122, 2;
	mul.wide.u32 	%rd98, %r126, 8;
	add.s64 	%rd99, %rd1, %rd98;
	ld.global.f64 	%fd80, [%rd99];
	add.s32 	%r127, %r125, %r2;
	mul.wide.u32 	%rd100, %r127, 8;
	add.s64 	%rd101, %rd2, %rd100;
	ld.global.f64 	%fd81, [%rd101];
	fma.rn.f64 	%fd82, %fd80, %fd81, %fd79;
	add.s32 	%r128, %r122, 3;
	mul.wide.u32 	%rd102, %r128, 8;
	add.s64 	%rd103, %rd1, %rd102;
	ld.global.f64 	%fd83, [%rd103];
	add.s32 	%r129, %r127, %r2;
	mul.wide.u32 	%rd104, %r129, 8;
	add.s64 	%rd105, %rd2, %rd104;
	ld.global.f64 	%fd84, [%rd105];
	fma.rn.f64 	%fd85, %fd83, %fd84, %fd82;
	add.s32 	%r130, %r122, 4;
	mul.wide.u32 	%rd106, %r130, 8;
	add.s64 	%rd107, %rd1, %rd106;
	ld.global.f64 	%fd86, [%rd107];
	add.s32 	%r131, %r129, %r2;
	mul.wide.u32 	%rd108, %r131, 8;
	add.s64 	%rd109, %rd2, %rd108;
	ld.global.f64 	%fd87, [%rd109];
	fma.rn.f64 	%fd88, %fd86, %fd87, %fd85;
	add.s32 	%r132, %r122, 5;
	mul.wide.u32 	%rd110, %r132, 8;
	add.s64 	%rd111, %rd1, %rd110;
	ld.global.f64 	%fd89, [%rd111];
	add.s32 	%r133, %r131, %r2;
	mul.wide.u32 	%rd112, %r133, 8;
	add.s64 	%rd113, %rd2, %rd112;
	ld.global.f64 	%fd90, [%rd113];
	fma.rn.f64 	%fd91, %fd89, %fd90, %fd88;
	add.s32 	%r134, %r122, 6;
	mul.wide.u32 	%rd114, %r134, 8;
	add.s64 	%rd115, %rd1, %rd114;
	ld.global.f64 	%fd92, [%rd115];
	add.s32 	%r135, %r133, %r2;
	mul.wide.u32 	%rd116, %r135, 8;
	add.s64 	%rd117, %rd2, %rd116;
	ld.global.f64 	%fd93, [%rd117];
	fma.rn.f64 	%fd94, %fd92, %fd93, %fd91;
	add.s32 	%r136, %r122, 7;
	mul.wide.u32 	%rd118, %r136, 8;
	add.s64 	%rd119, %rd1, %rd118;
	ld.global.f64 	%fd95, [%rd119];
	add.s32 	%r137, %r135, %r2;
	mul.wide.u32 	%rd120, %r137, 8;
	add.s64 	%rd121, %rd2, %rd120;
	ld.global.f64 	%fd96, [%rd121];
	fma.rn.f64 	%fd124, %fd95, %fd96, %fd94;
	add.s32 	%r172, %r172, 8;
	add.s32 	%r171, %r171, 8;
	setp.ne.s32 	%p25, %r171, 0;
	mov.u32 	%r174, %r39;
	@%p25 bra 	$L__BB15_35;
$L__BB15_36:
	setp.eq.s32 	%p26, %r37, 0;
	@%p26 bra 	$L__BB15_44;
	add.s32 	%r138, %r37, -1;
	setp.lt.u32 	%p27, %r138, 3;
	@%p27 bra 	$L__BB15_39;
	add.s32 	%r139, %r45, %r174;
	mul.wide.u32 	%rd122, %r139, 8;
	add.s64 	%rd123, %rd1, %rd122;
	ld.global.f64 	%fd98, [%rd123];
	mad.lo.s32 	%r140, %r174, %r2, %r44;
	mul.wide.u32 	%rd124, %r140, 8;
	add.s64 	%rd125, %rd2, %rd124;
	ld.global.f64 	%fd99, [%rd125];
	fma.rn.f64 	%fd100, %fd98, %fd99, %fd124;
	add.s32 	%r141, %r139, 1;
	mul.wide.u32 	%rd126, %r141, 8;
	add.s64 	%rd127, %rd1, %rd126;
	ld.global.f64 	%fd101, [%rd127];
	add.s32 	%r142, %r140, %r2;
	mul.wide.u32 	%rd128, %r142, 8;
	add.s64 	%rd129, %rd2, %rd128;
	ld.global.f64 	%fd102, [%rd129];
	fma.rn.f64 	%fd103, %fd101, %fd102, %fd100;
	add.s32 	%r143, %r139, 2;
	mul.wide.u32 	%rd130, %r143, 8;
	add.s64 	%rd131, %rd1, %rd130;
	ld.global.f64 	%fd104, [%rd131];
	add.s32 	%r144, %r142, %r2;
	mul.wide.u32 	%rd132, %r144, 8;
	add.s64 	%rd133, %rd2, %rd132;
	ld.global.f64 	%fd105, [%rd133];
	fma.rn.f64 	%fd106, %fd104, %fd105, %fd103;
	add.s32 	%r145, %r139, 3;
	mul.wide.u32 	%rd134, %r145, 8;
	add.s64 	%rd135, %rd1, %rd134;
	ld.global.f64 	%fd107, [%rd135];
	add.s32 	%r146, %r144, %r2;
	mul.wide.u32 	%rd136, %r146, 8;
	add.s64 	%rd137, %rd2, %rd136;
	ld.global.f64 	%fd108, [%rd137];
	fma.rn.f64 	%fd124, %fd107, %fd108, %fd106;
	add.s32 	%r174, %r174, 4;
$L__BB15_39:
	setp.eq.s32 	%p28, %r38, 0;
	@%p28 bra 	$L__BB15_44;
	setp.eq.s32 	%p29, %r38, 1;
	@%p29 bra 	$L__BB15_42;
	add.s32 	%r147, %r45, %r174;
	mul.wide.u32 	%rd138, %r147, 8;
	add.s64 	%rd139, %rd1, %rd138;
	ld.global.f64 	%fd110, [%rd139];
	mad.lo.s32 	%r148, %r174, %r2, %r44;
	mul.wide.u32 	%rd140, %r148, 8;
	add.s64 	%rd141, %rd2, %rd140;
	ld.global.f64 	%fd111, [%rd141];
	fma.rn.f64 	%fd112, %fd110, %fd111, %fd124;
	add.s32 	%r149, %r147, 1;
	mul.wide.u32 	%rd142, %r149, 8;
	add.s64 	%rd143, %rd1, %rd142;
	ld.global.f64 	%fd113, [%rd143];
	add.s32 	%r150, %r148, %r2;
	mul.wide.u32 	%rd144, %r150, 8;
	add.s64 	%rd145, %rd2, %rd144;
	ld.global.f64 	%fd114, [%rd145];
	fma.rn.f64 	%fd124, %fd113, %fd114, %fd112;
	add.s32 	%r174, %r174, 2;
$L__BB15_42:
	setp.eq.s32 	%p30, %r40, 0;
	@%p30 bra 	$L__BB15_44;
	add.s32 	%r151, %r45, %r174;
	mul.wide.u32 	%rd146, %r151, 8;
	add.s64 	%rd147, %rd1, %rd146;
	ld.global.f64 	%fd115, [%rd147];
	mad.lo.s32 	%r152, %r174, %r2, %r44;
	mul.wide.u32 	%rd148, %r152, 8;
	add.s64 	%rd149, %rd2, %rd148;
	ld.global.f64 	%fd116, [%rd149];
	fma.rn.f64 	%fd124, %fd115, %fd116, %fd124;
$L__BB15_44:
	mul.wide.s32 	%rd150, %r119, 8;
	add.s64 	%rd151, %rd5, %rd150;
	st.global.f64 	[%rd151], %fd124;
	add.s32 	%r170, %r170, 1;
	setp.eq.s32 	%p31, %r170, %r68;
	@%p31 bra 	$L__BB15_60;
	bra.uni 	$L__BB15_33;
$L__BB15_45:
	and.b32  	%r17, %r1, 7;
	add.s32 	%r18, %r17, -1;
	and.b32  	%r19, %r1, 3;
	and.b32  	%r20, %r1, -8;
	and.b32  	%r21, %r1, 1;
	mov.b32 	%r176, 0;
$L__BB15_46:
	shl.b32 	%r74, %r176, 7;
	add.s32 	%r57, %r74, %r5;
	setp.ge.s32 	%p4, %r57, %r3;
	@%p4 bra 	$L__BB15_59;
	setp.lt.u32 	%p5, %r1, 8;
	add.s32 	%r76, %r57, %r4;
	rem.u32 	%r58, %r76, %r2;
	sub.s32 	%r59, %r76, %r58;
	mov.f64 	%fd132, 0d0000000000000000;
	mov.b32 	%r179, 0;
	@%p5 bra 	$L__BB15_50;
	mov.f64 	%fd132, 0d0000000000000000;
	mov.b32 	%r177, 0;
$L__BB15_49:
	.pragma "nounroll";
	add.s32 	%r78, %r59, %r177;
	mul.wide.u32 	%rd20, %r78, 8;
	add.s64 	%rd21, %rd1, %rd20;
	ld.global.f64 	%fd28, [%rd21];
	mad.lo.s32 	%r79, %r177, %r2, %r58;
	mul.wide.u32 	%rd22, %r79, 8;
	add.s64 	%rd23, %rd2, %rd22;
	ld.global.f64 	%fd29, [%rd23];
	fma.rn.f64 	%fd30, %fd28, %fd29, %fd132;
	add.s32 	%r80, %r78, 1;
	mul.wide.u32 	%rd24, %r80, 8;
	add.s64 	%rd25, %rd1, %rd24;
	ld.global.f64 	%fd31, [%rd25];
	add.s32 	%r81, %r79, %r2;
	mul.wide.u32 	%rd26, %r81, 8;
	add.s64 	%rd27, %rd2, %rd26;
	ld.global.f64 	%fd32, [%rd27];
	fma.rn.f64 	%fd33, %fd31, %fd32, %fd30;
	add.s32 	%r82, %r78, 2;
	mul.wide.u32 	%rd28, %r82, 8;
	add.s64 	%rd29, %rd1, %rd28;
	ld.global.f64 	%fd34, [%rd29];
	add.s32 	%r83, %r81, %r2;
	mul.wide.u32 	%rd30, %r83, 8;
	add.s64 	%rd31, %rd2, %rd30;
	ld.global.f64 	%fd35, [%rd31];
	fma.rn.f64 	%fd36, %fd34, %fd35, %fd33;
	add.s32 	%r84, %r78, 3;
	mul.wide.u32 	%rd32, %r84, 8;
	add.s64 	%rd33, %rd1, %rd32;
	ld.global.f64 	%fd37, [%rd33];
	add.s32 	%r85, %r83, %r2;
	mul.wide.u32 	%rd34, %r85, 8;
	add.s64 	%rd35, %rd2, %rd34;
	ld.global.f64 	%fd38, [%rd35];
	fma.rn.f64 	%fd39, %fd37, %fd38, %fd36;
	add.s32 	%r86, %r78, 4;
	mul.wide.u32 	%rd36, %r86, 8;
	add.s64 	%rd37, %rd1, %rd36;
	ld.global.f64 	%fd40, [%rd37];
	add.s32 	%r87, %r85, %r2;
	mul.wide.u32 	%rd38, %r87, 8;
	add.s64 	%rd39, %rd2, %rd38;
	ld.global.f64 	%fd41, [%rd39];
	fma.rn.f64 	%fd42, %fd40, %fd41, %fd39;
	add.s32 	%r88, %r78, 5;
	mul.wide.u32 	%rd40, %r88, 8;
	add.s64 	%rd41, %rd1, %rd40;
	ld.global.f64 	%fd43, [%rd41];
	add.s32 	%r89, %r87, %r2;
	mul.wide.u32 	%rd42, %r89, 8;
	add.s64 	%rd43, %rd2, %rd42;
	ld.global.f64 	%fd44, [%rd43];
	fma.rn.f64 	%fd45, %fd43, %fd44, %fd42;
	add.s32 	%r90, %r78, 6;
	mul.wide.u32 	%rd44, %r90, 8;
	add.s64 	%rd45, %rd1, %rd44;
	ld.global.f64 	%fd46, [%rd45];
	add.s32 	%r91, %r89, %r2;
	mul.wide.u32 	%rd46, %r91, 8;
	add.s64 	%rd47, %rd2, %rd46;
	ld.global.f64 	%fd47, [%rd47];
	fma.rn.f64 	%fd48, %fd46, %fd47, %fd45;
	add.s32 	%r92, %r78, 7;
	mul.wide.u32 	%rd48, %r92, 8;
	add.s64 	%rd49, %rd1, %rd48;
	ld.global.f64 	%fd49, [%rd49];
	add.s32 	%r93, %r91, %r2;
	mul.wide.u32 	%rd50, %r93, 8;
	add.s64 	%rd51, %rd2, %rd50;
	ld.global.f64 	%fd50, [%rd51];
	fma.rn.f64 	%fd132, %fd49, %fd50, %fd48;
	add.s32 	%r177, %r177, 8;
	setp.ne.s32 	%p6, %r177, %r20;
	mov.u32 	%r179, %r20;
	@%p6 bra 	$L__BB15_49;
$L__BB15_50:
	setp.eq.s32 	%p7, %r17, 0;
	@%p7 bra 	$L__BB15_58;
	setp.lt.u32 	%p8, %r18, 3;
	@%p8 bra 	$L__BB15_53;
	add.s32 	%r94, %r59, %r179;
	mul.wide.u32 	%rd52, %r94, 8;
	add.s64 	%rd53, %rd1, %rd52;
	ld.global.f64 	%fd52, [%rd53];
	mad.lo.s32 	%r95, %r179, %r2, %r58;
	mul.wide.u32 	%rd54, %r95, 8;
	add.s64 	%rd55, %rd2, %rd54;
	ld.global.f64 	%fd53, [%rd55];
	fma.rn.f64 	%fd54, %fd52, %fd53, %fd132;
	add.s32 	%r96, %r94, 1;
	mul.wide.u32 	%rd56, %r96, 8;
	add.s64 	%rd57, %rd1, %rd56;
	ld.global.f64 	%fd55, [%rd57];
	add.s32 	%r97, %r95, %r2;
	mul.wide.u32 	%rd58, %r97, 8;
	add.s64 	%rd59, %rd2, %rd58;
	ld.global.f64 	%fd56, [%rd59];
	fma.rn.f64 	%fd57, %fd55, %fd56, %fd54;
	add.s32 	%r98, %r94, 2;
	mul.wide.u32 	%rd60, %r98, 8;
	add.s64 	%rd61, %rd1, %rd60;
	ld.global.f64 	%fd58, [%rd61];
	add.s32 	%r99, %r97, %r2;
	mul.wide.u32 	%rd62, %r99, 8;
	add.s64 	%rd63, %rd2, %rd62;
	ld.global.f64 	%fd59, [%rd63];
	fma.rn.f64 	%fd60, %fd58, %fd59, %fd57;
	add.s32 	%r100, %r94, 3;
	mul.wide.u32 	%rd64, %r100, 8;
	add.s64 	%rd65, %rd1, %rd64;
	ld.global.f64 	%fd61, [%rd65];
	add.s32 	%r101, %r99, %r2;
	mul.wide.u32 	%rd66, %r101, 8;
	add.s64 	%rd67, %rd2, %rd66;
	ld.global.f64 	%fd62, [%rd67];
	fma.rn.f64 	%fd132, %fd61, %fd62, %fd60;
	add.s32 	%r179, %r179, 4;
$L__BB15_53:
	setp.eq.s32 	%p9, %r19, 0;
	@%p9 bra 	$L__BB15_58;
	setp.eq.s32 	%p10, %r19, 1;
	@%p10 bra 	$L__BB15_56;
	add.s32 	%r102, %r59, %r179;
	mul.wide.u32 	%rd68, %r102, 8;
	add.s64 	%rd69, %rd1, %rd68;
	ld.global.f64 	%fd64, [%rd69];
	mad.lo.s32 	%r103, %r179, %r2, %r58;
	mul.wide.u32 	%rd70, %r103, 8;
	add.s64 	%rd71, %rd2, %rd70;
	ld.global.f64 	%fd65, [%rd71];
	fma.rn.f64 	%fd66, %fd64, %fd65, %fd132;
	add.s32 	%r104, %r102, 1;
	mul.wide.u32 	%rd72, %r104, 8;
	add.s64 	%rd73, %rd1, %rd72;
	ld.global.f64 	%fd67, [%rd73];
	add.s32 	%r105, %r103, %r2;
	mul.wide.u32 	%rd74, %r105, 8;
	add.s64 	%rd75, %rd2, %rd74;
	ld.global.f64 	%fd68, [%rd75];
	fma.rn.f64 	%fd132, %fd67, %fd68, %fd66;
	add.s32 	%r179, %r179, 2;
$L__BB15_56:
	setp.eq.s32 	%p11, %r21, 0;
	@%p11 bra 	$L__BB15_58;
	add.s32 	%r106, %r59, %r179;
	mul.wide.u32 	%rd76, %r106, 8;
	add.s64 	%rd77, %rd1, %rd76;
	ld.global.f64 	%fd69, [%rd77];
	mad.lo.s32 	%r107, %r179, %r2, %r58;
	mul.wide.u32 	%rd78, %r107, 8;
	add.s64 	%rd79, %rd2, %rd78;
	ld.global.f64 	%fd70, [%rd79];
	fma.rn.f64 	%fd132, %fd69, %fd70, %fd132;
$L__BB15_58:
	mul.wide.s32 	%rd80, %r57, 8;
	add.s64 	%rd81, %rd5, %rd80;
	st.global.f64 	[%rd81], %fd132;
$L__BB15_59:
	add.s32 	%r176, %r176, 1;
	setp.ne.s32 	%p12, %r176, %r68;
	@%p12 bra 	$L__BB15_46;
$L__BB15_60:
	ret;

}
	// .globl	_ZN3cub18CUB_300001_SM_10006detail9transform16transform_kernelINS2_10policy_hubILb1EN4cuda3std3__45tupleIJN6thrust24THRUST_300001_SM_1000_NS20permutation_iteratorINSA_6detail15normal_iteratorINSA_10device_ptrIdEEEENSA_18transform_iteratorI14transposeIndexNSA_17counting_iteratorImNSA_11use_defaultESK_SK_EESK_SK_EEEEEEEE10policy1000EiNS7_10__identityESG_JSN_EEEvT0_iT1_T2_DpNS2_10kernel_argIT3_EE
.visible .entry _ZN3cub18CUB_300001_SM_10006detail9transform16transform_kernelINS2_10policy_hubILb1EN4cuda3std3__45tupleIJN6thrust24THRUST_300001_SM_1000_NS20permutation_iteratorINSA_6detail15normal_iteratorINSA_10device_ptrIdEEEENSA_18transform_iteratorI14transposeIndexNSA_17counting_iteratorImNSA_11use_defaultESK_SK_EESK_SK_EEEEEEEE10policy1000EiNS7_10__identityESG_JSN_EEEvT0_iT1_T2_DpNS2_10kernel_argIT3_EE(
	.param .u32 _ZN3cub18CUB_300001_SM_10006detail9transform16transform_kernelINS2_10policy_hubILb1EN4cuda3std3__45tupleIJN6thrust24THRUST_300001_SM_1000_NS20permutation_iteratorINSA_6detail15normal_iteratorINSA_10device_ptrIdEEEENSA_18transform_iteratorI14transposeIndexNSA_17counting_iteratorImNSA_11use_defaultESK_SK_EESK_SK_EEEEEEEE10policy1000EiNS7_10__identityESG_JSN_EEEvT0_iT1_T2_DpNS2_10kernel_argIT3_EE_param_0,
	.param .u32 _ZN3cub18CUB_300001_SM_10006detail9transform16transform_kernelINS2_10policy_hubILb1EN4cuda3std3__45tupleIJN6thrust24THRUST_300001_SM_1000_NS20permutation_iteratorINSA_6detail15normal_iteratorINSA_10device_ptrIdEEEENSA_18transform_iteratorI14transposeIndexNSA_17counting_iteratorImNSA_11use_defaultESK_SK_EESK_SK_EEEEEEEE10policy1000EiNS7_10__identityESG_JSN_EEEvT0_iT1_T2_DpNS2_10kernel_argIT3_EE_param_1,
	.param .align 1 .b8 _ZN3cub18CUB_300001_SM_10006detail9transform16transform_kernelINS2_10policy_hubILb1EN4cuda3std3__45tupleIJN6thrust24THRUST_300001_SM_1000_NS20permutation_iteratorINSA_6detail15normal_iteratorINSA_10device_ptrIdEEEENSA_18transform_iteratorI14transposeIndexNSA_17counting_iteratorImNSA_11use_defaultESK_SK_EESK_SK_EEEEEEEE10policy1000EiNS7_10__identityESG_JSN_EEEvT0_iT1_T2_DpNS2_10kernel_argIT3_EE_param_2[1],
	.param .align 8 .b8 _ZN3cub18CUB_300001_SM_10006detail9transform16transform_kernelINS2_10policy_hubILb1EN4cuda3std3__45tupleIJN6thrust24THRUST_300001_SM_1000_NS20permutation_iteratorINSA_6detail15normal_iteratorINSA_10device_ptrIdEEEENSA_18transform_iteratorI14transposeIndexNSA_17counting_iteratorImNSA_11use_defaultESK_SK_EESK_SK_EEEEEEEE10policy1000EiNS7_10__identityESG_JSN_EEEvT0_iT1_T2_DpNS2_10kernel_argIT3_EE_param_3[8],
	.param .align 8 .b8 _ZN3cub18CUB_300001_SM_10006detail9transform16transform_kernelINS2_10policy_hubILb1EN4cuda3std3__45tupleIJN6thrust24THRUST_300001_SM_1000_NS20permutation_iteratorINSA_6detail15normal_iteratorINSA_10device_ptrIdEEEENSA_18transform_iteratorI14transposeIndexNSA_17counting_iteratorImNSA_11use_defaultESK_SK_EESK_SK_EEEEEEEE10policy1000EiNS7_10__identityESG_JSN_EEEvT0_iT1_T2_DpNS2_10kernel_argIT3_EE_param_4[24]
)
.maxntid 128
{
	.reg .pred 	%p<35>;
	.reg .b32 	%r<226>;
	.reg .b64 	%rd<90>;
	.reg .b64 	%fd<31>;

	ld.param.u64 	%rd7, [_ZN3cub18CUB_300001_SM_10006detail9transform16transform_kernelINS2_10policy_hubILb1EN4cuda3std3__45tupleIJN6thrust24THRUST_300001_SM_1000_NS20permutation_iteratorINSA_6detail15normal_iteratorINSA_10device_ptrIdEEEENSA_18transform_iteratorI14transposeIndexNSA_17counting_iteratorImNSA_11use_defaultESK_SK_EESK_SK_EEEEEEEE10policy1000EiNS7_10__identityESG_JSN_EEEvT0_iT1_T2_DpNS2_10kernel_argIT3_EE_param_4];
	ld.param.u32 	%r44, [_ZN3cub18CUB_300001_SM_10006detail9transform16transform_kernelINS2_10policy_hubILb1EN4cuda3std3__45tupleIJN6thrust24THRUST_300001_SM_1000_NS20permutation_iteratorINSA_6detail15normal_iteratorINSA_10device_ptrIdEEEENSA_18transform_iteratorI14transposeIndexNSA_17counting_iteratorImNSA_11use_defaultESK_SK_EESK_SK_EEEEEEEE10policy1000EiNS7_10__identityESG_JSN_EEEvT0_iT1_T2_DpNS2_10kernel_argIT3_EE_param_0];
	ld.param.u64 	%rd8, [_ZN3cub18CUB_300001_SM_10006detail9transform16transform_kernelINS2_10policy_hubILb1EN4cuda3std3__45tupleIJN6thrust24THRUST_300001_SM_1000_NS20permutation_iteratorINSA_6detail15normal_iteratorINSA_10device_ptrIdEEEENSA_18transform_iteratorI14transposeIndexNSA_17counting_iteratorImNSA_11use_defaultESK_SK_EESK_SK_EEEEEEEE10policy1000EiNS7_10__identityESG_JSN_EEEvT0_iT1_T2_DpNS2_10kernel_argIT3_EE_param_4+16];
	ld.param.u64 	%rd9, [_ZN3cub18CUB_300001_SM_10006detail9transform16transform_kernelINS2_10policy_hubILb1EN4cuda3std3__45tupleIJN6thrust24THRUST_300001_SM_1000_NS20permutation_iteratorINSA_6detail15normal_iteratorINSA_10device_ptrIdEEEENSA_18transform_iteratorI14transposeIndexNSA_17counting_iteratorImNSA_11use_defaultESK_SK_EESK_SK_EEEEEEEE10policy1000EiNS7_10__identityESG_JSN_EEEvT0_iT1_T2_DpNS2_10kernel_argIT3_EE_param_3];
	ld.param.u32 	%r43, [_ZN3cub18CUB_300001_SM_10006detail9transform16transform_kernelINS2_10policy_hubILb1EN4cuda3std3__45tupleIJN6thrust24THRUST_300001_SM_1000_NS20permutation_iteratorINSA_6detail15normal_iteratorINSA_10device_ptrIdEEEENSA_18transform_iteratorI14transposeIndexNSA_17counting_iteratorImNSA_11use_defaultESK_SK_EESK_SK_EEEEEEEE10policy1000EiNS7_10__identityESG_JSN_EEEvT0_iT1_T2_DpNS2_10kernel_argIT3_EE_param_1];
	cvta.to.global.u64 	%rd10, %rd9;
	ld.param.v2.u32 	{%r1, %r2}, [_ZN3cub18CUB_300001_SM_10006detail9transform16transform_kernelINS2_10policy_hubILb1EN4cuda3std3__45tupleIJN6thrust24THRUST_300001_SM_1000_NS20permutation_iteratorINSA_6detail15normal_iteratorINSA_10device_ptrIdEEEENSA_18transform_iteratorI14transposeIndexNSA_17counting_iteratorImNSA_11use_defaultESK_SK_EESK_SK_EEEEEEEE10policy1000EiNS7_10__identityESG_JSN_EEEvT0_iT1_T2_DpNS2_10kernel_argIT3_EE_param_4+8];
	cvta.to.global.u64 	%rd1, %rd8;
	shl.b32 	%r45, %r43, 7;
	mov.u32 	%r46, %ctaid.x;
	mul.lo.s32 	%r47, %r45, %r46;
	sub.s32 	%r48, %r44, %r47;
	min.s32 	%r3, %r45, %r48;
	cvt.s64.s32 	%rd11, %r47;
	add.s64 	%rd2, %rd7, %rd11;
	mul.wide.s32 	%rd12, %r47, 8;
	add.s64 	%rd3, %rd10, %rd12;
	setp.gt.s32 	%p1, %r45, %r48;
	@%p1 bra 	$L__BB16_13;
	setp.lt.s32 	%p2, %r43, 1;
	@%p2 bra 	$L__BB16_54;
	mov.u32 	%r4, %tid.x;
	cvt.u32.u64 	%r5, %rd2;
	and.b32  	%r6, %r43, 7;
	setp.lt.u32 	%p3, %r43, 8;
	mov.b32 	%r223, 0;
	@%p3 bra 	$L__BB16_5;
	and.b32  	%r223, %r43, 2147483640;
	mov.b32 	%r218, 0;
$L__BB16_4:
	.pragma "nounroll";
	shl.b32 	%r51, %r218, 7;
	add.s32 	%r52, %r51, %r4;
	add.s32 	%r53, %r52, %r5;
	div.u32 	%r54, %r53, %r2;
	mul.lo.s32 	%r55, %r54, %r2;
	sub.s32 	%r56, %r53, %r55;
	mad.lo.s32 	%r57, %r56, %r1, %r54;
	mul.wide.u32 	%rd13, %r57, 8;
	add.s64 	%rd14, %rd1, %rd13;
	mul.wide.u32 	%rd15, %r52, 8;
	add.s64 	%rd16, %rd3, %rd15;
	ld.global.f64 	%fd1, [%rd14];
	st.global.f64 	[%rd16], %fd1;
	add.s32 	%r58, %r52, 128;
	add.s32 	%r59, %r53, 128;
	div.u32 	%r60, %r59, %r2;
	mul.lo.s32 	%r61, %r60, %r2;
	sub.s32 	%r62, %r59, %r61;
	mad.lo.s32 	%r63, %r62, %r1, %r60;
	mul.wide.u32 	%rd17, %r63, 8;
	add.s64 	%rd18, %rd1, %rd17;
	mul.wide.s32 	%rd19, %r58, 8;
	add.s64 	%rd20, %rd3, %rd19;
	ld.global.f64 	%fd2, [%rd18];
	st.global.f64 	[%rd20], %fd2;
	add.s32 	%r64, %r53, 256;
	div.u32 	%r65, %r64, %r2;
	mul.lo.s32 	%r66, %r65, %r2;
	sub.s32 	%r67, %r64, %r66;
	mad.lo.s32 	%r68, %r67, %r1, %r65;
	mul.wide.u32 	%rd21, %r68, 8;
	add.s64 	%rd22, %rd1, %rd21;
	ld.global.f64 	%fd3, [%rd22];
	st.global.f64 	[%rd20+1024], %fd3;
	add.s32 	%r69, %r53, 384;
	div.u32 	%r70, %r69, %r2;
	mul.lo.s32 	%r71, %r70, %r2;
	sub.s32 	%r72, %r69, %r71;
	mad.lo.s32 	%r73, %r72, %r1, %r70;
	mul.wide.u32 	%rd23, %r73, 8;
	add.s64 	%rd24, %rd1, %rd23;
	ld.global.f64 	%fd4, [%rd24];
	st.global.f64 	[%rd20+2048], %fd4;
	add.s32 	%r74, %r53, 512;
	div.u32 	%r75, %r74, %r2;
	mul.lo.s32 	%r76, %r75, %r2;
	sub.s32 	%r77, %r74, %r76;
	mad.lo.s32 	%r78, %r77, %r1, %r75;
	mul.wide.u32 	%rd25, %r78, 8;
	add.s64 	%rd26, %rd1, %rd25;
	ld.global.f64 	%fd5, [%rd26];
	st.global.f64 	[%rd20+3072], %fd5;
	add.s32 	%r79, %r53, 640;
	div.u32 	%r80, %r79, %r2;
	mul.lo.s32 	%r81, %r80, %r2;
	sub.s32 	%r82, %r79, %r81;
	mad.lo.s32 	%r83, %r82, %r1, %r80;
	mul.wide.u32 	%rd27, %r83, 8;
	add.s64 	%rd28, %rd1, %rd27;
	ld.global.f64 	%fd6, [%rd28];
	st.global.f64 	[%rd20+4096], %fd6;
	add.s32 	%r84, %r53, 768;
	div.u32 	%r85, %r84, %r2;
	mul.lo.s32 	%r86, %r85, %r2;
	sub.s32 	%r87, %r84, %r86;
	mad.lo.s32 	%r88, %r87, %r1, %r85;
	mul.wide.u32 	%rd29, %r88, 8;
	add.s64 	%rd30, %rd1, %rd29;
	ld.global.f64 	%fd7, [%rd30];
	st.global.f64 	[%rd20+5120], %fd7;
	add.s32 	%r89, %r53, 896;
	div.u32 	%r90, %r89, %r2;
	mul.lo.s32 	%r91, %r90, %r2;
	sub.s32 	%r92, %r89, %r91;
	mad.lo.s32 	%r93, %r92, %r1, %r90;
	mul.wide.u32 	%rd31, %r93, 8;
	add.s64 	%rd32, %rd1, %rd31;
	ld.global.f64 	%fd8, [%rd32];
	st.global.f64 	[%rd20+6144], %fd8;
	add.s32 	%r218, %r218, 8;
	setp.eq.s32 	%p4, %r218, %r223;
	@%p4 bra 	$L__BB16_5;
	bra.uni 	$L__BB16_4;
$L__BB16_5:
	setp.eq.s32 	%p5, %r6, 0;
	@%p5 bra 	$L__BB16_54;
	and.b32  	%r38, %r43, 3;
	setp.lt.u32 	%p6, %r6, 4;
	@%p6 bra 	$L__BB16_8;
	shl.b32 	%r94, %r223, 7;
	add.s32 	%r95, %r94, %r4;
	add.s32 	%r96, %r95, %r5;
	div.u32 	%r97, %r96, %r2;
	mul.lo.s32 	%r98, %r97, %r2;
	sub.s32 	%r99, %r96, %r98;
	mad.lo.s32 	%r100, %r99, %r1, %r97;
	mul.wide.u32 	%rd33, %r100, 8;
	add.s64 	%rd34, %rd1, %rd33;
	mul.wide.s32 	%rd35, %r95, 8;
	add.s64 	%rd36, %rd3, %rd35;
	ld.global.f64 	%fd9, [%rd34];
	st.global.f64 	[%rd36], %fd9;
	add.s32 	%r101, %r96, 128;
	div.u32 	%r102, %r101, %r2;
	mul.lo.s32 	%r103, %r102, %r2;
	sub.s32 	%r104, %r101, %r103;
	mad.lo.s32 	%r105, %r104, %r1, %r102;
	mul.wide.u32 	%rd37, %r105, 8;
	add.s64 	%rd38, %rd1, %rd37;
	ld.global.f64 	%fd10, [%rd38];
	st.global.f64 	[%rd36+1024], %fd10;
	add.s32 	%r106, %r96, 256;
	div.u32 	%r107, %r106, %r2;
	mul.lo.s32 	%r108, %r107, %r2;
	sub.s32 	%r109, %r106, %r108;
	mad.lo.s32 	%r110, %r109, %r1, %r107;
	mul.wide.u32 	%rd39, %r110, 8;
	add.s64 	%rd40, %rd1, %rd39;
	ld.global.f64 	%fd11, [%rd40];
	st.global.f64 	[%rd36+2048], %fd11;
	add.s32 	%r111, %r96, 384;
	div.u32 	%r112, %r111, %r2;
	mul.lo.s32 	%r113, %r112, %r2;
	sub.s32 	%r114, %r111, %r113;
	mad.lo.s32 	%r115, %r114, %r1, %r112;
	mul.wide.u32 	%rd41, %r115, 8;
	add.s64 	%rd42, %rd1, %rd41;
	ld.global.f64 	%fd12, [%rd42];
	st.global.f64 	[%rd36+3072], %fd12;
	add.s32 	%r223, %r223, 4;
$L__BB16_8:
	setp.eq.s32 	%p7, %r38, 0;
	@%p7 bra 	$L__BB16_54;
	setp.eq.s32 	%p8, %r38, 1;
	@%p8 bra 	$L__BB16_11;
	shl.b32 	%r116, %r223, 7;
	add.s32 	%r117, %r116, %r4;
	add.s32 	%r118, %r117, %r5;
	div.u32 	%r119, %r118, %r2;
	mul.lo.s32 	%r120, %r119, %r2;
	sub.s32 	%r121, %r118, %r120;
	mad.lo.s32 	%r122, %r121, %r1, %r119;
	mul.wide.u32 	%rd43, %r122, 8;
	add.s64 	%rd44, %rd1, %rd43;
	mul.wide.s32 	%rd45, %r117, 8;
	add.s64 	%rd46, %rd3, %rd45;
	ld.global.f64 	%fd13, [%rd44];
	st.global.f64 	[%rd46], %fd13;
	add.s32 	%r123, %r118, 128;
	div.u32 	%r124, %r123, %r2;
	mul.lo.s32 	%r125, %r124, %r2;
	sub.s32 	%r126, %r123, %r125;
	mad.lo.s32 	%r127, %r126, %r1, %r124;
	mul.wide.u32 	%rd47, %r127, 8;
	add.s64 	%rd48, %rd1, %rd47;
	ld.global.f64 	%fd14, [%rd48];
	st.global.f64 	[%rd46+1024], %fd14;
	add.s32 	%r223, %r223, 2;
$L__BB16_11:
	and.b32  	%r128, %r43, 1;
	setp.eq.b32 	%p9, %r128, 1;
	not.pred 	%p10, %p9;
	@%p10 bra 	$L__BB16_54;
	shl.b32 	%r129, %r223, 7;
	add.s32 	%r130, %r129, %r4;
	add.s32 	%r131, %r130, %r5;
	div.u32 	%r132, %r131, %r2;
	mul.lo.s32 	%r133, %r132, %r2;
	sub.s32 	%r134, %r131, %r133;
	mad.lo.s32 	%r135, %r134, %r1, %r132;
	mul.wide.u32 	%rd49, %r135, 8;
	add.s64 	%rd50, %rd1, %rd49;
	mul.wide.s32 	%rd51, %r130, 8;
	add.s64 	%rd52, %rd3, %rd51;
	ld.global.f64 	%fd15, [%rd50];
	st.global.f64 	[%rd52], %fd15;
	bra.uni 	$L__BB16_54;
$L__BB16_13:
	setp.lt.s32 	%p11, %r43, 1;
	@%p11 bra 	$L__BB16_54;
	mov.u32 	%r8, %tid.x;
	cvt.u32.u64 	%r9, %rd2;
	and.b32  	%r10, %r43, 7;
	setp.lt.u32 	%p12, %r43, 8;
	mov.b32 	%r220, 0;
	@%p12 bra 	$L__BB16_33;
	and.b32  	%r220, %r43, 2147483640;
	mov.b32 	%r219, 0;
$L__BB16_16:
	.pragma "nounroll";
	shl.b32 	%r138, %r219, 7;
	add.s32 	%r15, %r138, %r8;
	setp.ge.s32 	%p13, %r15, %r3;
	@%p13 bra 	$L__BB16_18;
	add.s32 	%r139, %r15, %r9;
	div.u32 	%r140, %r139, %r2;
	mul.lo.s32 	%r141, %r140, %r2;
	sub.s32 	%r142, %r139, %r141;
	mad.lo.s32 	%r143, %r142, %r1, %r140;
	mul.wide.u32 	%rd53, %r143, 8;
	add.s64 	%rd54, %rd1, %rd53;
	mul.wide.u32 	%rd55, %r15, 8;
	add.s64 	%rd56, %rd3, %rd55;
	ld.global.f64 	%fd16, [%rd54];
	st.global.f64 	[%rd56], %fd16;
$L__BB16_18:
	add.s32 	%r16, %r15, 128;
	setp.ge.s32 	%p14, %r16, %r3;
	mul.wide.s32 	%rd57, %r16, 8;
	add.s64 	%rd4, %rd3, %rd57;
	@%p14 bra 	$L__BB16_20;
	add.s32 	%r144, %r16, %r9;
	div.u32 	%r145, %r144, %r2;
	mul.lo.s32 	%r146, %r145, %r2;
	sub.s32 	%r147, %r144, %r146;
	mad.lo.s32 	%r148, %r147, %r1, %r145;
	mul.wide.u32 	%rd58, %r148, 8;
	add.s64 	%rd59, %rd1, %rd58;
	ld.global.f64 	%fd17, [%rd59];
	st.global.f64 	[%rd4], %fd17;
$L__BB16_20:
	add.s32 	%r17, %r15, 256;
	setp.ge.s32 	%p15, %r17, %r3;
	@%p15 bra 	$L__BB16_22;
	add.s32 	%r149, %r17, %r9;
	div.u32 	%r150, %r149, %r2;
	mul.lo.s32 	%r151, %r150, %r2;
	sub.s32 	%r152, %r149, %r151;
	mad.lo.s32 	%r153, %r152, %r1, %r150;
	mul.wide.u32 	%rd60, %r153, 8;
	add.s64 	%rd61, %rd1, %rd60;
	ld.global.f64 	%fd18, [%rd61];
	st.global.f64 	[%rd4+1024], %fd18;
$L__BB16_22:
	add.s32 	%r18, %r15, 384;
	setp.ge.s32 	%p16, %r18, %r3;
	@%p16 bra 	$L__BB16_24;
	add.s32 	%r154, %r18, %r9;
	div.u32 	%r155, %r154, %r2;
	mul.lo.s32 	%r156, %r155, %r2;
	sub.s32 	%r157, %r154, %r156;
	mad.lo.s32 	%r158, %r157, %r1, %r155;
	mul.wide.u32 	%rd62, %r158, 8;
	add.s64 	%rd63, %rd1, %rd62;
	ld.global.f64 	%fd19, [%rd63];
	st.global.f64 	[%rd4+2048], %fd19;
$L__BB16_24:
	add.s32 	%r19, %r15, 512;
	setp.ge.s32 	%p17, %r19, %r3;
	@%p17 bra 	$L__BB16_26;
	add.s32 	%r159, %r19, %r9;
	div.u32 	%r160, %r159, %r2;
	mul.lo.s32 	%r161, %r160, %r2;
	sub.s32 	%r162, %r159, %r161;
	mad.lo.s32 	%r163, %r162, %r1, %r160;
	mul.wide.u32 	%rd64, %r163, 8;
	add.s64 	%rd65, %rd1, %rd64;
	ld.global.f64 	%fd20, [%rd65];
	st.global.f64 	[%rd4+3072], %fd20;
$L__BB16_26:
	add.s32 	%r20, %r15, 640;
	setp.ge.s32 	%p18, %r20, %r3;
	@%p18 bra 	$L__BB16_28;
	add.s32 	%r164, %r20, %r9;
	div.u32 	%r165, %r164, %r2;
	mul.lo.s32 	%r166, %r165, %r2;
	sub.s32 	%r167, %r164, %r166;
	mad.lo.s32 	%r168, %r167, %r1, %r165;
	mul.wide.u32 	%rd66, %r168, 8;
	add.s64 	%rd67, %rd1, %rd66;
	ld.global.f64 	%fd21, [%rd67];
	st.global.f64 	[%rd4+4096], %fd21;
$L__BB16_28:
	add.s32 	%r21, %r15, 768;
	setp.ge.s32 	%p19, %r21, %r3;
	@%p19 bra 	$L__BB16_30;
	add.s32 	%r169, %r21, %r9;
	div.u32 	%r170, %r169, %r2;
	mul.lo.s32 	%r171, %r170, %r2;
	sub.s32 	%r172, %r169, %r171;
	mad.lo.s32 	%r173, %r172, %r1, %r170;
	mul.wide.u32 	%rd68, %r173, 8;
	add.s64 	%rd69, %rd1, %rd68;
	ld.global.f64 	%fd22, [%rd69];
	st.global.f64 	[%rd4+5120], %fd22;
$L__BB16_30:
	add.s32 	%r22, %r15, 896;
	setp.ge.s32 	%p20, %r22, %r3;
	@%p20 bra 	$L__BB16_32;
	add.s32 	%r174, %r22, %r9;
	div.u32 	%r175, %r174, %r2;
	mul.lo.s32 	%r176, %r175, %r2;
	sub.s32 	%r177, %r174, %r176;
	mad.lo.s32 	%r178, %r177, %r1, %r175;
	mul.wide.u32 	%rd70, %r178, 8;
	add.s64 	%rd71, %rd1, %rd70;
	ld.global.f64 	%fd23, [%rd71];
	st.global.f64 	[%rd4+6144], %fd23;
$L__BB16_32:
	add.s32 	%r219, %r219, 8;
	setp.ne.s32 	%p21, %r219, %r220;
	@%p21 bra 	$L__BB16_16;
$L__BB16_33:
	setp.eq.s32 	%p22, %r10, 0;
	@%p22 bra 	$L__BB16_54;
	and.b32  	%r25, %r43, 3;
	setp.lt.u32 	%p23, %r10, 4;
	@%p23 bra 	$L__BB16_44;
	shl.b32 	%r179, %r220, 7;
	add.s32 	%r26, %r179, %r8;
	setp.ge.s32 	%p24, %r26, %r3;
	mul.wide.s32 	%rd72, %r26, 8;
	add.s64 	%rd5, %rd3, %rd72;
	@%p24 bra 	$L__BB16_37;
	add.s32 	%r180, %r26, %r9;
	div.u32 	%r181, %r180, %r2;
	mul.lo.s32 	%r182, %r181, %r2;
	sub.s32 	%r183, %r180, %r182;
	mad.lo.s32 	%r184, %r183, %r1, %r181;
	mul.wide.u32 	%rd73, %r184, 8;
	add.s64 	%rd74, %rd1, %rd73;
	ld.global.f64 	%fd24, [%rd74];
	st.global.f64 	[%rd5], %fd24;
$L__BB16_37:
	add.s32 	%r27, %r26, 128;
	setp.ge.s32 	%p25, %r27, %r3;
	@%p25 bra 	$L__BB16_39;
	add.s32 	%r185, %r27, %r9;
	div.u32 	%r186, %r185, %r2;
	mul.lo.s32 	%r187, %r186, %r2;
	sub.s32 	%r188, %r185, %r187;
	mad.lo.s32 	%r189, %r188, %r1, %r186;
	mul.wide.u32 	%rd75, %r189, 8;
	add.s64 	%rd76, %rd1, %rd75;
	ld.global.f64 	%fd25, [%rd76];
	st.global.f64 	[%rd5+1024], %fd25;
$L__BB16_39:
	add.s32 	%r28, %r26, 256;
	setp.ge.s32 	%p26, %r28, %r3;
	@%p26 bra 	$L__BB16_41;
	add.s32 	%r190, %r28, %r9;
	div.u32 	%r191, %r190, %r2;
	mul.lo.s32 	%r192, %r191, %r2;
	sub.s32 	%r193, %r190, %r192;
	mad.lo.s32 	%r194, %r193, %r1, %r191;
	mul.wide.u32 	%rd77, %r194, 8;
	add.s64 	%rd78, %rd1, %rd77;
	ld.global.f64 	%fd26, [%rd78];
	st.global.f64 	[%rd5+2048], %fd26;
$L__BB16_41:
	add.s32 	%r29, %r26, 384;
	setp.ge.s32 	%p27, %r29, %r3;
	@%p27 bra 	$L__BB16_43;
	add.s32 	%r195, %r29, %r9;
	div.u32 	%r196, %r195, %r2;
	mul.lo.s32 	%r197, %r196, %r2;
	sub.s32 	%r198, %r195, %r197;
	mad.lo.s32 	%r199, %r198, %r1, %r196;
	mul.wide.u32 	%rd79, %r199, 8;
	add.s64 	%rd80, %rd1, %rd79;
	ld.global.f64 	%fd27, [%rd80];
	st.global.f64 	[%rd5+3072], %fd27;
$L__BB16_43:
	add.s32 	%r220, %r220, 4;
$L__BB16_44:
	setp.eq.s32 	%p28, %r25, 0;
	@%p28 bra 	$L__BB16_54;
	setp.eq.s32 	%p29, %r25, 1;
	@%p29 bra 	$L__BB16_51;
	shl.b32 	%r200, %r220, 7;
	add.s32 	%r32, %r200, %r8;
	setp.ge.s32 	%p30, %r32, %r3;
	mul.wide.s32 	%rd81, %r32, 8;
	add.s64 	%rd6, %rd3, %rd81;
	@%p30 bra 	$L__BB16_48;
	add.s32 	%r201, %r32, %r9;
	div.u32 	%r202, %r201, %r2;
	mul.lo.s32 	%r203, %r202, %r2;
	sub.s32 	%r204, %r201, %r203;
	mad.lo.s32 	%r205, %r204, %r1, %r202;
	mul.wide.u32 	%rd82, %r205, 8;
	add.s64 	%rd83, %rd1, %rd82;
	ld.global.f64 	%fd28, [%rd83];
	st.global.f64 	[%rd6], %fd28;
$L__BB16_48:
	add.s32 	%r33, %r32, 128;
	setp.ge.s32 	%p31, %r33, %r3;
	@%p31 bra 	$L__BB16_50;
	add.s32 	%r206, %r33, %r9;
	div.u32 	%r207, %r206, %r2;
	mul.lo.s32 	%r208, %r207, %r2;
	sub.s32 	%r209, %r206, %r208;
	mad.lo.s32 	%r210, %r209, %r1, %r207;
	mul.wide.u32 	%rd84, %r210, 8;
	add.s64 	%rd85, %rd1, %rd84;
	ld.global.f64 	%fd29, [%rd85];
	st.global.f64 	[%rd6+1024], %fd29;
$L__BB16_50:
	add.s32 	%r220, %r220, 2;
$L__BB16_51:
	and.b32  	%r211, %r43, 1;
	setp.eq.b32 	%p32, %r211, 1;
	not.pred 	%p33, %p32;
	@%p33 bra 	$L__BB16_54;
	shl.b32 	%r212, %r220, 7;
	add.s32 	%r36, %r212, %r8;
	setp.ge.s32 	%p34, %r36, %r3;
	@%p34 bra 	$L__BB16_54;
	add.s32 	%r213, %r36, %r9;
	div.u32 	%r214, %r213, %r2;
	mul.lo.s32 	%r215, %r214, %r2;
	sub.s32 	%r216, %r213, %r215;
	mad.lo.s32 	%r217, %r216, %r1, %r214;
	mul.wide.u32 	%rd86, %r217, 8;
	add.s64 	%rd87, %rd1, %rd86;
	mul.wide.s32 	%rd88, %r36, 8;
	add.s64 	%rd89, %rd3, %rd88;
	ld.global.f64 	%fd30, [%rd87];
	st.global.f64 	[%rd89], %fd30;
$L__BB16_54:
	ret;

}
	// .globl	_ZN3cub18CUB_300001_SM_10006detail9transform16transform_kernelINS2_10policy_hubILb1EN4cuda3std3__45tupleIJN6thrust24THRUST_300001_SM_1000_NS20permutation_iteratorINSA_6detail15normal_iteratorINSA_10device_ptrIdEEEENSA_18transform_iteratorI14transposeIndexNSA_17counting_iteratorImNSA_11use_defaultESK_SK_EESK_SK_EEEEEEEE10policy1000ElNS7_10__identityESG_JSN_EEEvT0_iT1_T2_DpNS2_10kernel_argIT3_EE
.visible .entry _ZN3cub18CUB_300001_SM_10006detail9transform16transform_kernelINS2_10policy_hubILb1EN4cuda3std3__45tupleIJN6thrust24THRUST_300001_SM_1000_NS20permutation_iteratorINSA_6detail15normal_iteratorINSA_10device_ptrIdEEEENSA_18transform_iteratorI14transposeIndexNSA_17counting_iteratorImNSA_11use_defaultESK_SK_EESK_SK_EEEEEEEE10policy1000ElNS7_10__identityESG_JSN_EEEvT0_iT1_T2_DpNS2_10kernel_argIT3_EE(
	.param .u64 _ZN3cub18CUB_300001_SM_10006detail9transform16transform_kernelINS2_10policy_hubILb1EN4cuda3std3__45tupleIJN6thrust24THRUST_300001_SM_1000_NS20permutation_iteratorINSA_6detail15normal_iteratorINSA_10device_ptrIdEEEENSA_18transform_iteratorI14transposeIndexNSA_17counting_iteratorImNSA_11use_defaultESK_SK_EESK_SK_EEEEEEEE10policy1000ElNS7_10__identityESG_JSN_EEEvT0_iT1_T2_DpNS2_10kernel_argIT3_EE_param_0,
	.param .u32 _ZN3cub18CUB_300001_SM_10006detail9transform16transform_kernelINS2_10policy_hubILb1EN4cuda3std3__45tupleIJN6thrust24THRUST_300001_SM_1000_NS20permutation_iteratorINSA_6detail15normal_iteratorINSA_10device_ptrIdEEEENSA_18transform_iteratorI14transposeIndexNSA_17counting_iteratorImNSA_11use_defaultESK_SK_EESK_SK_EEEEEEEE10policy1000ElNS7_10__identityESG_JSN_EEEvT0_iT1_T2_DpNS2_10kernel_argIT3_EE_param_1,
	.param .align 1 .b8 _ZN3cub18CUB_300001_SM_10006detail9transform16transform_kernelINS2_10policy_hubILb1EN4cuda3std3__45tupleIJN6thrust24THRUST_300001_SM_1000_NS20permutation_iteratorINSA_6detail15normal_iteratorINSA_10device_ptrIdEEEENSA_18transform_iteratorI14transposeIndexNSA_17counting_iteratorImNSA_11use_defaultESK_SK_EESK_SK_EEEEEEEE10policy1000ElNS7_10__identityESG_JSN_EEEvT0_iT1_T2_DpNS2_10kernel_argIT3_EE_param_2[1],
	.param .align 8 .b8 _ZN3cub18CUB_300001_SM_10006detail9transform16transform_kernelINS2_10policy_hubILb1EN4cuda3std3__45tupleIJN6thrust24THRUST_300001_SM_1000_NS20permutation_iteratorINSA_6detail15normal_iteratorINSA_10device_ptrIdEEEENSA_18transform_iteratorI14transposeIndexNSA_17counting_iteratorImNSA_11use_defaultESK_SK_EESK_SK_EEEEEEEE10policy1000ElNS7_10__identityESG_JSN_EEEvT0_iT1_T2_DpNS2_10kernel_argIT3_EE_param_3[8],
	.param .align 8 .b8 _ZN3cub18CUB_300001_SM_10006detail9transform16transform_kernelINS2_10policy_hubILb1EN4cuda3std3__45tupleIJN6thrust24THRUST_300001_SM_1000_NS20permutation_iteratorINSA_6detail15normal_iteratorINSA_10device_ptrIdEEEENSA_18transform_iteratorI14transposeIndexNSA_17counting_iteratorImNSA_11use_defaultESK_SK_EESK_SK_EEEEEEEE10policy1000ElNS7_10__identityESG_JSN_EEEvT0_iT1_T2_DpNS2_10kernel_argIT3_EE_param_4[24]
)
.maxntid 128
{
	.reg .pred 	%p<35>;
	.reg .b32 	%r<223>;
	.reg .b64 	%rd<95>;
	.reg .b64 	%fd<31>;

	ld.param.u64 	%rd7, [_ZN3cub18CUB_300001_SM_10006detail9transform16transform_kernelINS2_10policy_hubILb1EN4cuda3std3__45tupleIJN6thrust24THRUST_300001_SM_1000_NS20permutation_iteratorINSA_6detail15normal_iteratorINSA_10device_ptrIdEEEENSA_18transform_iteratorI14transposeIndexNSA_17counting_iteratorImNSA_11use_defaultESK_SK_EESK_SK_EEEEEEEE10policy1000ElNS7_10__identityESG_JSN_EEEvT0_iT1_T2_DpNS2_10kernel_argIT3_EE_param_4];
	ld.param.u64 	%rd8, [_ZN3cub18CUB_300001_SM_10006detail9transform16transform_kernelINS2_10policy_hubILb1EN4cuda3std3__45tupleIJN6thrust24THRUST_300001_SM_1000_NS20permutation_iteratorINSA_6detail15normal_iteratorINSA_10device_ptrIdEEEENSA_18transform_iteratorI14transposeIndexNSA_17counting_iteratorImNSA_11use_defaultESK_SK_EESK_SK_EEEEEEEE10policy1000ElNS7_10__identityESG_JSN_EEEvT0_iT1_T2_DpNS2_10kernel_argIT3_EE_param_0];
	ld.param.u64 	%rd9, [_ZN3cub18CUB_300001_SM_10006detail9transform16transform_kernelINS2_10policy_hubILb1EN4cuda3std3__45tupleIJN6thrust24THRUST_300001_SM_1000_NS20permutation_iteratorINSA_6detail15normal_iteratorINSA_10device_ptrIdEEEENSA_18transform_iteratorI14transposeIndexNSA_17counting_iteratorImNSA_11use_defaultESK_SK_EESK_SK_EEEEEEEE10policy1000ElNS7_10__identityESG_JSN_EEEvT0_iT1_T2_DpNS2_10kernel_argIT3_EE_param_4+16];
	ld.param.u64 	%rd10, [_ZN3cub18CUB_300001_SM_10006detail9transform16transform_kernelINS2_10policy_hubILb1EN4cuda3std3__45tupleIJN6thrust24THRUST_300001_SM_1000_NS20permutation_iteratorINSA_6detail15normal_iteratorINSA_10device_ptrIdEEEENSA_18transform_iteratorI14transposeIndexNSA_17counting_iteratorImNSA_11use_defaultESK_SK_EESK_SK_EEEEEEEE10policy1000ElNS7_10__identityESG_JSN_EEEvT0_iT1_T2_DpNS2_10kernel_argIT3_EE_param_3];
	ld.param.u32 	%r43, [_ZN3cub18CUB_300001_SM_10006detail9transform16transform_kernelINS2_10policy_hubILb1EN4cuda3std3__45tupleIJN6thrust24THRUST_300001_SM_1000_NS20permutation_iteratorINSA_6detail15normal_iteratorINSA_10device_ptrIdEEEENSA_18transform_iteratorI14transposeIndexNSA_17counting_iteratorImNSA_11use_defaultESK_SK_EESK_SK_EEEEEEEE10policy1000ElNS7_10__identityESG_JSN_EEEvT0_iT1_T2_DpNS2_10kernel_argIT3_EE_param_1];
	cvta.to.global.u64 	%rd11, %rd10;
	ld.param.v2.u32 	{%r1, %r2}, [_ZN3cub18CUB_300001_SM_10006detail9transform16transform_kernelINS2_10policy_hubILb1EN4cuda3std3__45tupleIJN6thrust24THRUST_300001_SM_1000_NS20permutation_iteratorINSA_6detail15normal_iteratorINSA_10device_ptrIdEEEENSA_18transform_iteratorI14transposeIndexNSA_17counting_iteratorImNSA_11use_defaultESK_SK_EESK_SK_EEEEEEEE10policy1000ElNS7_10__identityESG_JSN_EEEvT0_iT1_T2_DpNS2_10kernel_argIT3_EE_param_4+8];
	cvta.to.global.u64 	%rd1, %rd9;
	shl.b32 	%r44, %r43, 7;
	mov.u32 	%r45, %ctaid.x;
	cvt.u64.u32 	%rd12, %r45;
	cvt.s64.s32 	%rd13, %r44;
	mul.lo.s64 	%rd14, %rd13, %rd12;
	sub.s64 	%rd15, %rd8, %rd14;
	min.s64 	%rd16, %rd15, %rd13;
	cvt.u32.u64 	%r3, %rd16;
	add.s64 	%rd2, %rd7, %rd14;
	shl.b64 	%rd17, %rd14, 3;
	add.s64 	%rd3, %rd11, %rd17;
	setp.eq.s32 	%p1, %r44, %r3;
	@%p1 bra 	$L__BB17_42;
	setp.lt.s32 	%p2, %r43, 1;
	@%p2 bra 	$L__BB17_54;
	mov.u32 	%r4, %tid.x;
	cvt.u32.u64 	%r5, %rd2;
	and.b32  	%r6, %r43, 7;
	setp.lt.u32 	%p3, %r43, 8;
	mov.b32 	%r220, 0;
	@%p3 bra 	$L__BB17_21;
	and.b32  	%r220, %r43, 2147483640;
	mov.b32 	%r216, 0;
$L__BB17_4:
	.pragma "nounroll";
	shl.b32 	%r48, %r216, 7;
	add.s32 	%r15, %r48, %r4;
	setp.ge.s32 	%p4, %r15, %r3;
	@%p4 bra 	$L__BB17_6;
	add.s32 	%r49, %r15, %r5;
	div.u32 	%r50, %r49, %r2;
	mul.lo.s32 	%r51, %r50, %r2;
	sub.s32 	%r52, %r49, %r51;
	mad.lo.s32 	%r53, %r52, %r1, %r50;
	mul.wide.u32 	%rd18, %r53, 8;
	add.s64 	%rd19, %rd1, %rd18;
	mul.wide.u32 	%rd20, %r15, 8;
	add.s64 	%rd21, %rd3, %rd20;
	ld.global.f64 	%fd1, [%rd19];
	st.global.f64 	[%rd21], %fd1;
$L__BB17_6:
	add.s32 	%r16, %r15, 128;
	setp.ge.s32 	%p5, %r16, %r3;
	mul.wide.s32 	%rd22, %r16, 8;
	add.s64 	%rd4, %rd3, %rd22;
	@%p5 bra 	$L__BB17_8;
	add.s32 	%r54, %r16, %r5;
	div.u32 	%r55, %r54, %r2;
	mul.lo.s32 	%r56, %r55, %r2;
	sub.s32 	%r57, %r54, %r56;
	mad.lo.s32 	%r58, %r57, %r1, %r55;
	mul.wide.u32 	%rd23, %r58, 8;
	add.s64 	%rd24, %rd1, %rd23;
	ld.global.f64 	%fd2, [%rd24];
	st.global.f64 	[%rd4], %fd2;
$L__BB17_8:
	add.s32 	%r17, %r15, 256;
	setp.ge.s32 	%p6, %r17, %r3;
	@%p6 bra 	$L__BB17_10;
	add.s32 	%r59, %r17, %r5;
	div.u32 	%r60, %r59, %r2;
	mul.lo.s32 	%r61, %r60, %r2;
	sub.s32 	%r62, %r59, %r61;
	mad.lo.s32 	%r63, %r62, %r1, %r60;
	mul.wide.u32 	%rd25, %r63, 8;
	add.s64 	%rd26, %rd1, %rd25;
	ld.global.f64 	%fd3, [%rd26];
	st.global.f64 	[%rd4+1024], %fd3;
$L__BB17_10:
	add.s32 	%r18, %r15, 384;
	setp.ge.s32 	%p7, %r18, %r3;
	@%p7 bra 	$L__BB17_12;
	add.s32 	%r64, %r18, %r5;
	div.u32 	%r65, %r64, %r2;
	mul.lo.s32 	%r66, %r65, %r2;
	sub.s32 	%r67, %r64, %r66;
	mad.lo.s32 	%r68, %r67, %r1, %r65;
	mul.wide.u32 	%rd27, %r68, 8;
	add.s64 	%rd28, %rd1, %rd27;
	ld.global.f64 	%fd4, [%rd28];
	st.global.f64 	[%rd4+2048], %fd4;
$L__BB17_12:
	add.s32 	%r19, %r15, 512;
	setp.ge.s32 	%p8, %r19, %r3;
	@%p8 bra 	$L__BB17_14;
	add.s32 	%r69, %r19, %r5;
	div.u32 	%r70, %r69, %r2;
	mul.lo.s32 	%r71, %r70, %r2;
	sub.s32 	%r72, %r69, %r71;
	mad.lo.s32 	%r73, %r72, %r1, %r70;
	mul.wide.u32 	%rd29, %r73, 8;
	add.s64 	%rd30, %rd1, %rd29;
	ld.global.f64 	%fd5, [%rd30];
	st.global.f64 	[%rd4+3072], %fd5;
$L__BB17_14:
	add.s32 	%r20, %r15, 640;
	setp.ge.s32 	%p9, %r20, %r3;
	@%p9 bra 	$L__BB17_16;
	add.s32 	%r74, %r20, %r5;
	div.u32 	%r75, %r74, %r2;
	mul.lo.s32 	%r76, %r75, %r2;
	sub.s32 	%r77, %r74, %r76;
	mad.lo.s32 	%r78, %r77, %r1, %r75;
	mul.wide.u32 	%rd31, %r78, 8;
	add.s64 	%rd32, %rd1, %rd31;
	ld.global.f64 	%fd6, [%rd32];
	st.global.f64 	[%rd4+4096], %fd6;
$L__BB17_16:
	add.s32 	%r21, %r15, 768;
	setp.ge.s32 	%p10, %r21, %r3;
	@%p10 bra 	$L__BB17_18;
	add.s32 	%r79, %r21, %r5;
	div.u32 	%r80, %r79, %r2;
	mul.lo.s32 	%r81, %r80, %r2;
	sub.s32 	%r82, %r79, %r81;
	mad.lo.s32 	%r83, %r82, %r1, %r80;
	mul.wide.u32 	%rd33, %r83, 8;
	add.s64 	%rd34, %rd1, %rd33;
	ld.global.f64 	%fd7, [%rd34];
	st.global.f64 	[%rd4+5120], %fd7;
$L__BB17_18:
	add.s32 	%r22, %r15, 896;
	setp.ge.s32 	%p11, %r22, %r3;
	@%p11 bra 	$L__BB17_20;
	add.s32 	%r84, %r22, %r5;
	div.u32 	%r85, %r84, %r2;
	mul.lo.s32 	%r86, %r85, %r2;
	sub.s32 	%r87, %r84, %r86;
	mad.lo.s32 	%r88, %r87, %r1, %r85;
	mul.wide.u32 	%rd35, %r88, 8;
	add.s64 	%rd36, %rd1, %rd35;
	ld.global.f64 	%fd8, [%rd36];
	st.global.f64 	[%rd4+6144], %fd8;
$L__BB17_20:
	add.s32 	%r216, %r216, 8;
	setp.eq.s32 	%p12, %r216, %r220;
	@%p12 bra 	$L__BB17_21;
	bra.uni 	$L__BB17_4;
$L__BB17_21:
	setp.eq.s32 	%p13, %r6, 0;
	@%p13 bra 	$L__BB17_54;
	and.b32  	%r31, %r43, 3;
	setp.lt.u32 	%p14, %r6, 4;
	@%p14 bra 	$L__BB17_32;
	shl.b32 	%r89, %r220, 7;
	add.s32 	%r32, %r89, %r4;
	setp.ge.s32 	%p15, %r32, %r3;
	mul.wide.s32 	%rd37, %r32, 8;
	add.s64 	%rd5, %rd3, %rd37;
	@%p15 bra 	$L__BB17_25;
	add.s32 	%r90, %r32, %r5;
	div.u32 	%r91, %r90, %r2;
	mul.lo.s32 	%r92, %r91, %r2;
	sub.s32 	%r93, %r90, %r92;
	mad.lo.s32 	%r94, %r93, %r1, %r91;
	mul.wide.u32 	%rd38, %r94, 8;
	add.s64 	%rd39, %rd1, %rd38;
	ld.global.f64 	%fd9, [%rd39];
	st.global.f64 	[%rd5], %fd9;
$L__BB17_25:
	add.s32 	%r33, %r32, 128;
	setp.ge.s32 	%p16, %r33, %r3;
	@%p16 bra 	$L__BB17_27;
	add.s32 	%r95, %r33, %r5;
	div.u32 	%r96, %r95, %r2;
	mul.lo.s32 	%r97, %r96, %r2;
	sub.s32 	%r98, %r95, %r97;
	mad.lo.s32 	%r99, %r98, %r1, %r96;
	mul.wide.u32 	%rd40, %r99, 8;
	add.s64 	%rd41, %rd1, %rd40;
	ld.global.f64 	%fd10, [%rd41];
	st.global.f64 	[%rd5+1024], %fd10;
$L__BB17_27:
	add.s32 	%r34, %r32, 256;
	setp.ge.s32 	%p17, %r34, %r3;
	@%p17 bra 	$L__BB17_29;
	add.s32 	%r100, %r34, %r5;
	div.u32 	%r101, %r100, %r2;
	mul.lo.s32 	%r102, %r101, %r2;
	sub.s32 	%r103, %r100, %r102;
	mad.lo.s32 	%r104, %r103, %r1, %r101;
	mul.wide.u32 	%rd42, %r104, 8;
	add.s64 	%rd43, %rd1, %rd42;
	ld.global.f64 	%fd11, [%rd43];
	st.global.f64 	[%rd5+2048], %fd11;
$L__BB17_29:
	add.s32 	%r35, %r32, 384;
	setp.ge.s32 	%p18, %r35, %r3;
	@%p18 bra 	$L__BB17_31;
	add.s32 	%r105, %r35, %r5;
	div.u32 	%r106, %r105, %r2;
	mul.lo.s32 	%r107, %r106, %r2;
	sub.s32 	%r108, %r105, %r107;
	mad.lo.s32 	%r109, %r108, %r1, %r106;
	mul.wide.u32 	%rd44, %r109, 8;
	add.s64 	%rd45, %rd1, %rd44;
	ld.global.f64 	%fd12, [%rd45];
	st.global.f64 	[%rd5+3072], %fd12;
$L__BB17_31:
	add.s32 	%r220, %r220, 4;
$L__BB17_32:
	setp.eq.s32 	%p19, %r31, 0;
	@%p19 bra 	$L__BB17_54;
	setp.eq.s32 	%p20, %r31, 1;
	@%p20 bra 	$L__BB17_39;
	shl.b32 	%r110, %r220, 7;
	add.s32 	%r38, %r110, %r4;
	setp.ge.s32 	%p21, %r38, %r3;
	mul.wide.s32 	%rd46, %r38, 8;
	add.s64 	%rd6, %rd3, %rd46;
	@%p21 bra 	$L__BB17_36;
	add.s32 	%r111, %r38, %r5;
	div.u32 	%r112, %r111, %r2;
	mul.lo.s32 	%r113, %r112, %r2;
	sub.s32 	%r114, %r111, %r113;
	mad.lo.s32 	%r115, %r114, %r1, %r112;
	mul.wide.u32 	%rd47, %r115, 8;
	add.s64 	%rd48, %rd1, %rd47;
	ld.global.f64 	%fd13, [%rd48];
	st.global.f64 	[%rd6], %fd13;
$L__BB17_36:
	add.s32 	%r39, %r38, 128;
	setp.ge.s32 	%p22, %r39, %r3;
	@%p22 bra 	$L__BB17_38;
	add.s32 	%r116, %r39, %r5;
	div.u32 	%r117, %r116, %r2;
	mul.lo.s32 	%r118, %r117, %r2;
	sub.s32 	%r119, %r116, %r118;
	mad.lo.s32 	%r120, %r119, %r1, %r117;
	mul.wide.u32 	%rd49, %r120, 8;
	add.s64 	%rd50, %rd1, %rd49;
	ld.global.f64 	%fd14, [%rd50];
	st.global.f64 	[%rd6+1024], %fd14;
$L__BB17_38:
	add.s32 	%r220, %r220, 2;
$L__BB17_39:
	and.b32  	%r121, %r43, 1;
	setp.eq.b32 	%p23, %r121, 1;
	not.pred 	%p24, %p23;
	@%p24 bra 	$L__BB17_54;
	shl.b32 	%r122, %r220, 7;
	add.s32 	%r42, %r122, %r4;
	setp.ge.s32 	%p25, %r42, %r3;
	@%p25 bra 	$L__BB17_54;
	add.s32 	%r123, %r42, %r5;
	div.u32 	%r124, %r123, %r2;
	mul.lo.s32 	%r125, %r124, %r2;
	sub.s32 	%r126, %r123, %r125;
	mad.lo.s32 	%r127, %r126, %r1, %r124;
	mul.wide.u32 	%rd51, %r127, 8;
	add.s64 	%rd52, %rd1, %rd51;
	mul.wide.s32 	%rd53, %r42, 8;
	add.s64 	%rd54, %rd3, %rd53;
	ld.global.f64 	%fd15, [%rd52];
	st.global.f64 	[%rd54], %fd15;
	bra.uni 	$L__BB17_54;
$L__BB17_42:
	setp.lt.s32 	%p26, %r43, 1;
	@%p26 bra 	$L__BB17_54;
	mov.u32 	%r8, %tid.x;
	cvt.u32.u64 	%r9, %rd2;
	and.b32  	%r10, %r43, 7;
	setp.lt.u32 	%p27, %r43, 8;
	mov.b32 	%r218, 0;
	@%p27 bra 	$L__BB17_46;
	and.b32  	%r218, %r43, 2147483640;
	mov.b32 	%r215, 0;
$L__BB17_45:
	.pragma "nounroll";
	shl.b32 	%r130, %r215, 7;
	add.s32 	%r131, %r130, %r8;
	add.s32 	%r132, %r131, %r9;
	div.u32 	%r133, %r132, %r2;
	mul.lo.s32 	%r134, %r133, %r2;
	sub.s32 	%r135, %r132, %r134;
	mad.lo.s32 	%r136, %r135, %r1, %r133;
	mul.wide.u32 	%rd55, %r136, 8;
	add.s64 	%rd56, %rd1, %rd55;
	mul.wide.u32 	%rd57, %r131, 8;
	add.s64 	%rd58, %rd3, %rd57;
	ld.global.f64 	%fd16, [%rd56];
	st.global.f64 	[%rd58], %fd16;
	add.s32 	%r137, %r131, 128;
	add.s32 	%r138, %r132, 128;
	div.u32 	%r139, %r138, %r2;
	mul.lo.s32 	%r140, %r139, %r2;
	sub.s32 	%r141, %r138, %r140;
	mad.lo.s32 	%r142, %r141, %r1, %r139;
	mul.wide.u32 	%rd59, %r142, 8;
	add.s64 	%rd60, %rd1, %rd59;
	mul.wide.s32 	%rd61, %r137, 8;
	add.s64 	%rd62, %rd3, %rd61;
	ld.global.f64 	%fd17, [%rd60];
	st.global.f64 	[%rd62], %fd17;
	add.s32 	%r143, %r132, 256;
	div.u32 	%r144, %r143, %r2;
	mul.lo.s32 	%r145, %r144, %r2;
	sub.s32 	%r146, %r143, %r145;
	mad.lo.s32 	%r147, %r146, %r1, %r144;
	mul.wide.u32 	%rd63, %r147, 8;
	add.s64 	%rd64, %rd1, %rd63;
	ld.global.f64 	%fd18, [%rd64];
	st.global.f64 	[%rd62+1024], %fd18;
	add.s32 	%r148, %r132, 384;
	div.u32 	%r149, %r148, %r2;
	mul.lo.s32 	%r150, %r149, %r2;
	sub.s32 	%r151, %r148, %r150;
	mad.lo.s32 	%r152, %r151, %r1, %r149;
	mul.wide.u32 	%rd65, %r152, 8;
	add.s64 	%rd66, %rd1, %rd65;
	ld.global.f64 	%fd19, [%rd66];
	st.global.f64 	[%rd62+2048], %fd19;
	add.s32 	%r153, %r132, 512;
	div.u32 	%r154, %r153, %r2;
	mul.lo.s32 	%r155, %r154, %r2;
	sub.s32 	%r156, %r153, %r155;
	mad.lo.s32 	%r157, %r156, %r1, %r154;
	mul.wide.u32 	%rd67, %r157, 8;
	add.s64 	%rd68, %rd1, %rd67;
	ld.global.f64 	%fd20, [%rd68];
	st.global.f64 	[%rd62+3072], %fd20;
	add.s32 	%r158, %r132, 640;
	div.u32 	%r159, %r158, %r2;
	mul.lo.s32 	%r160, %r159, %r2;
	sub.s32 	%r161, %r158, %r160;
	mad.lo.s32 	%r162, %r161, %r1, %r159;
	mul.wide.u32 	%rd69, %r162, 8;
	add.s64 	%rd70, %rd1, %rd69;
	ld.global.f64 	%fd21, [%rd70];
	st.global.f64 	[%rd62+4096], %fd21;
	add.s32 	%r163, %r132, 768;
	div.u32 	%r164, %r163, %r2;
	mul.lo.s32 	%r165, %r164, %r2;
	sub.s32 	%r166, %r163, %r165;
	mad.lo.s32 	%r167, %r166, %r1, %r164;
	mul.wide.u32 	%rd71, %r167, 8;
	add.s64 	%rd72, %rd1, %rd71;
	ld.global.f64 	%fd22, [%rd72];
	st.global.f64 	[%rd62+5120], %fd22;
	add.s32 	%r168, %r132, 896;
	div.u32 	%r169, %r168, %r2;
	mul.lo.s32 	%r170, %r169, %r2;
	sub.s32 	%r171, %r168, %r170;
	mad.lo.s32 	%r172, %r171, %r1, %r169;
	mul.wide.u32 	%rd73, %r172, 8;
	add.s64 	%rd74, %rd1, %rd73;
	ld.global.f64 	%fd23, [%rd74];
	st.global.f64 	[%rd62+6144], %fd23;
	add.s32 	%r215, %r215, 8;
	setp.eq.s32 	%p28, %r215, %r218;
	@%p28 bra 	$L__BB17_46;
	bra.uni 	$L__BB17_45;
$L__BB17_46:
	setp.eq.s32 	%p29, %r10, 0;
	@%p29 bra 	$L__BB17_54;
	and.b32  	%r25, %r43, 3;
	setp.lt.u32 	%p30, %r10, 4;
	@%p30 bra 	$L__BB17_49;
	shl.b32 	%r173, %r218, 7;
	add.s32 	%r174, %r173, %r8;
	add.s32 	%r175, %r174, %r9;
	div.u32 	%r176, %r175, %r2;
	mul.lo.s32 	%r177, %r176, %r2;
	sub.s32 	%r178, %r175, %r177;
	mad.lo.s32 	%r179, %r178, %r1, %r176;
	mul.wide.u32 	%rd75, %r179, 8;
	add.s64 	%rd76, %rd1, %rd75;
	mul.wide.s32 	%rd77, %r174, 8;
	add.s64 	%rd78, %rd3, %rd77;
	ld.global.f64 	%fd24, [%rd76];
	st.global.f64 	[%rd78], %fd24;
	add.s32 	%r180, %r175, 128;
	div.u32 	%r181, %r180, %r2;
	mul.lo.s32 	%r182, %r181, %r2;
	sub.s32 	%r183, %r180, %r182;
	mad.lo.s32 	%r184, %r183, %r1, %r181;
	mul.wide.u32 	%rd79, %r184, 8;
	add.s64 	%rd80, %rd1, %rd79;
	ld.global.f64 	%fd25, [%rd80];
	st.global.f64 	[%rd78+1024], %fd25;
	add.s32 	%r185, %r175, 256;
	div.u32 	%r186, %r185, %r2;
	mul.lo.s32 	%r187, %r186, %r2;
	sub.s32 	%r188, %r185, %r187;
	mad.lo.s32 	%r189, %r188, %r1, %r186;
	mul.wide.u32 	%rd81, %r189, 8;
	add.s64 	%rd82, %rd1, %rd81;
	ld.global.f64 	%fd26, [%rd82];
	st.global.f64 	[%rd78+2048], %fd26;
	add.s32 	%r190, %r175, 384;
	div.u32 	%r191, %r190, %r2;
	mul.lo.s32 	%r192, %r191, %r2;
	sub.s32 	%r193, %r190, %r192;
	mad.lo.s32 	%r194, %r193, %r1, %r191;
	mul.wide.u32 	%rd83, %r194, 8;
	add.s64 	%rd84, %rd1, %rd83;
	ld.global.f64 	%fd27, [%rd84];
	st.global.f64 	[%rd78+3072], %fd27;
	add.s32 	%r218, %r218, 4;
$L__BB17_49:
	setp.eq.s32 	%p31, %r25, 0;
	@%p31 bra 	$L__BB17_54;
	setp.eq.s32 	%p32, %r25, 1;
	@%p32 bra 	$L__BB17_52;
	shl.b32 	%r195, %r218, 7;
	add.s32 	%r196, %r195, %r8;
	add.s32 	%r197, %r196, %r9;
	div.u32 	%r198, %r197, %r2;
	mul.lo.s32 	%r199, %r198, %r2;
	sub.s32 	%r200, %r197, %r199;
	mad.lo.s32 	%r201, %r200, %r1, %r198;
	mul.wide.u32 	%rd85, %r201, 8;
	add.s64 	%rd86, %rd1, %rd85;
	mul.wide.s32 	%rd87, %r196, 8;
	add.s64 	%rd88, %rd3, %rd87;
	ld.global.f64 	%fd28, [%rd86];
	st.global.f64 	[%rd88], %fd28;
	add.s32 	%r202, %r197, 128;
	div.u32 	%r203, %r202, %r2;
	mul.lo.s32 	%r204, %r203, %r2;
	sub.s32 	%r205, %r202, %r204;
	mad.lo.s32 	%r206, %r205, %r1, %r203;
	mul.wide.u32 	%rd89, %r206, 8;
	add.s64 	%rd90, %rd1, %rd89;
	ld.global.f64 	%fd29, [%rd90];
	st.global.f64 	[%rd88+1024], %fd29;
	add.s32 	%r218, %r218, 2;
$L__BB17_52:
	and.b32  	%r207, %r43, 1;
	setp.eq.b32 	%p33, %r207, 1;
	not.pred 	%p34, %p33;
	@%p34 bra 	$L__BB17_54;
	shl.b32 	%r208, %r218, 7;
	add.s32 	%r209, %r208, %r8;
	add.s32 	%r210, %r209, %r9;
	div.u32 	%r211, %r210, %r2;
	mul.lo.s32 	%r212, %r211, %r2;
	sub.s32 	%r213, %r210, %r212;
	mad.lo.s32 	%r214, %r213, %r1, %r211;
	mul.wide.u32 	%rd91, %r214, 8;
	add.s64 	%rd92, %rd1, %rd91;
	mul.wide.s32 	%rd93, %r209, 8;
	add.s64 	%rd94, %rd3, %rd93;
	ld.global.f64 	%fd30, [%rd92];
	st.global.f64 	[%rd94], %fd30;
$L__BB17_54:
	ret;

}
	// .globl	_ZN3cub18CUB_300001_SM_10006detail9transform16transform_kernelINS2_10policy_hubILb0EN4cuda3std3__45tupleIJN6thrust24THRUST_300001_SM_1000_NS6detail15normal_iteratorINSA_10device_ptrIdEEEESF_EEEE10policy1000EiNS7_4plusIdEESF_JPdSL_EEEvT0_iT1_T2_DpNS2_10kernel_argIT3_EE
.visible .entry _ZN3cub18CUB_300001_SM_10006detail9transform16transform_kernelINS2_10policy_hubILb0EN4cuda3std3__45tupleIJN6thrust24THRUST_300001_SM_1000_NS6detail15normal_iteratorINSA_10device_ptrIdEEEESF_EEEE10policy1000EiNS7_4plusIdEESF_JPdSL_EEEvT0_iT1_T2_DpNS2_10kernel_argIT3_EE(
	.param .u32 _ZN3cub18CUB_300001_SM_10006detail9transform16transform_kernelINS2_10policy_hubILb0EN4cuda3std3__45tupleIJN6thrust24THRUST_300001_SM_1000_NS6detail15normal_iteratorINSA_10device_ptrIdEEEESF_EEEE10policy1000EiNS7_4plusIdEESF_JPdSL_EEEvT0_iT1_T2_DpNS2_10kernel_argIT3_EE_param_0,
	.param .u32 _ZN3cub18CUB_300001_SM_10006detail9transform16transform_kernelINS2_10policy_hubILb0EN4cuda3std3__45tupleIJN6thrust24THRUST_300001_SM_1000_NS6detail15normal_iteratorINSA_10device_ptrIdEEEESF_EEEE10policy1000EiNS7_4plusIdEESF_JPdSL_EEEvT0_iT1_T2_DpNS2_10kernel_argIT3_EE_param_1,
	.param .align 1 .b8 _ZN3cub18CUB_300001_SM_10006detail9transform16transform_kernelINS2_10policy_hubILb0EN4cuda3std3__45tupleIJN6thrust24THRUST_300001_SM_1000_NS6detail15normal_iteratorINSA_10device_ptrIdEEEESF_EEEE10policy1000EiNS7_4plusIdEESF_JPdSL_EEEvT0_iT1_T2_DpNS2_10kernel_argIT3_EE_param_2[1],
	.param .align 8 .b8 _ZN3cub18CUB_300001_SM_10006detail9transform16transform_kernelINS2_10policy_hubILb0EN4cuda3std3__45tupleIJN6thrust24THRUST_300001_SM_1000_NS6detail15normal_iteratorINSA_10device_ptrIdEEEESF_EEEE10policy1000EiNS7_4plusIdEESF_JPdSL_EEEvT0_iT1_T2_DpNS2_10kernel_argIT3_EE_param_3[8],
	.param .align 8 .b8 _ZN3cub18CUB_300001_SM_10006detail9transform16transform_kernelINS2_10policy_hubILb0EN4cuda3std3__45tupleIJN6thrust24THRUST_300001_SM_1000_NS6detail15normal_iteratorINSA_10device_ptrIdEEEESF_EEEE10policy1000EiNS7_4plusIdEESF_JPdSL_EEEvT0_iT1_T2_DpNS2_10kernel_argIT3_EE_param_4[16],
	.param .align 8 .b8 _ZN3cub18CUB_300001_SM_10006detail9transform16transform_kernelINS2_10policy_hubILb0EN4cuda3std3__45tupleIJN6thrust24THRUST_300001_SM_1000_NS6detail15normal_iteratorINSA_10device_ptrIdEEEESF_EEEE10policy1000EiNS7_4plusIdEESF_JPdSL_EEEvT0_iT1_T2_DpNS2_10kernel_argIT3_EE_param_5[16]
)
.maxntid 128
{
	.reg .pred 	%p<28>;
	.reg .b32 	%r<189>;
	.reg .b64 	%rd<145>;
	.reg .b64 	%fd<7>;
	// demoted variable
	.shared .align 8 .u64 _ZZN3cub18CUB_300001_SM_10006detail9transform23transform_kernel_ublkcpINS2_19async_copy_policy_tILi128EEEiN4cuda3std3__44plusIdEEN6thrust24THRUST_300001_SM_1000_NS6detail15normal_iteratorINSC_10device_ptrIdEEEEJddEEEvT0_iT1_T2_DpNS2_16aligned_base_ptrIT3_EEE3bar;
	ld.param.u64 	%rd65, [_ZN3cub18CUB_300001_SM_10006detail9transform16transform_kernelINS2_10policy_hubILb0EN4cuda3std3__45tupleIJN6thrust24THRUST_300001_SM_1000_NS6detail15normal_iteratorINSA_10device_ptrIdEEEESF_EEEE10policy1000EiNS7_4plusIdEESF_JPdSL_EEEvT0_iT1_T2_DpNS2_10kernel_argIT3_EE_param_5];
	ld.param.u64 	%rd63, [_ZN3cub18CUB_300001_SM_10006detail9transform16transform_kernelINS2_10policy_hubILb0EN4cuda3std3__45tupleIJN6thrust24THRUST_300001_SM_1000_NS6detail15normal_iteratorINSA_10device_ptrIdEEEESF_EEEE10policy1000EiNS7_4plusIdEESF_JPdSL_EEEvT0_iT1_T2_DpNS2_10kernel_argIT3_EE_param_4];
	ld.param.u32 	%r72, [_ZN3cub18CUB_300001_SM_10006detail9transform16transform_kernelINS2_10policy_hubILb0EN4cuda3std3__45tupleIJN6thrust24THRUST_300001_SM_1000_NS6detail15normal_iteratorINSA_10device_ptrIdEEEESF_EEEE10policy1000EiNS7_4plusIdEESF_JPdSL_EEEvT0_iT1_T2_DpNS2_10kernel_argIT3_EE_param_0];
	ld.param.u64 	%rd66, [_ZN3cub18CUB_300001_SM_10006detail9transform16transform_kernelINS2_10policy_hubILb0EN4cuda3std3__45tupleIJN6thrust24THRUST_300001_SM_1000_NS6detail15normal_iteratorINSA_10device_ptrIdEEEESF_EEEE10policy1000EiNS7_4plusIdEESF_JPdSL_EEEvT0_iT1_T2_DpNS2_10kernel_argIT3_EE_param_5+8];
	ld.param.u64 	%rd64, [_ZN3cub18CUB_300001_SM_10006detail9transform16transform_kernelINS2_10policy_hubILb0EN4cuda3std3__45tupleIJN6thrust24THRUST_300001_SM_1000_NS6detail15normal_iteratorINSA_10device_ptrIdEEEESF_EEEE10policy1000EiNS7_4plusIdEESF_JPdSL_EEEvT0_iT1_T2_DpNS2_10kernel_argIT3_EE_param_4+8];
	ld.param.u64 	%rd67, [_ZN3cub18CUB_300001_SM_10006detail9transform16transform_kernelINS2_10policy_hubILb0EN4cuda3std3__45tupleIJN6thrust24THRUST_300001_SM_1000_NS6detail15normal_iteratorINSA_10device_ptrIdEEEESF_EEEE10policy1000EiNS7_4plusIdEESF_JPdSL_EEEvT0_iT1_T2_DpNS2_10kernel_argIT3_EE_param_3];
	ld.param.u32 	%r71, [_ZN3cub18CUB_300001_SM_10006detail9transform16transform_kernelINS2_10policy_hubILb0EN4cuda3std3__45tupleIJN6thrust24THRUST_300001_SM_1000_NS6detail15normal_iteratorINSA_10device_ptrIdEEEESF_EEEE10policy1000EiNS7_4plusIdEESF_JPdSL_EEEvT0_iT1_T2_DpNS2_10kernel_argIT3_EE_param_1];
	cvta.to.global.u64 	%rd1, %rd67;
	cvt.u32.u64 	%r1, %rd64;
	cvt.u32.u64 	%r2, %rd66;
	shl.b32 	%r3, %r71, 7;
	mov.u32 	%r73, %ctaid.x;
	mul.lo.s32 	%r4, %r3, %r73;
	sub.s32 	%r5, %r72, %r4;
	min.s32 	%r6, %r3, %r5;
	setp.eq.s32 	%p1, %r73, 0;
	add.s32 	%r75, %r73, 2;
	mov.u32 	%r76, %nctaid.x;
	setp.ge.u32 	%p2, %r75, %r76;
	shl.b32 	%r7, %r71, 10;
	or.pred  	%p3, %p1, %p2;
	@%p3 bra 	$L__BB18_5;
	mov.b32 	%r140, -1;
	// begin inline asm
	{
	 .reg .pred P_OUT; 
	elect.sync _|P_OUT, %r140;
	selp.b32 %r139, 1, 0, P_OUT; 
}
	// end inline asm
	mov.u32 	%r141, %tid.x;
	setp.gt.u32 	%p18, %r141, 31;
	setp.eq.s32 	%p19, %r139, 0;
	or.pred  	%p20, %p18, %p19;
	@%p20 bra 	$L__BB18_3;
	mov.u32 	%r142, _ZZN3cub18CUB_300001_SM_10006detail9transform23transform_kernel_ublkcpINS2_19async_copy_policy_tILi128EEEiN4cuda3std3__44plusIdEEN6thrust24THRUST_300001_SM_1000_NS6detail15normal_iteratorINSC_10device_ptrIdEEEEJddEEEvT0_iT1_T2_DpNS2_16aligned_base_ptrIT3_EEE3bar;
	mov.b32 	%r143, 1;
	// begin inline asm
	mbarrier.init.shared.b64 [%r142], %r143;
	// end inline asm
	// begin inline asm
	fence.proxy.async.shared::cta; // 6.
	// end inline asm
	mul.wide.s32 	%rd122, %r4, 8;
	add.s32 	%r152, %r7, 15;
	add.s32 	%r153, %r152, %r1;
	and.b32  	%r145, %r153, -16;
	cvta.to.global.u64 	%rd123, %rd63;
	add.s64 	%rd119, %rd123, %rd122;
	mov.u32 	%r144, _ZN3cub18CUB_300001_SM_10006detail9transform4smemE;
	// begin inline asm
	cp.async.bulk.shared::cluster.global.mbarrier::complete_tx::bytes [%r144], [%rd119], %r145, [%r142];
	// end inline asm
	add.s32 	%r154, %r152, %r2;
	and.b32  	%r148, %r154, -16;
	add.s32 	%r155, %r144, %r7;
	add.s32 	%r147, %r155, 128;
	cvta.to.global.u64 	%rd124, %rd65;
	add.s64 	%rd120, %rd124, %rd122;
	// begin inline asm
	cp.async.bulk.shared::cluster.global.mbarrier::complete_tx::bytes [%r147], [%rd120], %r148, [%r142];
	// end inline asm
	add.s32 	%r151, %r148, %r145;
	// begin inline asm
	mbarrier.arrive.expect_tx.release.cta.shared::cta.b64 %rd121, [%r142], %r151; // 8. 
	// end inline asm
$L__BB18_3:
	bar.sync 	0;
	mov.u32 	%r157, _ZZN3cub18CUB_300001_SM_10006detail9transform23transform_kernel_ublkcpINS2_19async_copy_policy_tILi128EEEiN4cuda3std3__44plusIdEEN6thrust24THRUST_300001_SM_1000_NS6detail15normal_iteratorINSC_10device_ptrIdEEEEJddEEEvT0_iT1_T2_DpNS2_16aligned_base_ptrIT3_EEE3bar;
$L__BB18_4:
	mov.b32 	%r158, 0;
	// begin inline asm
	{
	 .reg .pred P_OUT; 
	mbarrier.try_wait.parity.shared::cta.b64  P_OUT, [%r157], %r158;                                // 7a. 
	selp.b32 %r156, 1, 0, P_OUT; 
}
	// end inline asm
	setp.eq.s32 	%p21, %r156, 0;
	@%p21 bra 	$L__BB18_4;
	bra.uni 	$L__BB18_26;
$L__BB18_5:
	cvt.s64.s32 	%rd4, %r1;
	cvt.s64.s32 	%rd5, %r4;
	shl.b32 	%r78, %r6, 3;
	cvt.s64.s32 	%rd68, %r78;
	shr.u64 	%rd6, %rd68, 3;
	mov.u32 	%r8, %ntid.x;
	mov.u32 	%r9, %ntid.y;
	mul.lo.s32 	%r79, %r8, %r9;
	mov.u32 	%r10, %ntid.z;
	mul.lo.s32 	%r11, %r79, %r10;
	mov.u32 	%r80, %tid.x;
	mov.u32 	%r81, %tid.y;
	mov.u32 	%r82, %tid.z;
	mad.lo.s32 	%r83, %r82, %r9, %r81;
	mad.lo.s32 	%r84, %r83, %r8, %r80;
	cvt.u64.u32 	%rd142, %r84;
	setp.le.u64 	%p4, %rd6, %rd142;
	@%p4 bra 	$L__BB18_15;
	cvt.u32.u64 	%r85, %rd142;
	cvt.u64.u32 	%rd8, %r11;
	add.s32 	%r86, %r85, %r11;
	cvt.u64.u32 	%rd69, %r86;
	max.u64 	%rd70, %rd6, %rd69;
	setp.gt.u64 	%p5, %rd6, %rd69;
	selp.u64 	%rd9, 1, 0, %p5;
	add.s64 	%rd71, %rd9, %rd69;
	sub.s64 	%rd10, %rd70, %rd71;
	and.b64  	%rd72, %rd10, -4294967296;
	setp.ne.s64 	%p6, %rd72, 0;
	@%p6 bra 	$L__BB18_8;
	cvt.u32.u64 	%r87, %rd8;
	cvt.u32.u64 	%r88, %rd10;
	div.u32 	%r89, %r88, %r87;
	cvt.u64.u32 	%rd131, %r89;
	bra.uni 	$L__BB18_9;
$L__BB18_8:
	div.u64 	%rd131, %rd10, %rd8;
$L__BB18_9:
	add.s64 	%rd14, %rd131, %rd9;
	and.b64  	%rd73, %rd14, 3;
	setp.eq.s64 	%p7, %rd73, 3;
	mov.u64 	%rd135, %rd142;
	@%p7 bra 	$L__BB18_12;
	cvt.u32.u64 	%r90, %rd142;
	shl.b64 	%rd74, %rd142, 3;
	shl.b64 	%rd75, %rd5, 3;
	add.s64 	%rd76, %rd74, %rd75;
	add.s64 	%rd77, %rd76, %rd4;
	add.s64 	%rd133, %rd63, %rd77;
	mov.u32 	%r91, _ZN3cub18CUB_300001_SM_10006detail9transform4smemE;
	add.s32 	%r92, %r1, %r91;
	shl.b32 	%r93, %r90, 3;
	add.s32 	%r171, %r92, %r93;
	mul.lo.s32 	%r94, %r10, %r9;
	mul.lo.s32 	%r95, %r94, %r8;
	shl.b32 	%r13, %r95, 3;
	add.s64 	%rd78, %rd14, 1;
	and.b64  	%rd79, %rd78, 3;
	neg.s64 	%rd132, %rd79;
	mov.u64 	%rd135, %rd142;
$L__BB18_11:
	.pragma "nounroll";
	// begin inline asm
	cp.async.ca.shared.global [%r171], [%rd133], 8, 8;
	// end inline asm
	add.s64 	%rd135, %rd135, %rd8;
	shl.b64 	%rd81, %rd8, 3;
	add.s64 	%rd133, %rd133, %rd81;
	add.s32 	%r171, %r171, %r13;
	add.s64 	%rd132, %rd132, 1;
	setp.ne.s64 	%p8, %rd132, 0;
	@%p8 bra 	$L__BB18_11;
$L__BB18_12:
	setp.lt.u64 	%p9, %rd14, 3;
	@%p9 bra 	$L__BB18_15;
	shl.b64 	%rd82, %rd135, 3;
	shl.b64 	%rd83, %rd5, 3;
	add.s64 	%rd24, %rd82, %rd83;
	shl.b64 	%rd84, %rd8, 4;
	add.s64 	%rd25, %rd24, %rd84;
	add.s64 	%rd85, %rd135, %rd5;
	shl.b64 	%rd86, %rd85, 3;
	mad.lo.s64 	%rd26, %rd8, 24, %rd86;
	mov.u32 	%r97, _ZN3cub18CUB_300001_SM_10006detail9transform4smemE;
	add.s32 	%r98, %r1, %r97;
	mul.lo.s32 	%r99, %r10, %r9;
	mul.lo.s32 	%r100, %r99, %r8;
	shl.b32 	%r101, %r100, 3;
	cvt.u32.u64 	%r102, %rd135;
	shl.b32 	%r103, %r102, 3;
	add.s32 	%r172, %r98, %r103;
	add.s32 	%r175, %r172, %r101;
	shl.b32 	%r104, %r100, 4;
	add.s32 	%r174, %r172, %r104;
	mad.lo.s32 	%r173, %r100, 24, %r172;
	cvt.s64.s32 	%rd87, %r1;
	add.s64 	%rd136, %rd63, %rd87;
$L__BB18_14:
	add.s64 	%rd88, %rd136, %rd24;
	// begin inline asm
	cp.async.ca.shared.global [%r172], [%rd88], 8, 8;
	// end inline asm
	mul.wide.u32 	%rd92, %r11, 8;
	add.s64 	%rd93, %rd24, %rd92;
	add.s64 	%rd89, %rd136, %rd93;
	// begin inline asm
	cp.async.ca.shared.global [%r175], [%rd89], 8, 8;
	// end inline asm
	add.s64 	%rd90, %rd136, %rd25;
	// begin inline asm
	cp.async.ca.shared.global [%r174], [%rd90], 8, 8;
	// end inline asm
	add.s64 	%rd91, %rd136, %rd26;
	// begin inline asm
	cp.async.ca.shared.global [%r173], [%rd91], 8, 8;
	// end inline asm
	mul.wide.u32 	%rd94, %r11, 4;
	add.s64 	%rd135, %rd135, %rd94;
	mul.wide.u32 	%rd95, %r11, 32;
	add.s64 	%rd136, %rd136, %rd95;
	mul.lo.s32 	%r109, %r10, %r9;
	mul.lo.s32 	%r110, %r109, %r8;
	shl.b32 	%r111, %r110, 5;
	add.s32 	%r175, %r175, %r111;
	add.s32 	%r174, %r174, %r111;
	add.s32 	%r173, %r173, %r111;
	add.s32 	%r172, %r172, %r111;
	setp.lt.u64 	%p10, %rd135, %rd6;
	@%p10 bra 	$L__BB18_14;
$L__BB18_15:
	// begin inline asm
	cp.async.commit_group;
	// end inline asm
	cvt.u32.u64 	%r28, %rd66;
	cvt.s64.s32 	%rd32, %rd66;
	@%p4 bra 	$L__BB18_25;
	cvt.u32.u64 	%r112, %rd142;
	cvt.u64.u32 	%rd33, %r11;
	add.s32 	%r113, %r112, %r11;
	cvt.u64.u32 	%rd96, %r113;
	max.u64 	%rd97, %rd6, %rd96;
	setp.gt.u64 	%p12, %rd6, %rd96;
	selp.u64 	%rd34, 1, 0, %p12;
	add.s64 	%rd98, %rd34, %rd96;
	sub.s64 	%rd35, %rd97, %rd98;
	and.b64  	%rd99, %rd35, -4294967296;
	setp.ne.s64 	%p13, %rd99, 0;
	@%p13 bra 	$L__BB18_18;
	cvt.u32.u64 	%r114, %rd33;
	cvt.u32.u64 	%r115, %rd35;
	div.u32 	%r116, %r115, %r114;
	cvt.u64.u32 	%rd138, %r116;
	bra.uni 	$L__BB18_19;
$L__BB18_18:
	div.u64 	%rd138, %rd35, %rd33;
$L__BB18_19:
	add.s64 	%rd39, %rd138, %rd34;
	and.b64  	%rd100, %rd39, 3;
	setp.eq.s64 	%p14, %rd100, 3;
	@%p14 bra 	$L__BB18_22;
	cvt.u32.u64 	%r117, %rd142;
	shl.b64 	%rd101, %rd142, 3;
	shl.b64 	%rd102, %rd5, 3;
	add.s64 	%rd103, %rd101, %rd102;
	add.s64 	%rd104, %rd103, %rd32;
	add.s64 	%rd140, %rd65, %rd104;
	shl.b64 	%rd41, %rd33, 3;
	mov.u32 	%r118, _ZN3cub18CUB_300001_SM_10006detail9transform4smemE;
	add.s32 	%r119, %r28, %r118;
	add.s32 	%r120, %r119, %r7;
	shl.b32 	%r121, %r117, 3;
	add.s32 	%r176, %r120, %r121;
	mul.lo.s32 	%r122, %r10, %r9;
	mul.lo.s32 	%r123, %r122, %r8;
	shl.b32 	%r30, %r123, 3;
	add.s64 	%rd105, %rd39, 1;
	and.b64  	%rd106, %rd105, 3;
	neg.s64 	%rd139, %rd106;
$L__BB18_21:
	.pragma "nounroll";
	add.s32 	%r124, %r176, 128;
	// begin inline asm
	cp.async.ca.shared.global [%r124], [%rd140], 8, 8;
	// end inline asm
	add.s64 	%rd142, %rd142, %rd33;
	add.s64 	%rd140, %rd140, %rd41;
	add.s32 	%r176, %r176, %r30;
	add.s64 	%rd139, %rd139, 1;
	setp.ne.s64 	%p15, %rd139, 0;
	@%p15 bra 	$L__BB18_21;
$L__BB18_22:
	setp.lt.u64 	%p16, %rd39, 3;
	@%p16 bra 	$L__BB18_25;
	shl.b64 	%rd50, %rd33, 2;
	shl.b64 	%rd108, %rd142, 3;
	shl.b64 	%rd109, %rd5, 3;
	add.s64 	%rd51, %rd108, %rd109;
	shl.b64 	%rd110, %rd33, 3;
	add.s64 	%rd52, %rd51, %rd110;
	shl.b64 	%rd53, %rd33, 5;
	shl.b64 	%rd111, %rd33, 4;
	add.s64 	%rd54, %rd51, %rd111;
	add.s64 	%rd112, %rd142, %rd5;
	shl.b64 	%rd113, %rd112, 3;
	mad.lo.s64 	%rd55, %rd33, 24, %rd113;
	cvt.u32.u64 	%r125, %rd66;
	mov.u32 	%r126, _ZN3cub18CUB_300001_SM_10006detail9transform4smemE;
	add.s32 	%r127, %r125, %r126;
	mul.lo.s32 	%r128, %r10, %r9;
	mul.lo.s32 	%r129, %r128, %r8;
	shl.b32 	%r130, %r129, 3;
	cvt.u32.u64 	%r131, %rd142;
	shl.b32 	%r132, %r131, 3;
	add.s32 	%r133, %r127, %r7;
	add.s32 	%r177, %r133, %r132;
	add.s32 	%r180, %r177, %r130;
	shl.b32 	%r34, %r129, 5;
	shl.b32 	%r134, %r129, 4;
	add.s32 	%r179, %r177, %r134;
	mad.lo.s32 	%r178, %r129, 24, %r177;
	cvt.s64.s32 	%rd114, %rd66;
	add.s64 	%rd143, %rd65, %rd114;
$L__BB18_24:
	add.s64 	%rd115, %rd143, %rd51;
	add.s32 	%r135, %r177, 128;
	// begin inline asm
	cp.async.ca.shared.global [%r135], [%rd115], 8, 8;
	// end inline asm
	add.s64 	%rd116, %rd143, %rd52;
	add.s32 	%r136, %r180, 128;
	// begin inline asm
	cp.async.ca.shared.global [%r136], [%rd116], 8, 8;
	// end inline asm
	add.s64 	%rd117, %rd143, %rd54;
	add.s32 	%r137, %r179, 128;
	// begin inline asm
	cp.async.ca.shared.global [%r137], [%rd117], 8, 8;
	// end inline asm
	add.s64 	%rd118, %rd143, %rd55;
	add.s32 	%r138, %r178, 128;
	// begin inline asm
	cp.async.ca.shared.global [%r138], [%rd118], 8, 8;
	// end inline asm
	add.s64 	%rd142, %rd142, %rd50;
	add.s64 	%rd143, %rd143, %rd53;
	add.s32 	%r180, %r180, %r34;
	add.s32 	%r179, %r179, %r34;
	add.s32 	%r178, %r178, %r34;
	add.s32 	%r177, %r177, %r34;
	setp.lt.u64 	%p17, %rd142, %rd6;
	@%p17 bra 	$L__BB18_24;
$L__BB18_25:
	// begin inline asm
	cp.async.commit_group;
	// end inline asm
	// begin inline asm
	cp.async.wait_group 0;
	// end inline asm
	barrier.sync 	0;
$L__BB18_26:
	cvt.u32.u64 	%r46, %rd66;
	setp.gt.s32 	%p22, %r3, %r5;
	@%p22 bra 	$L__BB18_30;
	setp.lt.s32 	%p23, %r71, 1;
	@%p23 bra 	$L__BB18_35;
	mov.u32 	%r181, %tid.x;
	neg.s32 	%r184, %r71;
	add.s32 	%r159, %r46, %r7;
	shl.b32 	%r160, %r181, 3;
	add.s32 	%r161, %r159, %r160;
	mov.u32 	%r162, _ZN3cub18CUB_300001_SM_10006detail9transform4smemE;
	add.s32 	%r163, %r161, %r162;
	add.s32 	%r183, %r163, 128;
	add.s32 	%r164, %r1, %r160;
	add.s32 	%r182, %r162, %r164;
	mul.wide.s32 	%rd125, %r4, 8;
	add.s64 	%rd61, %rd1, %rd125;
$L__BB18_29:
	.pragma "nounroll";
	mul.wide.s32 	%rd126, %r181, 8;
	add.s64 	%rd127, %rd61, %rd126;
	ld.shared.f64 	%fd1, [%r182];
	ld.shared.f64 	%fd2, [%r183];
	add.f64 	%fd3, %fd1, %fd2;
	st.global.f64 	[%rd127], %fd3;
	add.s32 	%r184, %r184, 1;
	setp.eq.s32 	%p24, %r184, 0;
	add.s32 	%r183, %r183, 1024;
	add.s32 	%r182, %r182, 1024;
	add.s32 	%r181, %r181, 128;
	@%p24 bra 	$L__BB18_35;
	bra.uni 	$L__BB18_29;
$L__BB18_30:
	setp.lt.s32 	%p25, %r71, 1;
	@%p25 bra 	$L__BB18_35;
	mov.u32 	%r185, %tid.x;
	neg.s32 	%r188, %r71;
	add.s32 	%r165, %r46, %r7;
	shl.b32 	%r166, %r185, 3;
	add.s32 	%r167, %r165, %r166;
	mov.u32 	%r168, _ZN3cub18CUB_300001_SM_10006detail9transform4smemE;
	add.s32 	%r169, %r167, %r168;
	add.s32 	%r187, %r169, 128;
	add.s32 	%r170, %r1, %r166;
	add.s32 	%r186, %r168, %r170;
	mul.wide.s32 	%rd128, %r4, 8;
	add.s64 	%rd62, %rd1, %rd128;
$L__BB18_32:
	.pragma "nounroll";
	setp.ge.s32 	%p26, %r185, %r6;
	@%p26 bra 	$L__BB18_34;
	ld.shared.f64 	%fd4, [%r186];
	ld.shared.f64 	%fd5, [%r187];
	add.f64 	%fd6, %fd4, %fd5;
	mul.wide.s32 	%rd129, %r185, 8;
	add.s64 	%rd130, %rd62, %rd129;
	st.global.f64 	[%rd130], %fd6;
$L__BB18_34:
	add.s32 	%r188, %r188, 1;
	setp.ne.s32 	%p27, %r188, 0;
	add.s32 	%r187, %r187, 1024;
	add.s32 	%r186, %r186, 1024;
	add.s32 	%r185, %r185, 128;
	@%p27 bra 	$L__BB18_32;
$L__BB18_35:
	ret;

}
	// .globl	_ZN3cub18CUB_300001_SM_10006detail9transform16transform_kernelINS2_10policy_hubILb0EN4cuda3std3__45tupleIJN6thrust24THRUST_300001_SM_1000_NS6detail15normal_iteratorINSA_10device_ptrIdEEEESF_EEEE10policy1000ElNS7_4plusIdEESF_JPdSL_EEEvT0_iT1_T2_DpNS2_10kernel_argIT3_EE
.visible .entry _ZN3cub18CUB_300001_SM_10006detail9transform16transform_kernelINS2_10policy_hubILb0EN4cuda3std3__45tupleIJN6thrust24THRUST_300001_SM_1000_NS6detail15normal_iteratorINSA_10device_ptrIdEEEESF_EEEE10policy1000ElNS7_4plusIdEESF_JPdSL_EEEvT0_iT1_T2_DpNS2_10kernel_argIT3_EE(
	.param .u64 _ZN3cub18CUB_300001_SM_10006detail9transform16transform_kernelINS2_10policy_hubILb0EN4cuda3std3__45tupleIJN6thrust24THRUST_300001_SM_1000_NS6detail15normal_iteratorINSA_10device_ptrIdEEEESF_EEEE10policy1000ElNS7_4plusIdEESF_JPdSL_EEEvT0_iT1_T2_DpNS2_10kernel_argIT3_EE_param_0,
	.param .u32 _ZN3cub18CUB_300001_SM_10006detail9transform16transform_kernelINS2_10policy_hubILb0EN4cuda3std3__45tupleIJN6thrust24THRUST_300001_SM_1000_NS6detail15normal_iteratorINSA_10device_ptrIdEEEESF_EEEE10policy1000ElNS7_4plusIdEESF_JPdSL_EEEvT0_iT1_T2_DpNS2_10kernel_argIT3_EE_param_1,
	.param .align 1 .b8 _ZN3cub18CUB_300001_SM_10006detail9transform16transform_kernelINS2_10policy_hubILb0EN4cuda3std3__45tupleIJN6thrust24THRUST_300001_SM_1000_NS6detail15normal_iteratorINSA_10device_ptrIdEEEESF_EEEE10policy1000ElNS7_4plusIdEESF_JPdSL_EEEvT0_iT1_T2_DpNS2_10kernel_argIT3_EE_param_2[1],
	.param .align 8 .b8 _ZN3cub18CUB_300001_SM_10006detail9transform16transform_kernelINS2_10policy_hubILb0EN4cuda3std3__45tupleIJN6thrust24THRUST_300001_SM_1000_NS6detail15normal_iteratorINSA_10device_ptrIdEEEESF_EEEE10policy1000ElNS7_4plusIdEESF_JPdSL_EEEvT0_iT1_T2_DpNS2_10kernel_argIT3_EE_param_3[8],
	.param .align 8 .b8 _ZN3cub18CUB_300001_SM_10006detail9transform16transform_kernelINS2_10policy_hubILb0EN4cuda3std3__45tupleIJN6thrust24THRUST_300001_SM_1000_NS6detail15normal_iteratorINSA_10device_ptrIdEEEESF_EEEE10policy1000ElNS7_4plusIdEESF_JPdSL_EEEvT0_iT1_T2_DpNS2_10kernel_argIT3_EE_param_4[16],
	.param .align 8 .b8 _ZN3cub18CUB_300001_SM_10006detail9transform16transform_kernelINS2_10policy_hubILb0EN4cuda3std3__45tupleIJN6thrust24THRUST_300001_SM_1000_NS6detail15normal_iteratorINSA_10device_ptrIdEEEESF_EEEE10policy1000ElNS7_4plusIdEESF_JPdSL_EEEvT0_iT1_T2_DpNS2_10kernel_argIT3_EE_param_5[16]
)
.maxntid 128
{
	.reg .pred 	%p<28>;
	.reg .b32 	%r<181>;
	.reg .b64 	%rd<149>;
	.reg .b64 	%fd<7>;
	// demoted variable
	.shared .align 8 .u64 _ZZN3cub18CUB_300001_SM_10006detail9transform23transform_kernel_ublkcpINS2_19async_copy_policy_tILi128EEElN4cuda3std3__44plusIdEEN6thrust24THRUST_300001_SM_1000_NS6detail15normal_iteratorINSC_10device_ptrIdEEEEJddEEEvT0_iT1_T2_DpNS2_16aligned_base_ptrIT3_EEE3bar;
	ld.param.u64 	%rd68, [_ZN3cub18CUB_300001_SM_10006detail9transform16transform_kernelINS2_10policy_hubILb0EN4cuda3std3__45tupleIJN6thrust24THRUST_300001_SM_1000_NS6detail15normal_iteratorINSA_10device_ptrIdEEEESF_EEEE10policy1000ElNS7_4plusIdEESF_JPdSL_EEEvT0_iT1_T2_DpNS2_10kernel_argIT3_EE_param_5];
	ld.param.u64 	%rd66, [_ZN3cub18CUB_300001_SM_10006detail9transform16transform_kernelINS2_10policy_hubILb0EN4cuda3std3__45tupleIJN6thrust24THRUST_300001_SM_1000_NS6detail15normal_iteratorINSA_10device_ptrIdEEEESF_EEEE10policy1000ElNS7_4plusIdEESF_JPdSL_EEEvT0_iT1_T2_DpNS2_10kernel_argIT3_EE_param_4];
	ld.param.u64 	%rd70, [_ZN3cub18CUB_300001_SM_10006detail9transform16transform_kernelINS2_10policy_hubILb0EN4cuda3std3__45tupleIJN6thrust24THRUST_300001_SM_1000_NS6detail15normal_iteratorINSA_10device_ptrIdEEEESF_EEEE10policy1000ElNS7_4plusIdEESF_JPdSL_EEEvT0_iT1_T2_DpNS2_10kernel_argIT3_EE_param_0];
	ld.param.u64 	%rd69, [_ZN3cub18CUB_300001_SM_10006detail9transform16transform_kernelINS2_10policy_hubILb0EN4cuda3std3__45tupleIJN6thrust24THRUST_300001_SM_1000_NS6detail15normal_iteratorINSA_10device_ptrIdEEEESF_EEEE10policy1000ElNS7_4plusIdEESF_JPdSL_EEEvT0_iT1_T2_DpNS2_10kernel_argIT3_EE_param_5+8];
	ld.param.u64 	%rd67, [_ZN3cub18CUB_300001_SM_10006detail9transform16transform_kernelINS2_10policy_hubILb0EN4cuda3std3__45tupleIJN6thrust24THRUST_300001_SM_1000_NS6detail15normal_iteratorINSA_10device_ptrIdEEEESF_EEEE10policy1000ElNS7_4plusIdEESF_JPdSL_EEEvT0_iT1_T2_DpNS2_10kernel_argIT3_EE_param_4+8];
	ld.param.u64 	%rd71, [_ZN3cub18CUB_300001_SM_10006detail9transform16transform_kernelINS2_10policy_hubILb0EN4cuda3std3__45tupleIJN6thrust24THRUST_300001_SM_1000_NS6detail15normal_iteratorINSA_10device_ptrIdEEEESF_EEEE10policy1000ElNS7_4plusIdEESF_JPdSL_EEEvT0_iT1_T2_DpNS2_10kernel_argIT3_EE_param_3];
	ld.param.u32 	%r68, [_ZN3cub18CUB_300001_SM_10006detail9transform16transform_kernelINS2_10policy_hubILb0EN4cuda3std3__45tupleIJN6thrust24THRUST_300001_SM_1000_NS6detail15normal_iteratorINSA_10device_ptrIdEEEESF_EEEE10policy1000ElNS7_4plusIdEESF_JPdSL_EEEvT0_iT1_T2_DpNS2_10kernel_argIT3_EE_param_1];
	cvta.to.global.u64 	%rd1, %rd71;
	cvt.u32.u64 	%r1, %rd67;
	cvt.u32.u64 	%r2, %rd69;
	shl.b32 	%r3, %r68, 7;
	mov.u32 	%r69, %ctaid.x;
	cvt.u64.u32 	%rd72, %r69;
	cvt.s64.s32 	%rd73, %r3;
	mul.lo.s64 	%rd4, %rd73, %rd72;
	sub.s64 	%rd74, %rd70, %rd4;
	min.s64 	%rd75, %rd74, %rd73;
	cvt.u32.u64 	%r4, %rd75;
	setp.eq.s32 	%p1, %r69, 0;
	add.s32 	%r71, %r69, 2;
	mov.u32 	%r72, %nctaid.x;
	setp.ge.u32 	%p2, %r71, %r72;
	shl.b32 	%r5, %r68, 10;
	or.pred  	%p3, %p1, %p2;
	@%p3 bra 	$L__BB19_5;
	mov.b32 	%r132, -1;
	// begin inline asm
	{
	 .reg .pred P_OUT; 
	elect.sync _|P_OUT, %r132;
	selp.b32 %r131, 1, 0, P_OUT; 
}
	// end inline asm
	mov.u32 	%r133, %tid.x;
	setp.gt.u32 	%p18, %r133, 31;
	setp.eq.s32 	%p19, %r131, 0;
	or.pred  	%p20, %p18, %p19;
	@%p20 bra 	$L__BB19_3;
	mov.u32 	%r134, _ZZN3cub18CUB_300001_SM_10006detail9transform23transform_kernel_ublkcpINS2_19async_copy_policy_tILi128EEElN4cuda3std3__44plusIdEEN6thrust24THRUST_300001_SM_1000_NS6detail15normal_iteratorINSC_10device_ptrIdEEEEJddEEEvT0_iT1_T2_DpNS2_16aligned_base_ptrIT3_EEE3bar;
	mov.b32 	%r135, 1;
	// begin inline asm
	mbarrier.init.shared.b64 [%r134], %r135;
	// end inline asm
	// begin inline asm
	fence.proxy.async.shared::cta; // 6.
	// end inline asm
	shl.b64 	%rd126, %rd4, 3;
	add.s32 	%r144, %r5, 15;
	add.s32 	%r145, %r144, %r1;
	and.b32  	%r137, %r145, -16;
	cvta.to.global.u64 	%rd127, %rd66;
	add.s64 	%rd123, %rd127, %rd126;
	mov.u32 	%r136, _ZN3cub18CUB_300001_SM_10006detail9transform4smemE;
	// begin inline asm
	cp.async.bulk.shared::cluster.global.mbarrier::complete_tx::bytes [%r136], [%rd123], %r137, [%r134];
	// end inline asm
	add.s32 	%r146, %r144, %r2;
	and.b32  	%r140, %r146, -16;
	add.s32 	%r147, %r136, %r5;
	add.s32 	%r139, %r147, 128;
	cvta.to.global.u64 	%rd128, %rd68;
	add.s64 	%rd124, %rd128, %rd126;
	// begin inline asm
	cp.async.bulk.shared::cluster.global.mbarrier::complete_tx::bytes [%r139], [%rd124], %r140, [%r134];
	// end inline asm
	add.s32 	%r143, %r140, %r137;
	// begin inline asm
	mbarrier.arrive.expect_tx.release.cta.shared::cta.b64 %rd125, [%r134], %r143; // 8. 
	// end inline asm
$L__BB19_3:
	bar.sync 	0;
	mov.u32 	%r149, _ZZN3cub18CUB_300001_SM_10006detail9transform23transform_kernel_ublkcpINS2_19async_copy_policy_tILi128EEElN4cuda3std3__44plusIdEEN6thrust24THRUST_300001_SM_1000_NS6detail15normal_iteratorINSC_10device_ptrIdEEEEJddEEEvT0_iT1_T2_DpNS2_16aligned_base_ptrIT3_EEE3bar;
$L__BB19_4:
	mov.b32 	%r150, 0;
	// begin inline asm
	{
	 .reg .pred P_OUT; 
	mbarrier.try_wait.parity.shared::cta.b64  P_OUT, [%r149], %r150;                                // 7a. 
	selp.b32 %r148, 1, 0, P_OUT; 
}
	// end inline asm
	setp.eq.s32 	%p21, %r148, 0;
	@%p21 bra 	$L__BB19_4;
	bra.uni 	$L__BB19_26;
$L__BB19_5:
	cvt.s64.s32 	%rd5, %r1;
	shl.b32 	%r74, %r4, 3;
	cvt.s64.s32 	%rd76, %r74;
	shr.u64 	%rd6, %rd76, 3;
	mov.u32 	%r6, %ntid.x;
	mov.u32 	%r7, %ntid.y;
	mul.lo.s32 	%r75, %r6, %r7;
	mov.u32 	%r8, %ntid.z;
	mul.lo.s32 	%r9, %r75, %r8;
	mov.u32 	%r76, %tid.x;
	mov.u32 	%r77, %tid.y;
	mov.u32 	%r78, %tid.z;
	mad.lo.s32 	%r79, %r78, %r7, %r77;
	mad.lo.s32 	%r80, %r79, %r6, %r76;
	cvt.u64.u32 	%rd146, %r80;
	setp.le.u64 	%p4, %rd6, %rd146;
	@%p4 bra 	$L__BB19_15;
	cvt.u32.u64 	%r81, %rd146;
	cvt.u64.u32 	%rd8, %r9;
	add.s32 	%r82, %r81, %r9;
	cvt.u64.u32 	%rd77, %r82;
	max.u64 	%rd78, %rd6, %rd77;
	setp.gt.u64 	%p5, %rd6, %rd77;
	selp.u64 	%rd9, 1, 0, %p5;
	add.s64 	%rd79, %rd9, %rd77;
	sub.s64 	%rd10, %rd78, %rd79;
	and.b64  	%rd80, %rd10, -4294967296;
	setp.ne.s64 	%p6, %rd80, 0;
	@%p6 bra 	$L__BB19_8;
	cvt.u32.u64 	%r83, %rd8;
	cvt.u32.u64 	%r84, %rd10;
	div.u32 	%r85, %r84, %r83;
	cvt.u64.u32 	%rd135, %r85;
	bra.uni 	$L__BB19_9;
$L__BB19_8:
	div.u64 	%rd135, %rd10, %rd8;
$L__BB19_9:
	add.s64 	%rd14, %rd135, %rd9;
	and.b64  	%rd81, %rd14, 3;
	setp.eq.s64 	%p7, %rd81, 3;
	mov.u64 	%rd139, %rd146;
	@%p7 bra 	$L__BB19_12;
	shl.b64 	%rd82, %rd4, 3;
	shl.b64 	%rd83, %rd146, 3;
	add.s64 	%rd84, %rd82, %rd83;
	add.s64 	%rd85, %rd84, %rd5;
	add.s64 	%rd137, %rd66, %rd85;
	shl.b64 	%rd16, %rd8, 3;
	mov.u32 	%r87, _ZN3cub18CUB_300001_SM_10006detail9transform4smemE;
	add.s32 	%r88, %r1, %r87;
	shl.b32 	%r89, %r81, 3;
	add.s32 	%r163, %r88, %r89;
	mul.lo.s32 	%r90, %r8, %r7;
	mul.lo.s32 	%r91, %r90, %r6;
	shl.b32 	%r11, %r91, 3;
	add.s64 	%rd86, %rd14, 1;
	and.b64  	%rd87, %rd86, 3;
	neg.s64 	%rd136, %rd87;
	mov.u64 	%rd139, %rd146;
$L__BB19_11:
	.pragma "nounroll";
	// begin inline asm
	cp.async.ca.shared.global [%r163], [%rd137], 8, 8;
	// end inline asm
	add.s64 	%rd139, %rd139, %rd8;
	add.s64 	%rd137, %rd137, %rd16;
	add.s32 	%r163, %r163, %r11;
	add.s64 	%rd136, %rd136, 1;
	setp.ne.s64 	%p8, %rd136, 0;
	@%p8 bra 	$L__BB19_11;
$L__BB19_12:
	setp.lt.u64 	%p9, %rd14, 3;
	@%p9 bra 	$L__BB19_15;
	shl.b64 	%rd25, %rd8, 2;
	shl.b64 	%rd89, %rd4, 3;
	shl.b64 	%rd90, %rd139, 3;
	add.s64 	%rd26, %rd89, %rd90;
	shl.b64 	%rd91, %rd8, 3;
	add.s64 	%rd27, %rd26, %rd91;
	shl.b64 	%rd92, %rd8, 4;
	add.s64 	%rd28, %rd26, %rd92;
	add.s64 	%rd93, %rd139, %rd4;
	shl.b64 	%rd94, %rd93, 3;
	mad.lo.s64 	%rd29, %rd8, 24, %rd94;
	mov.u32 	%r93, _ZN3cub18CUB_300001_SM_10006detail9transform4smemE;
	add.s32 	%r94, %r1, %r93;
	mul.lo.s32 	%r95, %r8, %r7;
	mul.lo.s32 	%r96, %r95, %r6;
	shl.b32 	%r97, %r96, 3;
	cvt.u32.u64 	%r98, %rd139;
	shl.b32 	%r99, %r98, 3;
	add.s32 	%r164, %r94, %r99;
	add.s32 	%r167, %r164, %r97;
	shl.b32 	%r15, %r96, 5;
	shl.b32 	%r100, %r96, 4;
	add.s32 	%r166, %r164, %r100;
	mad.lo.s32 	%r165, %r96, 24, %r164;
	cvt.s64.s32 	%rd95, %r1;
	add.s64 	%rd140, %rd66, %rd95;
$L__BB19_14:
	add.s64 	%rd96, %rd140, %rd26;
	// begin inline asm
	cp.async.ca.shared.global [%r164], [%rd96], 8, 8;
	// end inline asm
	add.s64 	%rd97, %rd140, %rd27;
	// begin inline asm
	cp.async.ca.shared.global [%r167], [%rd97], 8, 8;
	// end inline asm
	add.s64 	%rd98, %rd140, %rd28;
	// begin inline asm
	cp.async.ca.shared.global [%r166], [%rd98], 8, 8;
	// end inline asm
	add.s64 	%rd99, %rd140, %rd29;
	// begin inline asm
	cp.async.ca.shared.global [%r165], [%rd99], 8, 8;
	// end inline asm
	add.s64 	%rd139, %rd139, %rd25;
	mul.wide.u32 	%rd100, %r9, 32;
	add.s64 	%rd140, %rd140, %rd100;
	add.s32 	%r167, %r167, %r15;
	add.s32 	%r166, %r166, %r15;
	add.s32 	%r165, %r165, %r15;
	add.s32 	%r164, %r164, %r15;
	setp.lt.u64 	%p10, %rd139, %rd6;
	@%p10 bra 	$L__BB19_14;
$L__BB19_15:
	setp.le.u64 	%p11, %rd6, %rd146;
	// begin inline asm
	cp.async.commit_group;
	// end inline asm
	cvt.s64.s32 	%rd35, %r2;
	@%p11 bra 	$L__BB19_25;
	cvt.u32.u64 	%r105, %rd146;
	cvt.u64.u32 	%rd36, %r9;
	add.s32 	%r106, %r105, %r9;
	cvt.u64.u32 	%rd101, %r106;
	max.u64 	%rd102, %rd6, %rd101;
	setp.gt.u64 	%p12, %rd6, %rd101;
	selp.u64 	%rd37, 1, 0, %p12;
	add.s64 	%rd103, %rd37, %rd101;
	sub.s64 	%rd38, %rd102, %rd103;
	and.b64  	%rd104, %rd38, -4294967296;
	setp.ne.s64 	%p13, %rd104, 0;
	@%p13 bra 	$L__BB19_18;
	cvt.u32.u64 	%r107, %rd36;
	cvt.u32.u64 	%r108, %rd38;
	div.u32 	%r109, %r108, %r107;
	cvt.u64.u32 	%rd142, %r109;
	bra.uni 	$L__BB19_19;
$L__BB19_18:
	div.u64 	%rd142, %rd38, %rd36;
$L__BB19_19:
	add.s64 	%rd42, %rd142, %rd37;
	and.b64  	%rd105, %rd42, 3;
	setp.eq.s64 	%p14, %rd105, 3;
	@%p14 bra 	$L__BB19_22;
	shl.b64 	%rd106, %rd4, 3;
	shl.b64 	%rd107, %rd146, 3;
	add.s64 	%rd108, %rd106, %rd107;
	add.s64 	%rd109, %rd108, %rd35;
	add.s64 	%rd144, %rd68, %rd109;
	shl.b64 	%rd44, %rd36, 3;
	mov.u32 	%r111, _ZN3cub18CUB_300001_SM_10006detail9transform4smemE;
	add.s32 	%r112, %r2, %r111;
	add.s32 	%r113, %r112, %r5;
	shl.b32 	%r114, %r105, 3;
	add.s32 	%r168, %r113, %r114;
	mul.lo.s32 	%r115, %r8, %r7;
	mul.lo.s32 	%r116, %r115, %r6;
	shl.b32 	%r28, %r116, 3;
	add.s64 	%rd110, %rd42, 1;
	and.b64  	%rd111, %rd110, 3;
	neg.s64 	%rd143, %rd111;
$L__BB19_21:
	.pragma "nounroll";
	add.s32 	%r117, %r168, 128;
	// begin inline asm
	cp.async.ca.shared.global [%r117], [%rd144], 8, 8;
	// end inline asm
	add.s64 	%rd146, %rd146, %rd36;
	add.s64 	%rd144, %rd144, %rd44;
	add.s32 	%r168, %r168, %r28;
	add.s64 	%rd143, %rd143, 1;
	setp.ne.s64 	%p15, %rd143, 0;
	@%p15 bra 	$L__BB19_21;
$L__BB19_22:
	setp.lt.u64 	%p16, %rd42, 3;
	@%p16 bra 	$L__BB19_25;
	shl.b64 	%rd53, %rd36, 2;
	shl.b64 	%rd113, %rd4, 3;
	shl.b64 	%rd114, %rd146, 3;
	add.s64 	%rd54, %rd113, %rd114;
	shl.b64 	%rd115, %rd36, 3;
	add.s64 	%rd55, %rd54, %rd115;
	shl.b64 	%rd56, %rd36, 5;
	shl.b64 	%rd116, %rd36, 4;
	add.s64 	%rd57, %rd54, %rd116;
	add.s64 	%rd117, %rd146, %rd4;
	shl.b64 	%rd118, %rd117, 3;
	mad.lo.s64 	%rd58, %rd36, 24, %rd118;
	mov.u32 	%r118, _ZN3cub18CUB_300001_SM_10006detail9transform4smemE;
	add.s32 	%r119, %r2, %r118;
	mul.lo.s32 	%r120, %r8, %r7;
	mul.lo.s32 	%r121, %r120, %r6;
	shl.b32 	%r122, %r121, 3;
	cvt.u32.u64 	%r123, %rd146;
	shl.b32 	%r124, %r123, 3;
	add.s32 	%r125, %r119, %r5;
	add.s32 	%r169, %r125, %r124;
	add.s32 	%r172, %r169, %r122;
	shl.b32 	%r32, %r121, 5;
	shl.b32 	%r126, %r121, 4;
	add.s32 	%r171, %r169, %r126;
	mad.lo.s32 	%r170, %r121, 24, %r169;
	add.s64 	%rd147, %rd68, %rd35;
$L__BB19_24:
	add.s64 	%rd119, %rd147, %rd54;
	add.s32 	%r127, %r169, 128;
	// begin inline asm
	cp.async.ca.shared.global [%r127], [%rd119], 8, 8;
	// end inline asm
	add.s64 	%rd120, %rd147, %rd55;
	add.s32 	%r128, %r172, 128;
	// begin inline asm
	cp.async.ca.shared.global [%r128], [%rd120], 8, 8;
	// end inline asm
	add.s64 	%rd121, %rd147, %rd57;
	add.s32 	%r129, %r171, 128;
	// begin inline asm
	cp.async.ca.shared.global [%r129], [%rd121], 8, 8;
	// end inline asm
	add.s64 	%rd122, %rd147, %rd58;
	add.s32 	%r130, %r170, 128;
	// begin inline asm
	cp.async.ca.shared.global [%r130], [%rd122], 8, 8;
	// end inline asm
	add.s64 	%rd146, %rd146, %rd53;
	add.s64 	%rd147, %rd147, %rd56;
	add.s32 	%r172, %r172, %r32;
	add.s32 	%r171, %r171, %r32;
	add.s32 	%r170, %r170, %r32;
	add.s32 	%r169, %r169, %r32;
	setp.lt.u64 	%p17, %rd146, %rd6;
	@%p17 bra 	$L__BB19_24;
$L__BB19_25:
	// begin inline asm
	cp.async.commit_group;
	// end inline asm
	// begin inline asm
	cp.async.wait_group 0;
	// end inline asm
	barrier.sync 	0;
$L__BB19_26:
	setp.eq.s32 	%p22, %r3, %r4;
	@%p22 bra 	$L__BB19_32;
	setp.lt.s32 	%p23, %r68, 1;
	@%p23 bra 	$L__BB19_35;
	mov.u32 	%r177, %tid.x;
	neg.s32 	%r180, %r68;
	add.s32 	%r151, %r2, %r5;
	shl.b32 	%r152, %r177, 3;
	add.s32 	%r153, %r151, %r152;
	mov.u32 	%r154, _ZN3cub18CUB_300001_SM_10006detail9transform4smemE;
	add.s32 	%r155, %r153, %r154;
	add.s32 	%r179, %r155, 128;
	add.s32 	%r156, %r1, %r152;
	add.s32 	%r178, %r154, %r156;
	shl.b64 	%rd129, %rd4, 3;
	add.s64 	%rd64, %rd1, %rd129;
$L__BB19_29:
	.pragma "nounroll";
	setp.ge.s32 	%p24, %r177, %r4;
	@%p24 bra 	$L__BB19_31;
	ld.shared.f64 	%fd1, [%r178];
	ld.shared.f64 	%fd2, [%r179];
	add.f64 	%fd3, %fd1, %fd2;
	mul.wide.s32 	%rd130, %r177, 8;
	add.s64 	%rd131, %rd64, %rd130;
	st.global.f64 	[%rd131], %fd3;
$L__BB19_31:
	add.s32 	%r180, %r180, 1;
	setp.ne.s32 	%p25, %r180, 0;
	add.s32 	%r179, %r179, 1024;
	add.s32 	%r178, %r178, 1024;
	add.s32 	%r177, %r177, 128;
	@%p25 bra 	$L__BB19_29;
	bra.uni 	$L__BB19_35;
$L__BB19_32:
	setp.lt.s32 	%p26, %r68, 1;
	@%p26 bra 	$L__BB19_35;
	mov.u32 	%r173, %tid.x;
	neg.s32 	%r176, %r68;
	add.s32 	%r157, %r2, %r5;
	shl.b32 	%r158, %r173, 3;
	add.s32 	%r159, %r157, %r158;
	mov.u32 	%r160, _ZN3cub18CUB_300001_SM_10006detail9transform4smemE;
	add.s32 	%r161, %r159, %r160;
	add.s32 	%r175, %r161, 128;
	add.s32 	%r162, %r1, %r158;
	add.s32 	%r174, %r160, %r162;
	shl.b64 	%rd132, %rd4, 3;
	add.s64 	%rd65, %rd1, %rd132;
$L__BB19_34:
	.pragma "nounroll";
	mul.wide.s32 	%rd133, %r173, 8;
	add.s64 	%rd134, %rd65, %rd133;
	ld.shared.f64 	%fd4, [%r174];
	ld.shared.f64 	%fd5, [%r175];
	add.f64 	%fd6, %fd4, %fd5;
	st.global.f64 	[%rd134], %fd6;
	add.s32 	%r176, %r176, 1;
	setp.eq.s32 	%p27, %r176, 0;
	add.s32 	%r175, %r175, 1024;
	add.s32 	%r174, %r174, 1024;
	add.s32 	%r173, %r173, 128;
	@%p27 bra 	$L__BB19_35;
	bra.uni 	$L__BB19_34;
$L__BB19_35:
	ret;

}
	// .globl	_ZN3cub18CUB_300001_SM_10006detail6reduce28DeviceReduceSingleTileKernelINS2_10policy_hubIfjN4cuda3std3__44plusIfEEE10Policy1000EN6thrust24THRUST_300001_SM_1000_NS6detail15normal_iteratorINSD_10device_ptrIdEEEEPdjS9_df3ExpEEvT0_T1_T2_T3_T4_T6_
.visible .entry _ZN3cub18CUB_300001_SM_10006detail6reduce28DeviceReduceSingleTileKernelINS2_10policy_hubIfjN4cuda3std3__44plusIfEEE10Policy1000EN6thrust24THRUST_300001_SM_1000_NS6detail15normal_iteratorINSD_10device_ptrIdEEEEPdjS9_df3ExpEEvT0_T1_T2_T3_T4_T6_(
	.param .align 8 .b8 _ZN3cub18CUB_300001_SM_10006detail6reduce28DeviceReduceSingleTileKernelINS2_10policy_hubIfjN4cuda3std3__44plusIfEEE10Policy1000EN6thrust24THRUST_300001_SM_1000_NS6detail15normal_iteratorINSD_10device_ptrIdEEEEPdjS9_df3ExpEEvT0_T1_T2_T3_T4_T6__param_0[8],
	.param .u64 .ptr .align 1 _ZN3cub18CUB_300001_SM_10006detail6reduce28DeviceReduceSingleTileKernelINS2_10policy_hubIfjN4cuda3std3__44plusIfEEE10Policy1000EN6thrust24THRUST_300001_SM_1000_NS6detail15normal_iteratorINSD_10device_ptrIdEEEEPdjS9_df3ExpEEvT0_T1_T2_T3_T4_T6__param_1,
	.param .u32 _ZN3cub18CUB_300001_SM_10006detail6reduce28DeviceReduceSingleTileKernelINS2_10policy_hubIfjN4cuda3std3__44plusIfEEE10Policy1000EN6thrust24THRUST_300001_SM_1000_NS6detail15normal_iteratorINSD_10device_ptrIdEEEEPdjS9_df3ExpEEvT0_T1_T2_T3_T4_T6__param_2,
	.param .align 1 .b8 _ZN3cub18CUB_300001_SM_10006detail6reduce28DeviceReduceSingleTileKernelINS2_10policy_hubIfjN4cuda3std3__44plusIfEEE10Policy1000EN6thrust24THRUST_300001_SM_1000_NS6detail15normal_iteratorINSD_10device_ptrIdEEEEPdjS9_df3ExpEEvT0_T1_T2_T3_T4_T6__param_3[1],
	.param .f64 _ZN3cub18CUB_300001_SM_10006detail6reduce28DeviceReduceSingleTileKernelINS2_10policy_hubIfjN4cuda3std3__44plusIfEEE10Policy1000EN6thrust24THRUST_300001_SM_1000_NS6detail15normal_iteratorINSD_10device_ptrIdEEEEPdjS9_df3ExpEEvT0_T1_T2_T3_T4_T6__param_4,
	.param .align 1 .b8 _ZN3cub18CUB_300001_SM_10006detail6reduce28DeviceReduceSingleTileKernelINS2_10policy_hubIfjN4cuda3std3__44plusIfEEE10Policy1000EN6thrust24THRUST_300001_SM_1000_NS6detail15normal_iteratorINSD_10device_ptrIdEEEEPdjS9_df3ExpEEvT0_T1_T2_T3_T4_T6__param_5[1]
)
.maxntid 512
.minnctapersm 1
{
	.reg .pred 	%p<180>;
	.reg .b32 	%r<769>;
	.reg .b32 	%f<344>;
	.reg .b64 	%rd<28>;
	.reg .b64 	%fd<1028>;
	// demoted variable
	.shared .align 4 .b8 _ZZN3cub18CUB_300001_SM_10006detail6reduce28DeviceReduceSingleTileKernelINS2_10policy_hubIfjN4cuda3std3__44plusIfEEE10Policy1000EN6thrust24THRUST_300001_SM_1000_NS6detail15normal_iteratorINSD_10device_ptrIdEEEEPdjS9_df3ExpEEvT0_T1_T2_T3_T4_T6_E12temp_storage[84];
	ld.param.u64 	%rd11, [_ZN3cub18CUB_300001_SM_10006detail6reduce28DeviceReduceSingleTileKernelINS2_10policy_hubIfjN4cuda3std3__44plusIfEEE10Policy1000EN6thrust24THRUST_300001_SM_1000_NS6detail15normal_iteratorINSD_10device_ptrIdEEEEPdjS9_df3ExpEEvT0_T1_T2_T3_T4_T6__param_0];
	ld.param.u64 	%rd12, [_ZN3cub18CUB_300001_SM_10006detail6reduce28DeviceReduceSingleTileKernelINS2_10policy_hubIfjN4cuda3std3__44plusIfEEE10Policy1000EN6thrust24THRUST_300001_SM_1000_NS6detail15normal_iteratorINSD_10device_ptrIdEEEEPdjS9_df3ExpEEvT0_T1_T2_T3_T4_T6__param_1];
	ld.param.u32 	%r151, [_ZN3cub18CUB_300001_SM_10006detail6reduce28DeviceReduceSingleTileKernelINS2_10policy_hubIfjN4cuda3std3__44plusIfEEE10Policy1000EN6thrust24THRUST_300001_SM_1000_NS6detail15normal_iteratorINSD_10device_ptrIdEEEEPdjS9_df3ExpEEvT0_T1_T2_T3_T4_T6__param_2];
	ld.param.f64 	%fd206, [_ZN3cub18CUB_300001_SM_10006detail6reduce28DeviceReduceSingleTileKernelINS2_10policy_hubIfjN4cuda3std3__44plusIfEEE10Policy1000EN6thrust24THRUST_300001_SM_1000_NS6detail15normal_iteratorINSD_10device_ptrIdEEEEPdjS9_df3ExpEEvT0_T1_T2_T3_T4_T6__param_4];
	cvta.to.global.u64 	%rd1, %rd12;
	setp.ne.s32 	%p1, %r151, 0;
	@%p1 bra 	$L__BB20_3;
	mov.u32 	%r758, %tid.x;
	setp.ne.s32 	%p179, %r758, 0;
	@%p179 bra 	$L__BB20_162;
	st.global.f64 	[%rd1], %fd206;
	bra.uni 	$L__BB20_162;
$L__BB20_3:
	cvta.to.global.u64 	%rd2, %rd11;
	setp.gt.u32 	%p2, %r151, 8191;
	@%p2 bra 	$L__BB20_40;
	mov.u32 	%r1, %tid.x;
	setp.ge.u32 	%p123, %r1, %r151;
	mov.f32 	%f336, 0f00000000;
	mov.u32 	%r762, %r1;
	@%p123 bra 	$L__BB20_9;
	mul.wide.u32 	%rd21, %r1, 8;
	add.s64 	%rd22, %rd2, %rd21;
	ld.global.f64 	%fd1, [%rd22];
	fma.rn.f64 	%fd872, %fd1, 0d3FF71547652B82FE, 0d4338000000000000;
	{
	.reg .b32 %temp; 
	mov.b64 	{%r2, %temp}, %fd872;
	}
	mov.f64 	%fd873, 0dC338000000000000;
	add.rn.f64 	%fd874, %fd872, %fd873;
	fma.rn.f64 	%fd875, %fd874, 0dBFE62E42FEFA39EF, %fd1;
	fma.rn.f64 	%fd876, %fd874, 0dBC7ABC9E3B39803F, %fd875;
	fma.rn.f64 	%fd877, %fd876, 0d3E5ADE1569CE2BDF, 0d3E928AF3FCA213EA;
	fma.rn.f64 	%fd878, %fd877, %fd876, 0d3EC71DEE62401315;
	fma.rn.f64 	%fd879, %fd878, %fd876, 0d3EFA01997C89EB71;
	fma.rn.f64 	%fd880, %fd879, %fd876, 0d3F2A01A014761F65;
	fma.rn.f64 	%fd881, %fd880, %fd876, 0d3F56C16C1852B7AF;
	fma.rn.f64 	%fd882, %fd881, %fd876, 0d3F81111111122322;
	fma.rn.f64 	%fd883, %fd882, %fd876, 0d3FA55555555502A1;
	fma.rn.f64 	%fd884, %fd883, %fd876, 0d3FC5555555555511;
	fma.rn.f64 	%fd885, %fd884, %fd876, 0d3FE000000000000B;
	fma.rn.f64 	%fd886, %fd885, %fd876, 0d3FF0000000000000;
	fma.rn.f64 	%fd887, %fd886, %fd876, 0d3FF0000000000000;
	{
	.reg .b32 %temp; 
	mov.b64 	{%r3, %temp}, %fd887;
	}
	{
	.reg .b32 %temp; 
	mov.b64 	{%temp, %r4}, %fd887;
	}
	shl.b32 	%r612, %r2, 20;
	add.s32 	%r613, %r612, %r4;
	mov.b64 	%fd987, {%r3, %r613};
	{
	.reg .b32 %temp; 
	mov.b64 	{%temp, %r614}, %fd1;
	}
	mov.b32 	%f217, %r614;
	abs.f32 	%f1, %f217;
	setp.lt.f32 	%p124, %f1, 0f4086232B;
	@%p124 bra 	$L__BB20_8;
	setp.lt.f64 	%p125, %fd1, 0d0000000000000000;
	add.f64 	%fd888, %fd1, 0d7FF0000000000000;
	selp.f64 	%fd987, 0d0000000000000000, %fd888, %p125;
	setp.geu.f32 	%p126, %f1, 0f40874800;
	@%p126 bra 	$L__BB20_8;
	shr.u32 	%r615, %r2, 31;
	add.s32 	%r616, %r2, %r615;
	shr.s32 	%r617, %r616, 1;
	shl.b32 	%r618, %r617, 20;
	add.s32 	%r619, %r4, %r618;
	mov.b64 	%fd889, {%r3, %r619};
	sub.s32 	%r620, %r2, %r617;
	shl.b32 	%r621, %r620, 20;
	add.s32 	%r622, %r621, 1072693248;
	mov.b32 	%r623, 0;
	mov.b64 	%fd890, {%r623, %r622};
	mul.f64 	%fd987, %fd890, %fd889;
$L__BB20_8:
	cvt.rn.f32.f64 	%f336, %fd987;
	add.s32 	%r762, %r1, 512;
$L__BB20_9:
	setp.ge.u32 	%p127, %r762, %r151;
	@%p127 bra 	$L__BB20_31;
	not.b32 	%r624, %r762;
	add.s32 	%r7, %r151, %r624;
	and.b32  	%r625, %r7, 1536;
	setp.eq.s32 	%p128, %r625, 1536;
	@%p128 bra 	$L__BB20_16;
	mul.wide.u32 	%rd23, %r762, 8;
	add.s64 	%rd26, %rd2, %rd23;
	shr.u32 	%r626, %r7, 9;
	add.s32 	%r627, %r626, 1;
	and.b32  	%r628, %r627, 3;
	neg.s32 	%r760, %r628;
$L__BB20_12:
	.pragma "nounroll";
	ld.global.f64 	%fd6, [%rd26];
	fma.rn.f64 	%fd891, %fd6, 0d3FF71547652B82FE, 0d4338000000000000;
	{
	.reg .b32 %temp; 
	mov.b64 	{%r11, %temp}, %fd891;
	}
	mov.f64 	%fd892, 0dC338000000000000;
	add.rn.f64 	%fd893, %fd891, %fd892;
	fma.rn.f64 	%fd894, %fd893, 0dBFE62E42FEFA39EF, %fd6;
	fma.rn.f64 	%fd895, %fd893, 0dBC7ABC9E3B39803F, %fd894;
	fma.rn.f64 	%fd896, %fd895, 0d3E5ADE1569CE2BDF, 0d3E928AF3FCA213EA;
	fma.rn.f64 	%fd897, %fd896, %fd895, 0d3EC71DEE62401315;
	fma.rn.f64 	%fd898, %fd897, %fd895, 0d3EFA01997C89EB71;
	fma.rn.f64 	%fd899, %fd898, %fd895, 0d3F2A01A014761F65;
	fma.rn.f64 	%fd900, %fd899, %fd895, 0d3F56C16C1852B7AF;
	fma.rn.f64 	%fd901, %fd900, %fd895, 0d3F81111111122322;
	fma.rn.f64 	%fd902, %fd901, %fd895, 0d3FA55555555502A1;
	fma.rn.f64 	%fd903, %fd902, %fd895, 0d3FC5555555555511;
	fma.rn.f64 	%fd904, %fd903, %fd895, 0d3FE000000000000B;
	fma.rn.f64 	%fd905, %fd904, %fd895, 0d3FF0000000000000;
	fma.rn.f64 	%fd906, %fd905, %fd895, 0d3FF0000000000000;
	{
	.reg .b32 %temp; 
	mov.b64 	{%r12, %temp}, %fd906;
	}
	{
	.reg .b32 %temp; 
	mov.b64 	{%temp, %r13}, %fd906;
	}
	shl.b32 	%r629, %r11, 20;
	add.s32 	%r630, %r629, %r13;
	mov.b64 	%fd988, {%r12, %r630};
	{
	.reg .b32 %temp; 
	mov.b64 	{%temp, %r631}, %fd6;
	}
	mov.b32 	%f219, %r631;
	abs.f32 	%f5, %f219;
	setp.lt.f32 	%p129, %f5, 0f4086232B;
	@%p129 bra 	$L__BB20_15;
	setp.lt.f64 	%p130, %fd6, 0d0000000000000000;
	add.f64 	%fd907, %fd6, 0d7FF0000000000000;
	selp.f64 	%fd988, 0d0000000000000000, %fd907, %p130;
	setp.geu.f32 	%p131, %f5, 0f40874800;
	@%p131 bra 	$L__BB20_15;
	shr.u32 	%r632, %r11, 31;
	add.s32 	%r633, %r11, %r632;
	shr.s32 	%r634, %r633, 1;
	shl.b32 	%r635, %r634, 20;
	add.s32 	%r636, %r13, %r635;
	mov.b64 	%fd908, {%r12, %r636};
	sub.s32 	%r637, %r11, %r634;
	shl.b32 	%r638, %r637, 20;
	add.s32 	%r639, %r638, 1072693248;
	mov.b32 	%r640, 0;
	mov.b64 	%fd909, {%r640, %r639};
	mul.f64 	%fd988, %fd909, %fd908;
$L__BB20_15:
	cvt.rn.f32.f64 	%f220, %fd988;
	add.f32 	%f336, %f336, %f220;
	add.s32 	%r762, %r762, 512;
	add.s64 	%rd26, %rd26, 4096;
	add.s32 	%r760, %r760, 1;
	setp.ne.s32 	%p132, %r760, 0;
	@%p132 bra 	$L__BB20_12;
$L__BB20_16:
	setp.lt.u32 	%p133, %r7, 1536;
	@%p133 bra 	$L__BB20_31;
	mul.wide.u32 	%rd24, %r762, 8;
	add.s64 	%rd25, %rd24, %rd2;
	add.s64 	%rd27, %rd25, 8192;
$L__BB20_18:
	ld.global.f64 	%fd11, [%rd27+-8192];
	fma.rn.f64 	%fd910, %fd11, 0d3FF71547652B82FE, 0d4338000000000000;
	{
	.reg .b32 %temp; 
	mov.b64 	{%r18, %temp}, %fd910;
	}
	mov.f64 	%fd911, 0dC338000000000000;
	add.rn.f64 	%fd912, %fd910, %fd911;
	fma.rn.f64 	%fd913, %fd912, 0dBFE62E42FEFA39EF, %fd11;
	fma.rn.f64 	%fd914, %fd912, 0dBC7ABC9E3B39803F, %fd913;
	fma.rn.f64 	%fd915, %fd914, 0d3E5ADE1569CE2BDF, 0d3E928AF3FCA213EA;
	fma.rn.f64 	%fd916, %fd915, %fd914, 0d3EC71DEE62401315;
	fma.rn.f64 	%fd917, %fd916, %fd914, 0d3EFA01997C89EB71;
	fma.rn.f64 	%fd918, %fd917, %fd914, 0d3F2A01A014761F65;
	fma.rn.f64 	%fd919, %fd918, %fd914, 0d3F56C16C1852B7AF;
	fma.rn.f64 	%fd920, %fd919, %fd914, 0d3F81111111122322;
	fma.rn.f64 	%fd921, %fd920, %fd914, 0d3FA55555555502A1;
	fma.rn.f64 	%fd922, %fd921, %fd914, 0d3FC5555555555511;
	fma.rn.f64 	%fd923, %fd922, %fd914, 0d3FE000000000000B;
	fma.rn.f64 	%fd924, %fd923, %fd914, 0d3FF0000000000000;
	fma.rn.f64 	%fd925, %fd924, %fd914, 0d3FF0000000000000;
	{
	.reg .b32 %temp; 
	mov.b64 	{%r19, %temp}, %fd925;
	}
	{
	.reg .b32 %temp; 
	mov.b64 	{%temp, %r20}, %fd925;
	}
	shl.b32 	%r641, %r18, 20;
	add.s32 	%r642, %r641, %r20;
	mov.b64 	%fd989, {%r19, %r642};
	{
	.reg .b32 %temp; 
	mov.b64 	{%temp, %r643}, %fd11;
	}
	mov.b32 	%f221, %r643;
	abs.f32 	%f10, %f221;
	setp.lt.f32 	%p134, %f10, 0f4086232B;
	@%p134 bra 	$L__BB20_21;
	setp.lt.f64 	%p135, %fd11, 0d0000000000000000;
	add.f64 	%fd926, %fd11, 0d7FF0000000000000;
	selp.f64 	%fd989, 0d0000000000000000, %fd926, %p135;
	setp.geu.f32 	%p136, %f10, 0f40874800;
	@%p136 bra 	$L__BB20_21;
	shr.u32 	%r644, %r18, 31;
	add.s32 	%r645, %r18, %r644;
	shr.s32 	%r646, %r645, 1;
	shl.b32 	%r647, %r646, 20;
	add.s32 	%r648, %r20, %r647;
	mov.b64 	%fd927, {%r19, %r648};
	sub.s32 	%r649, %r18, %r646;
	shl.b32 	%r650, %r649, 20;
	add.s32 	%r651, %r650, 1072693248;
	mov.b32 	%r652, 0;
	mov.b64 	%fd928, {%r652, %r651};
	mul.f64 	%fd989, %fd928, %fd927;
$L__BB20_21:
	cvt.rn.f32.f64 	%f222, %fd989;
	add.f32 	%f11, %f336, %f222;
	ld.global.f64 	%fd16, [%rd27+-4096];
	fma.rn.f64 	%fd929, %fd16, 0d3FF71547652B82FE, 0d4338000000000000;
	{
	.reg .b32 %temp; 
	mov.b64 	{%r21, %temp}, %fd929;
	}
	mov.f64 	%fd930, 0dC338000000000000;
	add.rn.f64 	%fd931, %fd929, %fd930;
	fma.rn.f64 	%fd932, %fd931, 0dBFE62E42FEFA39EF, %fd16;
	fma.rn.f64 	%fd933, %fd931, 0dBC7ABC9E3B39803F, %fd932;
	fma.rn.f64 	%fd934, %fd933, 0d3E5ADE1569CE2BDF, 0d3E928AF3FCA213EA;
	fma.rn.f64 	%fd935, %fd934, %fd933, 0d3EC71DEE62401315;
	fma.rn.f64 	%fd936, %fd935, %fd933, 0d3EFA01997C89EB71;
	fma.rn.f64 	%fd937, %fd936, %fd933, 0d3F2A01A014761F65;
	fma.rn.f64 	%fd938, %fd937, %fd933, 0d3F56C16C1852B7AF;
	fma.rn.f64 	%fd939, %fd938, %fd933, 0d3F81111111122322;
	fma.rn.f64 	%fd940, %fd939, %fd933, 0d3FA55555555502A1;
	fma.rn.f64 	%fd941, %fd940, %fd933, 0d3FC5555555555511;
	fma.rn.f64 	%fd942, %fd941, %fd933, 0d3FE000000000000B;
	fma.rn.f64 	%fd943, %fd942, %fd933, 0d3FF0000000000000;
	fma.rn.f64 	%fd944, %fd943, %fd933, 0d3FF0000000000000;
	{
	.reg .b32 %temp; 
	mov.b64 	{%r22, %temp}, %fd944;
	}
	{
	.reg .b32 %temp; 
	mov.b64 	{%temp, %r23}, %fd944;
	}
	shl.b32 	%r653, %r21, 20;
	add.s32 	%r654, %r653, %r23;
	mov.b64 	%fd990, {%r22, %r654};
	{
	.reg .b32 %temp; 
	mov.b64 	{%temp, %r655}, %fd16;
	}
	mov.b32 	%f223, %r655;
	abs.f32 	%f12, %f223;
	setp.lt.f32 	%p137, %f12, 0f4086232B;
	@%p137 bra 	$L__BB20_24;
	setp.lt.f64 	%p138, %fd16, 0d0000000000000000;
	add.f64 	%fd945, %fd16, 0d7FF0000000000000;
	selp.f64 	%fd990, 0d0000000000000000, %fd945, %p138;
	setp.geu.f32 	%p139, %f12, 0f40874800;
	@%p139 bra 	$L__BB20_24;
	shr.u32 	%r656, %r21, 31;
	add.s32 	%r657, %r21, %r656;
	shr.s32 	%r658, %r657, 1;
	shl.b32 	%r659, %r658, 20;
	add.s32 	%r660, %r23, %r659;
	mov.b64 	%fd946, {%r22, %r660};
	sub.s32 	%r661, %r21, %r658;
	shl.b32 	%r662, %r661, 20;
	add.s32 	%r663, %r662, 1072693248;
	mov.b32 	%r664, 0;
	mov.b64 	%fd947, {%r664, %r663};
	mul.f64 	%fd990, %fd947, %fd946;
$L__BB20_24:
	cvt.rn.f32.f64 	%f224, %fd990;
	add.f32 	%f13, %f11, %f224;
	ld.global.f64 	%fd21, [%rd27];
	fma.rn.f64 	%fd948, %fd21, 0d3FF71547652B82FE, 0d4338000000000000;
	{
	.reg .b32 %temp; 
	mov.b64 	{%r24, %temp}, %fd948;
	}
	mov.f64 	%fd949, 0dC338000000000000;
	add.rn.f64 	%fd950, %fd948, %fd949;
	fma.rn.f64 	%fd951, %fd950, 0dBFE62E42FEFA39EF, %fd21;
	fma.rn.f64 	%fd952, %fd950, 0dBC7ABC9E3B39803F, %fd951;
	fma.rn.f64 	%fd953, %fd952, 0d3E5ADE1569CE2BDF, 0d3E928AF3FCA213EA;
	fma.rn.f64 	%fd954, %fd953, %fd952, 0d3EC71DEE62401315;
	fma.rn.f64 	%fd955, %fd954, %fd952, 0d3EFA01997C89EB71;
	fma.rn.f64 	%fd956, %fd955, %fd952, 0d3F2A01A014761F65;
	fma.rn.f64 	%fd957, %fd956, %fd952, 0d3F56C16C1852B7AF;
	fma.rn.f64 	%fd958, %fd957, %fd952, 0d3F81111111122322;
	fma.rn.f64 	%fd959, %fd958, %fd952, 0d3FA55555555502A1;
	fma.rn.f64 	%fd960, %fd959, %fd952, 0d3FC5555555555511;
	fma.rn.f64 	%fd961, %fd960, %fd952, 0d3FE000000000000B;
	fma.rn.f64 	%fd962, %fd961, %fd952, 0d3FF0000000000000;
	fma.rn.f64 	%fd963, %fd962, %fd952, 0d3FF0000000000000;
	{
	.reg .b32 %temp; 
	mov.b64 	{%r25, %temp}, %fd963;
	}
	{
	.reg .b32 %temp; 
	mov.b64 	{%temp, %r26}, %fd963;
	}
	shl.b32 	%r665, %r24, 20;
	add.s32 	%r666, %r665, %r26;
	mov.b64 	%fd991, {%r25, %r666};
	{
	.reg .b32 %temp; 
	mov.b64 	{%temp, %r667}, %fd21;
	}
	mov.b32 	%f225, %r667;
	abs.f32 	%f14, %f225;
	setp.lt.f32 	%p140, %f14, 0f4086232B;
	@%p140 bra 	$L__BB20_27;
	setp.lt.f64 	%p141, %fd21, 0d0000000000000000;
	add.f64 	%fd964, %fd21, 0d7FF0000000000000;
	selp.f64 	%fd991, 0d0000000000000000, %fd964, %p141;
	setp.geu.f32 	%p142, %f14, 0f40874800;
	@%p142 bra 	$L__BB20_27;
	shr.u32 	%r668, %r24, 31;
	add.s32 	%r669, %r24, %r668;
	shr.s32 	%r670, %r669, 1;
	shl.b32 	%r671, %r670, 20;
	add.s32 	%r672, %r26, %r671;
	mov.b64 	%fd965, {%r25, %r672};
	sub.s32 	%r673, %r24, %r670;
	shl.b32 	%r674, %r673, 20;
	add.s32 	%r675, %r674, 1072693248;
	mov.b32 	%r676, 0;
	mov.b64 	%fd966, {%r676, %r675};
	mul.f64 	%fd991, %fd966, %fd965;
$L__BB20_27:
	cvt.rn.f32.f64 	%f226, %fd991;
	add.f32 	%f15, %f13, %f226;
	ld.global.f64 	%fd26, [%rd27+4096];
	fma.rn.f64 	%fd967, %fd26, 0d3FF71547652B82FE, 0d4338000000000000;
	{
	.reg .b32 %temp; 
	mov.b64 	{%r27, %temp}, %fd967;
	}
	mov.f64 	%fd968, 0dC338000000000000;
	add.rn.f64 	%fd969, %fd967, %fd968;
	fma.rn.f64 	%fd970, %fd969, 0dBFE62E42FEFA39EF, %fd26;
	fma.rn.f64 	%fd971, %fd969, 0dBC7ABC9E3B39803F, %fd970;
	fma.rn.f64 	%fd972, %fd971, 0d3E5ADE1569CE2BDF, 0d3E928AF3FCA213EA;
	fma.rn.f64 	%fd973, %fd972, %fd971, 0d3EC71DEE62401315;
	fma.rn.f64 	%fd974, %fd973, %fd971, 0d3EFA01997C89EB71;
	fma.rn.f64 	%fd975, %fd974, %fd971, 0d3F2A01A014761F65;
	fma.rn.f64 	%fd976, %fd975, %fd971, 0d3F56C16C1852B7AF;
	fma.rn.f64 	%fd977, %fd976, %fd971, 0d3F81111111122322;
	fma.rn.f64 	%fd978, %fd977, %fd971, 0d3FA55555555502A1;
	fma.rn.f64 	%fd979, %fd978, %fd971, 0d3FC5555555555511;
	fma.rn.f64 	%fd980, %fd979, %fd971, 0d3FE000000000000B;
	fma.rn.f64 	%fd981, %fd980, %fd971, 0d3FF0000000000000;
	fma.rn.f64 	%fd982, %fd981, %fd971, 0d3FF0000000000000;
	{
	.reg .b32 %temp; 
	mov.b64 	{%r28, %temp}, %fd982;
	}
	{
	.reg .b32 %temp; 
	mov.b64 	{%temp, %r29}, %fd982;
	}
	shl.b32 	%r677, %r27, 20;
	add.s32 	%r678, %r677, %r29;
	mov.b64 	%fd992, {%r28, %r678};
	{
	.reg .b32 %temp; 
	mov.b64 	{%temp, %r679}, %fd26;
	}
	mov.b32 	%f227, %r679;
	abs.f32 	%f16, %f227;
	setp.lt.f32 	%p143, %f16, 0f4086232B;
	@%p143 bra 	$L__BB20_30;
	setp.lt.f64 	%p144, %fd26, 0d0000000000000000;
	add.f64 	%fd983, %fd26, 0d7FF0000000000000;
	selp.f64 	%fd992, 0d0000000000000000, %fd983, %p144;
	setp.geu.f32 	%p145, %f16, 0f40874800;
	@%p145 bra 	$L__BB20_30;
	shr.u32 	%r680, %r27, 31;
	add.s32 	%r681, %r27, %r680;
	shr.s32 	%r682, %r681, 1;
	shl.b32 	%r683, %r682, 20;
	add.s32 	%r684, %r29, %r683;
	mov.b64 	%fd984, {%r28, %r684};
	sub.s32 	%r685, %r27, %r682;
	shl.b32 	%r686, %r685, 20;
	add.s32 	%r687, %r686, 1072693248;
	mov.b32 	%r688, 0;
	mov.b64 	%fd985, {%r688, %r687};
	mul.f64 	%fd992, %fd985, %fd984;
$L__BB20_30:
	cvt.rn.f32.f64 	%f228, %fd992;
	add.f32 	%f336, %f15, %f228;
	add.s32 	%r762, %r762, 2048;
	add.s64 	%rd27, %rd27, 16384;
	setp.lt.s32 	%p146, %r762, %r151;
	@%p146 bra 	$L__BB20_18;
$L__BB20_31:
	setp.lt.s32 	%p147, %r151, 512;
	@%p147 bra 	$L__BB20_36;
	// begin inline asm
	mov.u32 %r727, %laneid;
	// end inline asm
	mov.b32 	%r729, %f336;
	mov.b32 	%r730, 1;
	mov.b32 	%r751, 31;
	mov.b32 	%r752, -1;
	// begin inline asm
	shfl.sync.down.b32 %r728, %r729, %r730, %r751, %r752;
	// end inline asm
	setp.gt.s32 	%p171, %r727, 30;
	mov.b32 	%f287, %r728;
	add.f32 	%f288, %f336, %f287;
	selp.f32 	%f289, %f336, %f288, %p171;
	mov.b32 	%r734, %f289;
	mov.b32 	%r735, 2;
	// begin inline asm
	shfl.sync.down.b32 %r733, %r734, %r735, %r751, %r752;
	// end inline asm
	setp.gt.s32 	%p172, %r727, 29;
	mov.b32 	%f290, %r733;
	add.f32 	%f291, %f289, %f290;
	selp.f32 	%f292, %f289, %f291, %p172;
	mov.b32 	%r739, %f292;
	mov.b32 	%r740, 4;
	// begin inline asm
	shfl.sync.down.b32 %r738, %r739, %r740, %r751, %r752;
	// end inline asm
	setp.gt.s32 	%p173, %r727, 27;
	mov.b32 	%f293, %r738;
	add.f32 	%f294, %f292, %f293;
	selp.f32 	%f295, %f292, %f294, %p173;
	mov.b32 	%r744, %f295;
	mov.b32 	%r745, 8;
	// begin inline asm
	shfl.sync.down.b32 %r743, %r744, %r745, %r751, %r752;
	// end inline asm
	setp.gt.s32 	%p174, %r727, 23;
	mov.b32 	%f296, %r743;
	add.f32 	%f297, %f295, %f296;
	selp.f32 	%f298, %f295, %f297, %p174;
	mov.b32 	%r749, %f298;
	mov.b32 	%r750, 16;
	// begin inline asm
	shfl.sync.down.b32 %r748, %r749, %r750, %r751, %r752;
	// end inline asm
	setp.gt.s32 	%p175, %r727, 15;
	mov.b32 	%f299, %r748;
	add.f32 	%f19, %f298, %f299;
	selp.f32 	%f343, %f298, %f19, %p175;
	setp.ne.s32 	%p176, %r727, 0;
	@%p176 bra 	$L__BB20_34;
	shr.u32 	%r753, %r1, 3;
	and.b32  	%r754, %r753, 124;
	mov.u32 	%r755, _ZZN3cub18CUB_300001_SM_10006detail6reduce28DeviceReduceSingleTileKernelINS2_10policy_hubIfjN4cuda3std3__44plusIfEEE10Policy1000EN6thrust24THRUST_300001_SM_1000_NS6detail15normal_iteratorINSD_10device_ptrIdEEEEPdjS9_df3ExpEEvT0_T1_T2_T3_T4_T6_E12temp_storage;
	add.s32 	%r756, %r755, %r754;
	st.shared.f32 	[%r756+16], %f19;
$L__BB20_34:
	bar.sync 	0;
	setp.ne.s32 	%p177, %r1, 0;
	@%p177 bra 	$L__BB20_160;
	ld.shared.f32 	%f300, [_ZZN3cub18CUB_300001_SM_10006detail6reduce28DeviceReduceSingleTileKernelINS2_10policy_hubIfjN4cuda3std3__44plusIfEEE10Policy1000EN6thrust24THRUST_300001_SM_1000_NS6detail15normal_iteratorINSD_10device_ptrIdEEEEPdjS9_df3ExpEEvT0_T1_T2_T3_T4_T6_E12temp_storage+20];
	add.f32 	%f301, %f343, %f300;
	ld.shared.f32 	%f302, [_ZZN3cub18CUB_300001_SM_10006detail6reduce28DeviceReduceSingleTileKernelINS2_10policy_hubIfjN4cuda3std3__44plusIfEEE10Policy1000EN6thrust24THRUST_300001_SM_1000_NS6detail15normal_iteratorINSD_10device_ptrIdEEEEPdjS9_df3ExpEEvT0_T1_T2_T3_T4_T6_E12temp_storage+24];
	add.f32 	%f303, %f301, %f302;
	ld.shared.f32 	%f304, [_ZZN3cub18CUB_300001_SM_10006detail6reduce28DeviceReduceSingleTileKernelINS2_10policy_hubIfjN4cuda3std3__44plusIfEEE10Policy1000EN6thrust24THRUST_300001_SM_1000_NS6detail15normal_iteratorINSD_10device_ptrIdEEEEPdjS9_df3ExpEEvT0_T1_T2_T3_T4_T6_E12temp_storage+28];
	add.f32 	%f305, %f303, %f304;
	ld.shared.f32 	%f306, [_ZZN3cub18CUB_300001_SM_10006detail6reduce28DeviceReduceSingleTileKernelINS2_10policy_hubIfjN4cuda3std3__44plusIfEEE10Policy1000EN6thrust24THRUST_300001_SM_1000_NS6detail15normal_iteratorINSD_10device_ptrIdEEEEPdjS9_df3ExpEEvT0_T1_T2_T3_T4_T6_E12temp_storage+32];
	add.f32 	%f307, %f305, %f306;
	ld.shared.f32 	%f308, [_ZZN3cub18CUB_300001_SM_10006detail6reduce28DeviceReduceSingleTileKernelINS2_10policy_hubIfjN4cuda3std3__44plusIfEEE10Policy1000EN6thrust24THRUST_300001_SM_1000_NS6detail15normal_iteratorINSD_10device_ptrIdEEEEPdjS9_df3ExpEEvT0_T1_T2_T3_T4_T6_E12temp_storage+36];
	add.f32 	%f309, %f307, %f308;
	ld.shared.f32 	%f310, [_ZZN3cub18CUB_300001_SM_10006detail6reduce28DeviceReduceSingleTileKernelINS2_10policy_hubIfjN4cuda3std3__44plusIfEEE10Policy1000EN6thrust24THRUST_300001_SM_1000_NS6detail15normal_iteratorINSD_10device_ptrIdEEEEPdjS9_df3ExpEEvT0_T1_T2_T3_T4_T6_E12temp_storage+40];
	add.f32 	%f311, %f309, %f310;
	ld.shared.f32 	%f312, [_ZZN3cub18CUB_300001_SM_10006detail6reduce28DeviceReduceSingleTileKernelINS2_10policy_hubIfjN4cuda3std3__44plusIfEEE10Policy1000EN6thrust24THRUST_300001_SM_1000_NS6detail15normal_iteratorINSD_10device_ptrIdEEEEPdjS9_df3ExpEEvT0_T1_T2_T3_T4_T6_E12temp_storage+44];
	add.f32 	%f313, %f311, %f312;
	ld.shared.f32 	%f314, [_ZZN3cub18CUB_300001_SM_10006detail6reduce28DeviceReduceSingleTileKernelINS2_10policy_hubIfjN4cuda3std3__44plusIfEEE10Policy1000EN6thrust24THRUST_300001_SM_1000_NS6detail15normal_iteratorINSD_10device_ptrIdEEEEPdjS9_df3ExpEEvT0_T1_T2_T3_T4_T6_E12temp_storage+48];
	add.f32 	%f315, %f313, %f314;
	ld.shared.f32 	%f316, [_ZZN3cub18CUB_300001_SM_10006detail6reduce28DeviceReduceSingleTileKernelINS2_10policy_hubIfjN4cuda3std3__44plusIfEEE10Policy1000EN6thrust24THRUST_300001_SM_1000_NS6detail15normal_iteratorINSD_10device_ptrIdEEEEPdjS9_df3ExpEEvT0_T1_T2_T3_T4_T6_E12temp_storage+52];
	add.f32 	%f317, %f315, %f316;
	ld.shared.f32 	%f318, [_ZZN3cub18CUB_300001_SM_10006detail6reduce28DeviceReduceSingleTileKernelINS2_10policy_hubIfjN4cuda3std3__44plusIfEEE10Policy1000EN6thrust24THRUST_300001_SM_1000_NS6detail15normal_iteratorINSD_10device_ptrIdEEEEPdjS9_df3ExpEEvT0_T1_T2_T3_T4_T6_E12temp_storage+56];
	add.f32 	%f319, %f317, %f318;
	ld.shared.f32 	%f320, [_ZZN3cub18CUB_300001_SM_10006detail6reduce28DeviceReduceSingleTileKernelINS2_10policy_hubIfjN4cuda3std3__44plusIfEEE10Policy1000EN6thrust24THRUST_300001_SM_1000_NS6detail15normal_iteratorINSD_10device_ptrIdEEEEPdjS9_df3ExpEEvT0_T1_T2_T3_T4_T6_E12temp_storage+60];
	add.f32 	%f321, %f319, %f320;
	ld.shared.f32 	%f322, [_ZZN3cub18CUB_300001_SM_10006detail6reduce28DeviceReduceSingleTileKernelINS2_10policy_hubIfjN4cuda3std3__44plusIfEEE10Policy1000EN6thrust24THRUST_300001_SM_1000_NS6detail15normal_iteratorINSD_10device_ptrIdEEEEPdjS9_df3ExpEEvT0_T1_T2_T3_T4_T6_E12temp_storage+64];
	add.f32 	%f323, %f321, %f322;
	ld.shared.f32 	%f324, [_ZZN3cub18CUB_300001_SM_10006detail6reduce28DeviceReduceSingleTileKernelINS2_10policy_hubIfjN4cuda3std3__44plusIfEEE10Policy1000EN6thrust24THRUST_300001_SM_1000_NS6detail15normal_iteratorINSD_10device_ptrIdEEEEPdjS9_df3ExpEEvT0_T1_T2_T3_T4_T6_E12temp_storage+68];
	add.f32 	%f325, %f323, %f324;
	ld.shared.f32 	%f326, [_ZZN3cub18CUB_300001_SM_10006detail6reduce28DeviceReduceSingleTileKernelINS2_10policy_hubIfjN4cuda3std3__44plusIfEEE10Policy1000EN6thrust24THRUST_300001_SM_1000_NS6detail15normal_iteratorINSD_10device_ptrIdEEEEPdjS9_df3ExpEEvT0_T1_T2_T3_T4_T6_E12temp_storage+72];
	add.f32 	%f327, %f325, %f326;
	ld.shared.f32 	%f328, [_ZZN3cub18CUB_300001_SM_10006detail6reduce28DeviceReduceSingleTileKernelINS2_10policy_hubIfjN4cuda3std3__44plusIfEEE10Policy1000EN6thrust24THRUST_300001_SM_1000_NS6detail15normal_iteratorINSD_10device_ptrIdEEEEPdjS9_df3ExpEEvT0_T1_T2_T3_T4_T6_E12temp_storage+76];
	add.f32 	%f343, %f327, %f328;
	bra.uni 	$L__BB20_160;
$L__BB20_36:
	// begin inline asm
	mov.u32 %r689, %laneid;
	// end inline asm
	and.b32  	%r715, %r1, 992;
	add.s32 	%r716, %r715, 32;
	setp.gt.s32 	%p148, %r716, %r151;
	not.b32 	%r717, %r715;
	add.s32 	%r718, %r151, %r717;
	selp.b32 	%r713, %r718, 31, %p148;
	mov.b32 	%r691, %f336;
	mov.b32 	%r692, 1;
	mov.b32 	%r714, -1;
	// begin inline asm
	shfl.sync.down.b32 %r690, %r691, %r692, %r713, %r714;
	// end inline asm
	setp.lt.s32 	%p149, %r689, %r713;
	mov.b32 	%f229, %r690;
	add.f32 	%f230, %f336, %f229;
	selp.f32 	%f231, %f230, %f336, %p149;
	mov.b32 	%r696, %f231;
	mov.b32 	%r697, 2;
	// begin inline asm
	shfl.sync.down.b32 %r695, %r696, %r697, %r713, %r714;
	// end inline asm
	add.s32 	%r719, %r689, 2;
	setp.gt.s32 	%p150, %r719, %r713;
	mov.b32 	%f232, %r695;
	add.f32 	%f233, %f231, %f232;
	selp.f32 	%f234, %f231, %f233, %p150;
	mov.b32 	%r701, %f234;
	mov.b32 	%r702, 4;
	// begin inline asm
	shfl.sync.down.b32 %r700, %r701, %r702, %r713, %r714;
	// end inline asm
	add.s32 	%r720, %r689, 4;
	setp.gt.s32 	%p151, %r720, %r713;
	mov.b32 	%f235, %r700;
	add.f32 	%f236, %f234, %f235;
	selp.f32 	%f237, %f234, %f236, %p151;
	mov.b32 	%r706, %f237;
	mov.b32 	%r707, 8;
	// begin inline asm
	shfl.sync.down.b32 %r705, %r706, %r707, %r713, %r714;
	// end inline asm
	add.s32 	%r721, %r689, 8;
	setp.gt.s32 	%p152, %r721, %r713;
	mov.b32 	%f238, %r705;
	add.f32 	%f239, %f237, %f238;
	selp.f32 	%f240, %f237, %f239, %p152;
	mov.b32 	%r711, %f240;
	mov.b32 	%r712, 16;
	// begin inline asm
	shfl.sync.down.b32 %r710, %r711, %r712, %r713, %r714;
	// end inline asm
	add.s32 	%r722, %r689, 16;
	setp.gt.s32 	%p153, %r722, %r713;
	mov.b32 	%f241, %r710;
	add.f32 	%f242, %f240, %f241;
	selp.f32 	%f343, %f240, %f242, %p153;
	setp.ne.s32 	%p154, %r689, 0;
	@%p154 bra 	$L__BB20_38;
	shr.u32 	%r723, %r1, 3;
	and.b32  	%r724, %r723, 124;
	mov.u32 	%r725, _ZZN3cub18CUB_300001_SM_10006detail6reduce28DeviceReduceSingleTileKernelINS2_10policy_hubIfjN4cuda3std3__44plusIfEEE10Policy1000EN6thrust24THRUST_300001_SM_1000_NS6detail15normal_iteratorINSD_10device_ptrIdEEEEPdjS9_df3ExpEEvT0_T1_T2_T3_T4_T6_E12temp_storage;
	add.s32 	%r726, %r725, %r724;
	st.shared.f32 	[%r726+16], %f343;
$L__BB20_38:
	bar.sync 	0;
	setp.ne.s32 	%p155, %r1, 0;
	@%p155 bra 	$L__BB20_160;
	setp.gt.s32 	%p156, %r151, 32;
	ld.shared.f32 	%f243, [_ZZN3cub18CUB_300001_SM_10006detail6reduce28DeviceReduceSingleTileKernelINS2_10policy_hubIfjN4cuda3std3__44plusIfEEE10Policy1000EN6thrust24THRUST_300001_SM_1000_NS6detail15normal_iteratorINSD_10device_ptrIdEEEEPdjS9_df3ExpEEvT0_T1_T2_T3_T4_T6_E12temp_storage+20];
	add.f32 	%f244, %f343, %f243;
	selp.f32 	%f245, %f244, %f343, %p156;
	setp.gt.s32 	%p157, %r151, 64;
	ld.shared.f32 	%f246, [_ZZN3cub18CUB_300001_SM_10006detail6reduce28DeviceReduceSingleTileKernelINS2_10policy_hubIfjN4cuda3std3__44plusIfEEE10Policy1000EN6thrust24THRUST_300001_SM_1000_NS6detail15normal_iteratorINSD_10device_ptrIdEEEEPdjS9_df3ExpEEvT0_T1_T2_T3_T4_T6_E12temp_storage+24];
	add.f32 	%f247, %f246, %f245;
	selp.f32 	%f248, %f247, %f245, %p157;
	setp.gt.s32 	%p158, %r151, 96;
	ld.shared.f32 	%f249, [_ZZN3cub18CUB_300001_SM_10006detail6reduce28DeviceReduceSingleTileKernelINS2_10policy_hubIfjN4cuda3std3__44plusIfEEE10Policy1000EN6thrust24THRUST_300001_SM_1000_NS6detail15normal_iteratorINSD_10device_ptrIdEEEEPdjS9_df3ExpEEvT0_T1_T2_T3_T4_T6_E12temp_storage+28];
	add.f32 	%f250, %f249, %f248;
	selp.f32 	%f251, %f250, %f248, %p158;
	setp.gt.s32 	%p159, %r151, 128;
	ld.shared.f32 	%f252, [_ZZN3cub18CUB_300001_SM_10006detail6reduce28DeviceReduceSingleTileKernelINS2_10policy_hubIfjN4cuda3std3__44plusIfEEE10Policy1000EN6thrust24THRUST_300001_SM_1000_NS6detail15normal_iteratorINSD_10device_ptrIdEEEEPdjS9_df3ExpEEvT0_T1_T2_T3_T4_T6_E12temp_storage+32];
	add.f32 	%f253, %f252, %f251;
	selp.f32 	%f254, %f253, %f251, %p159;
	setp.gt.s32 	%p160, %r151, 160;
	ld.shared.f32 	%f255, [_ZZN3cub18CUB_300001_SM_10006detail6reduce28DeviceReduceSingleTileKernelINS2_10policy_hubIfjN4cuda3std3__44plusIfEEE10Policy1000EN6thrust24THRUST_300001_SM_1000_NS6detail15normal_iteratorINSD_10device_ptrIdEEEEPdjS9_df3ExpEEvT0_T1_T2_T3_T4_T6_E12temp_storage+36];
	add.f32 	%f256, %f255, %f254;
	selp.f32 	%f257, %f256, %f254, %p160;
	setp.gt.s32 	%p161, %r151, 192;
	ld.shared.f32 	%f258, [_ZZN3cub18CUB_300001_SM_10006detail6reduce28DeviceReduceSingleTileKernelINS2_10policy_hubIfjN4cuda3std3__44plusIfEEE10Policy1000EN6thrust24THRUST_300001_SM_1000_NS6detail15normal_iteratorINSD_10device_ptrIdEEEEPdjS9_df3ExpEEvT0_T1_T2_T3_T4_T6_E12temp_storage+40];
	add.f32 	%f259, %f258, %f257;
	selp.f32 	%f260, %f259, %f257, %p161;
	setp.gt.s32 	%p162, %r151, 224;
	ld.shared.f32 	%f261, [_ZZN3cub18CUB_300001_SM_10006detail6reduce28DeviceReduceSingleTileKernelINS2_10policy_hubIfjN4cuda3std3__44plusIfEEE10Policy1000EN6thrust24THRUST_300001_SM_1000_NS6detail15normal_iteratorINSD_10device_ptrIdEEEEPdjS9_df3ExpEEvT0_T1_T2_T3_T4_T6_E12temp_storage+44];
	add.f32 	%f262, %f261, %f260;
	selp.f32 	%f263, %f262, %f260, %p162;
	setp.gt.s32 	%p163, %r151, 256;
	ld.shared.f32 	%f264, [_ZZN3cub18CUB_300001_SM_10006detail6reduce28DeviceReduceSingleTileKernelINS2_10policy_hubIfjN4cuda3std3__44plusIfEEE10Policy1000EN6thrust24THRUST_300001_SM_1000_NS6detail15normal_iteratorINSD_10device_ptrIdEEEEPdjS9_df3ExpEEvT0_T1_T2_T3_T4_T6_E12temp_storage+48];
	add.f32 	%f265, %f264, %f263;
	selp.f32 	%f266, %f265, %f263, %p163;
	setp.gt.s32 	%p164, %r151, 288;
	ld.shared.f32 	%f267, [_ZZN3cub18CUB_300001_SM_10006detail6reduce28DeviceReduceSingleTileKernelINS2_10policy_hubIfjN4cuda3std3__44plusIfEEE10Policy1000EN6thrust24THRUST_300001_SM_1000_NS6detail15normal_iteratorINSD_10device_ptrIdEEEEPdjS9_df3ExpEEvT0_T1_T2_T3_T4_T6_E12temp_storage+52];
	add.f32 	%f268, %f267, %f266;
	selp.f32 	%f269, %f268, %f266, %p164;
	setp.gt.s32 	%p165, %r151, 320;
	ld.shared.f32 	%f270, [_ZZN3cub18CUB_300001_SM_10006detail6reduce28DeviceReduceSingleTileKernelINS2_10policy_hubIfjN4cuda3std3__44plusIfEEE10Policy1000EN6thrust24THRUST_300001_SM_1000_NS6detail15normal_iteratorINSD_10device_ptrIdEEEEPdjS9_df3ExpEEvT0_T1_T2_T3_T4_T6_E12temp_storage+56];
	add.f32 	%f271, %f270, %f269;
	selp.f32 	%f272, %f271, %f269, %p165;
	setp.gt.s32 	%p166, %r151, 352;
	ld.shared.f32 	%f273, [_ZZN3cub18CUB_300001_SM_10006detail6reduce28DeviceReduceSingleTileKernelINS2_10policy_hubIfjN4cuda3std3__44plusIfEEE10Policy1000EN6thrust24THRUST_300001_SM_1000_NS6detail15normal_iteratorINSD_10device_ptrIdEEEEPdjS9_df3ExpEEvT0_T1_T2_T3_T4_T6_E12temp_storage+60];
	add.f32 	%f274, %f273, %f272;
	selp.f32 	%f275, %f274, %f272, %p166;
	setp.gt.s32 	%p167, %r151, 384;
	ld.shared.f32 	%f276, [_ZZN3cub18CUB_300001_SM_10006detail6reduce28DeviceReduceSingleTileKernelINS2_10policy_hubIfjN4cuda3std3__44plusIfEEE10Policy1000EN6thrust24THRUST_300001_SM_1000_NS6detail15normal_iteratorINSD_10device_ptrIdEEEEPdjS9_df3ExpEEvT0_T1_T2_T3_T4_T6_E12temp_storage+64];
	add.f32 	%f277, %f276, %f275;
	selp.f32 	%f278, %f277, %f275, %p167;
	setp.gt.s32 	%p168, %r151, 416;
	ld.shared.f32 	%f279, [_ZZN3cub18CUB_300001_SM_10006detail6reduce28DeviceReduceSingleTileKernelINS2_10policy_hubIfjN4cuda3std3__44plusIfEEE10Policy1000EN6thrust24THRUST_300001_SM_1000_NS6detail15normal_iteratorINSD_10device_ptrIdEEEEPdjS9_df3ExpEEvT0_T1_T2_T3_T4_T6_E12temp_storage+68];
	add.f32 	%f280, %f279, %f278;
	selp.f32 	%f281, %f280, %f278, %p168;
	setp.gt.s32 	%p169, %r151, 448;
	ld.shared.f32 	%f282, [_ZZN3cub18CUB_300001_SM_10006detail6reduce28DeviceReduceSingleTileKernelINS2_10policy_hubIfjN4cuda3std3__44plusIfEEE10Policy1000EN6thrust24THRUST_300001_SM_1000_NS6detail15normal_iteratorINSD_10device_ptrIdEEEEPdjS9_df3ExpEEvT0_T1_T2_T3_T4_T6_E12temp_storage+72];
	add.f32 	%f283, %f282, %f281;
	selp.f32 	%f284, %f283, %f281, %p169;
	setp.gt.s32 	%p170, %r151, 480;
	ld.shared.f32 	%f285, [_ZZN3cub18CUB_300001_SM_10006detail6reduce28DeviceReduceSingleTileKernelINS2_10policy_hubIfjN4cuda3std3__44plusIfEEE10Policy1000EN6thrust24THRUST_300001_SM_1000_NS6detail15normal_iteratorINSD_10device_ptrIdEEEEPdjS9_df3ExpEEvT0_T1_T2_T3_T4_T6_E12temp_storage+76];
	add.f32 	%f286, %f285, %f284;
	selp.f32 	%f343, %f286, %f284, %p170;
	bra.uni 	$L__BB20_160;
$L__BB20_40:
	mov.u32 	%r31, %tid.x;
	mul.wide.u32 	%rd13, %r31, 8;
	add.s64 	%rd9, %rd2, %rd13;
	ld.global.f64 	%fd31, [%rd9];
	fma.rn.f64 	%fd207, %fd31, 0d3FF71547652B82FE, 0d4338000000000000;
	{
	.reg .b32 %temp; 
	mov.b64 	{%r32, %temp}, %fd207;
	}
	mov.f64 	%fd208, 0dC338000000000000;
	add.rn.f64 	%fd209, %fd207, %fd208;
	fma.rn.f64 	%fd210, %fd209, 0dBFE62E42FEFA39EF, %fd31;
	fma.rn.f64 	%fd211, %fd209, 0dBC7ABC9E3B39803F, %fd210;
	fma.rn.f64 	%fd212, %fd211, 0d3E5ADE1569CE2BDF, 0d3E928AF3FCA213EA;
	fma.rn.f64 	%fd213, %fd212, %fd211, 0d3EC71DEE62401315;
	fma.rn.f64 	%fd214, %fd213, %fd211, 0d3EFA01997C89EB71;
	fma.rn.f64 	%fd215, %fd214, %fd211, 0d3F2A01A014761F65;
	fma.rn.f64 	%fd216, %fd215, %fd211, 0d3F56C16C1852B7AF;
	fma.rn.f64 	%fd217, %fd216, %fd211, 0d3F81111111122322;
	fma.rn.f64 	%fd218, %fd217, %fd211, 0d3FA55555555502A1;
	fma.rn.f64 	%fd219, %fd218, %fd211, 0d3FC5555555555511;
	fma.rn.f64 	%fd220, %fd219, %fd211, 0d3FE000000000000B;
	fma.rn.f64 	%fd221, %fd220, %fd211, 0d3FF0000000000000;
	fma.rn.f64 	%fd222, %fd221, %fd211, 0d3FF0000000000000;
	{
	.reg .b32 %temp; 
	mov.b64 	{%r33, %temp}, %fd222;
	}
	{
	.reg .b32 %temp; 
	mov.b64 	{%temp, %r34}, %fd222;
	}
	shl.b32 	%r152, %r32, 20;
	add.s32 	%r153, %r152, %r34;
	mov.b64 	%fd993, {%r33, %r153};
	{
	.reg .b32 %temp; 
	mov.b64 	{%temp, %r154}, %fd31;
	}
	mov.b32 	%f104, %r154;
	abs.f32 	%f24, %f104;
	setp.lt.f32 	%p3, %f24, 0f4086232B;
	@%p3 bra 	$L__BB20_43;
	setp.lt.f64 	%p4, %fd31, 0d0000000000000000;
	add.f64 	%fd223, %fd31, 0d7FF0000000000000;
	selp.f64 	%fd993, 0d0000000000000000, %fd223, %p4;
	setp.geu.f32 	%p5, %f24, 0f40874800;
	@%p5 bra 	$L__BB20_43;
	shr.u32 	%r155, %r32, 31;
	add.s32 	%r156, %r32, %r155;
	shr.s32 	%r157, %r156, 1;
	shl.b32 	%r158, %r157, 20;
	add.s32 	%r159, %r34, %r158;
	mov.b64 	%fd224, {%r33, %r159};
	sub.s32 	%r160, %r32, %r157;
	shl.b32 	%r161, %r160, 20;
	add.s32 	%r162, %r161, 1072693248;
	mov.b32 	%r163, 0;
	mov.b64 	%fd225, {%r163, %r162};
	mul.f64 	%fd993, %fd225, %fd224;
$L__BB20_43:
	cvt.rn.f32.f64 	%f25, %fd993;
	ld.global.f64 	%fd36, [%rd9+4096];
	fma.rn.f64 	%fd226, %fd36, 0d3FF71547652B82FE, 0d4338000000000000;
	{
	.reg .b32 %temp; 
	mov.b64 	{%r35, %temp}, %fd226;
	}
	mov.f64 	%fd227, 0dC338000000000000;
	add.rn.f64 	%fd228, %fd226, %fd227;
	fma.rn.f64 	%fd229, %fd228, 0dBFE62E42FEFA39EF, %fd36;
	fma.rn.f64 	%fd230, %fd228, 0dBC7ABC9E3B39803F, %fd229;
	fma.rn.f64 	%fd231, %fd230, 0d3E5ADE1569CE2BDF, 0d3E928AF3FCA213EA;
	fma.rn.f64 	%fd232, %fd231, %fd230, 0d3EC71DEE62401315;
	fma.rn.f64 	%fd233, %fd232, %fd230, 0d3EFA01997C89EB71;
	fma.rn.f64 	%fd234, %fd233, %fd230, 0d3F2A01A014761F65;
	fma.rn.f64 	%fd235, %fd234, %fd230, 0d3F56C16C1852B7AF;
	fma.rn.f64 	%fd236, %fd235, %fd230, 0d3F81111111122322;
	fma.rn.f64 	%fd237, %fd236, %fd230, 0d3FA55555555502A1;
	fma.rn.f64 	%fd238, %fd237, %fd230, 0d3FC5555555555511;
	fma.rn.f64 	%fd239, %fd238, %fd230, 0d3FE000000000000B;
	fma.rn.f64 	%fd240, %fd239, %fd230, 0d3FF0000000000000;
	fma.rn.f64 	%fd241, %fd240, %fd230, 0d3FF0000000000000;
	{
	.reg .b32 %temp; 
	mov.b64 	{%r36, %temp}, %fd241;
	}
	{
	.reg .b32 %temp; 
	mov.b64 	{%temp, %r37}, %fd241;
	}
	shl.b32 	%r164, %r35, 20;
	add.s32 	%r165, %r164, %r37;
	mov.b64 	%fd994, {%r36, %r165};
	{
	.reg .b32 %temp; 
	mov.b64 	{%temp, %r166}, %fd36;
	}
	mov.b32 	%f105, %r166;
	abs.f32 	%f26, %f105;
	setp.lt.f32 	%p6, %f26, 0f4086232B;
	@%p6 bra 	$L__BB20_46;
	setp.lt.f64 	%p7, %fd36, 0d0000000000000000;
	add.f64 	%fd242, %fd36, 0d7FF0000000000000;
	selp.f64 	%fd994, 0d0000000000000000, %fd242, %p7;
	setp.geu.f32 	%p8, %f26, 0f40874800;
	@%p8 bra 	$L__BB20_46;
	shr.u32 	%r167, %r35, 31;
	add.s32 	%r168, %r35, %r167;
	shr.s32 	%r169, %r168, 1;
	shl.b32 	%r170, %r169, 20;
	add.s32 	%r171, %r37, %r170;
	mov.b64 	%fd243, {%r36, %r171};
	sub.s32 	%r172, %r35, %r169;
	shl.b32 	%r173, %r172, 20;
	add.s32 	%r174, %r173, 1072693248;
	mov.b32 	%r175, 0;
	mov.b64 	%fd244, {%r175, %r174};
	mul.f64 	%fd994, %fd244, %fd243;
$L__BB20_46:
	cvt.rn.f32.f64 	%f27, %fd994;
	ld.global.f64 	%fd41, [%rd9+8192];
	fma.rn.f64 	%fd245, %fd41, 0d3FF71547652B82FE, 0d4338000000000000;
	{
	.reg .b32 %temp; 
	mov.b64 	{%r38, %temp}, %fd245;
	}
	mov.f64 	%fd246, 0dC338000000000000;
	add.rn.f64 	%fd247, %fd245, %fd246;
	fma.rn.f64 	%fd248, %fd247, 0dBFE62E42FEFA39EF, %fd41;
	fma.rn.f64 	%fd249, %fd247, 0dBC7ABC9E3B39803F, %fd248;
	fma.rn.f64 	%fd250, %fd249, 0d3E5ADE1569CE2BDF, 0d3E928AF3FCA213EA;
	fma.rn.f64 	%fd251, %fd250, %fd249, 0d3EC71DEE62401315;
	fma.rn.f64 	%fd252, %fd251, %fd249, 0d3EFA01997C89EB71;
	fma.rn.f64 	%fd253, %fd252, %fd249, 0d3F2A01A014761F65;
	fma.rn.f64 	%fd254, %fd253, %fd249, 0d3F56C16C1852B7AF;
	fma.rn.f64 	%fd255, %fd254, %fd249, 0d3F81111111122322;
	fma.rn.f64 	%fd256, %fd255, %fd249, 0d3FA55555555502A1;
	fma.rn.f64 	%fd257, %fd256, %fd249, 0d3FC5555555555511;
	fma.rn.f64 	%fd258, %fd257, %fd249, 0d3FE000000000000B;
	fma.rn.f64 	%fd259, %fd258, %fd249, 0d3FF0000000000000;
	fma.rn.f64 	%fd260, %fd259, %fd249, 0d3FF0000000000000;
	{
	.reg .b32 %temp; 
	mov.b64 	{%r39, %temp}, %fd260;
	}
	{
	.reg .b32 %temp; 
	mov.b64 	{%temp, %r40}, %fd260;
	}
	shl.b32 	%r176, %r38, 20;
	add.s32 	%r177, %r176, %r40;
	mov.b64 	%fd995, {%r39, %r177};
	{
	.reg .b32 %temp; 
	mov.b64 	{%temp, %r178}, %fd41;
	}
	mov.b32 	%f106, %r178;
	abs.f32 	%f28, %f106;
	setp.lt.f32 	%p9, %f28, 0f4086232B;
	@%p9 bra 	$L__BB20_49;
	setp.lt.f64 	%p10, %fd41, 0d0000000000000000;
	add.f64 	%fd261, %fd41, 0d7FF0000000000000;
	selp.f64 	%fd995, 0d0000000000000000, %fd261, %p10;
	setp.geu.f32 	%p11, %f28, 0f40874800;
	@%p11 bra 	$L__BB20_49;
	shr.u32 	%r179, %r38, 31;
	add.s32 	%r180, %r38, %r179;
	shr.s32 	%r181, %r180, 1;
	shl.b32 	%r182, %r181, 20;
	add.s32 	%r183, %r40, %r182;
	mov.b64 	%fd262, {%r39, %r183};
	sub.s32 	%r184, %r38, %r181;
	shl.b32 	%r185, %r184, 20;
	add.s32 	%r186, %r185, 1072693248;
	mov.b32 	%r187, 0;
	mov.b64 	%fd263, {%r187, %r186};
	mul.f64 	%fd995, %fd263, %fd262;
$L__BB20_49:
	cvt.rn.f32.f64 	%f29, %fd995;
	ld.global.f64 	%fd46, [%rd9+12288];
	fma.rn.f64 	%fd264, %fd46, 0d3FF71547652B82FE, 0d4338000000000000;
	{
	.reg .b32 %temp; 
	mov.b64 	{%r41, %temp}, %fd264;
	}
	mov.f64 	%fd265, 0dC338000000000000;
	add.rn.f64 	%fd266, %fd264, %fd265;
	fma.rn.f64 	%fd267, %fd266, 0dBFE62E42FEFA39EF, %fd46;
	fma.rn.f64 	%fd268, %fd266, 0dBC7ABC9E3B39803F, %fd267;
	fma.rn.f64 	%fd269, %fd268, 0d3E5ADE1569CE2BDF, 0d3E928AF3FCA213EA;
	fma.rn.f64 	%fd270, %fd269, %fd268, 0d3EC71DEE62401315;
	fma.rn.f64 	%fd271, %fd270, %fd268, 0d3EFA01997C89EB71;
	fma.rn.f64 	%fd272, %fd271, %fd268, 0d3F2A01A014761F65;
	fma.rn.f64 	%fd273, %fd272, %fd268, 0d3F56C16C1852B7AF;
	fma.rn.f64 	%fd274, %fd273, %fd268, 0d3F81111111122322;
	fma.rn.f64 	%fd275, %fd274, %fd268, 0d3FA55555555502A1;
	fma.rn.f64 	%fd276, %fd275, %fd268, 0d3FC5555555555511;
	fma.rn.f64 	%fd277, %fd276, %fd268, 0d3FE000000000000B;
	fma.rn.f64 	%fd278, %fd277, %fd268, 0d3FF0000000000000;
	fma.rn.f64 	%fd279, %fd278, %fd268, 0d3FF0000000000000;
	{
	.reg .b32 %temp; 
	mov.b64 	{%r42, %temp}, %fd279;
	}
	{
	.reg .b32 %temp; 
	mov.b64 	{%temp, %r43}, %fd279;
	}
	shl.b32 	%r188, %r41, 20;
	add.s32 	%r189, %r188, %r43;
	mov.b64 	%fd996, {%r42, %r189};
	{
	.reg .b32 %temp; 
	mov.b64 	{%temp, %r190}, %fd46;
	}
	mov.b32 	%f107, %r190;
	abs.f32 	%f30, %f107;
	setp.lt.f32 	%p12, %f30, 0f4086232B;
	@%p12 bra 	$L__BB20_52;
	setp.lt.f64 	%p13, %fd46, 0d0000000000000000;
	add.f64 	%fd280, %fd46, 0d7FF0000000000000;
	selp.f64 	%fd996, 0d0000000000000000, %fd280, %p13;
	setp.geu.f32 	%p14, %f30, 0f40874800;
	@%p14 bra 	$L__BB20_52;
	shr.u32 	%r191, %r41, 31;
	add.s32 	%r192, %r41, %r191;
	shr.s32 	%r193, %r192, 1;
	shl.b32 	%r194, %r193, 20;
	add.s32 	%r195, %r43, %r194;
	mov.b64 	%fd281, {%r42, %r195};
	sub.s32 	%r196, %r41, %r193;
	shl.b32 	%r197, %r196, 20;
	add.s32 	%r198, %r197, 1072693248;
	mov.b32 	%r199, 0;
	mov.b64 	%fd282, {%r199, %r198};
	mul.f64 	%fd996, %fd282, %fd281;
$L__BB20_52:
	cvt.rn.f32.f64 	%f31, %fd996;
	ld.global.f64 	%fd51, [%rd9+16384];
	fma.rn.f64 	%fd283, %fd51, 0d3FF71547652B82FE, 0d4338000000000000;
	{
	.reg .b32 %temp; 
	mov.b64 	{%r44, %temp}, %fd283;
	}
	mov.f64 	%fd284, 0dC338000000000000;
	add.rn.f64 	%fd285, %fd283, %fd284;
	fma.rn.f64 	%fd286, %fd285, 0dBFE62E42FEFA39EF, %fd51;
	fma.rn.f64 	%fd287, %fd285, 0dBC7ABC9E3B39803F, %fd286;
	fma.rn.f64 	%fd288, %fd287, 0d3E5ADE1569CE2BDF, 0d3E928AF3FCA213EA;
	fma.rn.f64 	%fd289, %fd288, %fd287, 0d3EC71DEE62401315;
	fma.rn.f64 	%fd290, %fd289, %fd287, 0d3EFA01997C89EB71;
	fma.rn.f64 	%fd291, %fd290, %fd287, 0d3F2A01A014761F65;
	fma.rn.f64 	%fd292, %fd291, %fd287, 0d3F56C16C1852B7AF;
	fma.rn.f64 	%fd293, %fd292, %fd287, 0d3F81111111122322;
	fma.rn.f64 	%fd294, %fd293, %fd287, 0d3FA55555555502A1;
	fma.rn.f64 	%fd295, %fd294, %fd287, 0d3FC5555555555511;
	fma.rn.f64 	%fd296, %fd295, %fd287, 0d3FE000000000000B;
	fma.rn.f64 	%fd297, %fd296, %fd287, 0d3FF0000000000000;
	fma.rn.f64 	%fd298, %fd297, %fd287, 0d3FF0000000000000;
	{
	.reg .b32 %temp; 
	mov.b64 	{%r45, %temp}, %fd298;
	}
	{
	.reg .b32 %temp; 
	mov.b64 	{%temp, %r46}, %fd298;
	}
	shl.b32 	%r200, %r44, 20;
	add.s32 	%r201, %r200, %r46;
	mov.b64 	%fd997, {%r45, %r201};
	{
	.reg .b32 %temp; 
	mov.b64 	{%temp, %r202}, %fd51;
	}
	mov.b32 	%f108, %r202;
	abs.f32 	%f32, %f108;
	setp.lt.f32 	%p15, %f32, 0f4086232B;
	@%p15 bra 	$L__BB20_55;
	setp.lt.f64 	%p16, %fd51, 0d0000000000000000;
	add.f64 	%fd299, %fd51, 0d7FF0000000000000;
	selp.f64 	%fd997, 0d0000000000000000, %fd299, %p16;
	setp.geu.f32 	%p17, %f32, 0f40874800;
	@%p17 bra 	$L__BB20_55;
	shr.u32 	%r203, %r44, 31;
	add.s32 	%r204, %r44, %r203;
	shr.s32 	%r205, %r204, 1;
	shl.b32 	%r206, %r205, 20;
	add.s32 	%r207, %r46, %r206;
	mov.b64 	%fd300, {%r45, %r207};
	sub.s32 	%r208, %r44, %r205;
	shl.b32 	%r209, %r208, 20;
	add.s32 	%r210, %r209, 1072693248;
	mov.b32 	%r211, 0;
	mov.b64 	%fd301, {%r211, %r210};
	mul.f64 	%fd997, %fd301, %fd300;
$L__BB20_55:
	cvt.rn.f32.f64 	%f33, %fd997;
	ld.global.f64 	%fd56, [%rd9+20480];
	fma.rn.f64 	%fd302, %fd56, 0d3FF71547652B82FE, 0d4338000000000000;
	{
	.reg .b32 %temp; 
	mov.b64 	{%r47, %temp}, %fd302;
	}
	mov.f64 	%fd303, 0dC338000000000000;
	add.rn.f64 	%fd304, %fd302, %fd303;
	fma.rn.f64 	%fd305, %fd304, 0dBFE62E42FEFA39EF, %fd56;
	fma.rn.f64 	%fd306, %fd304, 0dBC7ABC9E3B39803F, %fd305;
	fma.rn.f64 	%fd307, %fd306, 0d3E5ADE1569CE2BDF, 0d3E928AF3FCA213EA;
	fma.rn.f64 	%fd308, %fd307, %fd306, 0d3EC71DEE62401315;
	fma.rn.f64 	%fd309, %fd308, %fd306, 0d3EFA01997C89EB71;
	fma.rn.f64 	%fd310, %fd309, %fd306, 0d3F2A01A014761F65;
	fma.rn.f64 	%fd311, %fd310, %fd306, 0d3F56C16C1852B7AF;
	fma.rn.f64 	%fd312, %fd311, %fd306, 0d3F81111111122322;
	fma.rn.f64 	%fd313, %fd312, %fd306, 0d3FA55555555502A1;
	fma.rn.f64 	%fd314, %fd313, %fd306, 0d3FC5555555555511;
	fma.rn.f64 	%fd315, %fd314, %fd306, 0d3FE000000000000B;
	fma.rn.f64 	%fd316, %fd315, %fd306, 0d3FF0000000000000;
	fma.rn.f64 	%fd317, %fd316, %fd306, 0d3FF0000000000000;
	{
	.reg .b32 %temp; 
	mov.b64 	{%r48, %temp}, %fd317;
	}
	{
	.reg .b32 %temp; 
	mov.b64 	{%temp, %r49}, %fd317;
	}
	shl.b32 	%r212, %r47, 20;
	add.s32 	%r213, %r212, %r49;
	mov.b64 	%fd998, {%r48, %r213};
	{
	.reg .b32 %temp; 
	mov.b64 	{%temp, %r214}, %fd56;
	}
	mov.b32 	%f109, %r214;
	abs.f32 	%f34, %f109;
	setp.lt.f32 	%p18, %f34, 0f4086232B;
	@%p18 bra 	$L__BB20_58;
	setp.lt.f64 	%p19, %fd56, 0d0000000000000000;
	add.f64 	%fd318, %fd56, 0d7FF0000000000000;
	selp.f64 	%fd998, 0d0000000000000000, %fd318, %p19;
	setp.geu.f32 	%p20, %f34, 0f40874800;
	@%p20 bra 	$L__BB20_58;
	shr.u32 	%r215, %r47, 31;
	add.s32 	%r216, %r47, %r215;
	shr.s32 	%r217, %r216, 1;
	shl.b32 	%r218, %r217, 20;
	add.s32 	%r219, %r49, %r218;
	mov.b64 	%fd319, {%r48, %r219};
	sub.s32 	%r220, %r47, %r217;
	shl.b32 	%r221, %r220, 20;
	add.s32 	%r222, %r221, 1072693248;
	mov.b32 	%r223, 0;
	mov.b64 	%fd320, {%r223, %r222};
	mul.f64 	%fd998, %fd320, %fd319;
$L__BB20_58:
	cvt.rn.f32.f64 	%f35, %fd998;
	ld.global.f64 	%fd61, [%rd9+24576];
	fma.rn.f64 	%fd321, %fd61, 0d3FF71547652B82FE, 0d4338000000000000;
	{
	.reg .b32 %temp; 
	mov.b64 	{%r50, %temp}, %fd321;
	}
	mov.f64 	%fd322, 0dC338000000000000;
	add.rn.f64 	%fd323, %fd321, %fd322;
	fma.rn.f64 	%fd324, %fd323, 0dBFE62E42FEFA39EF, %fd61;
	fma.rn.f64 	%fd325, %fd323, 0dBC7ABC9E3B39803F, %fd324;
	fma.rn.f64 	%fd326, %fd325, 0d3E5ADE1569CE2BDF, 0d3E928AF3FCA213EA;
	fma.rn.f64 	%fd327, %fd326, %fd325, 0d3EC71DEE62401315;
	fma.rn.f64 	%fd328, %fd327, %fd325, 0d3EFA01997C89EB71;
	fma.rn.f64 	%fd329, %fd328, %fd325, 0d3F2A01A014761F65;
	fma.rn.f64 	%fd330, %fd329, %fd325, 0d3F56C16C1852B7AF;
	fma.rn.f64 	%fd331, %fd330, %fd325, 0d3F81111111122322;
	fma.rn.f64 	%fd332, %fd331, %fd325, 0d3FA55555555502A1;
	fma.rn.f64 	%fd333, %fd332, %fd325, 0d3FC5555555555511;
	fma.rn.f64 	%fd334, %fd333, %fd325, 0d3FE000000000000B;
	fma.rn.f64 	%fd335, %fd334, %fd325, 0d3FF0000000000000;
	fma.rn.f64 	%fd336, %fd335, %fd325, 0d3FF0000000000000;
	{
	.reg .b32 %temp; 
	mov.b64 	{%r51, %temp}, %fd336;
	}
	{
	.reg .b32 %temp; 
	mov.b64 	{%temp, %r52}, %fd336;
	}
	shl.b32 	%r224, %r50, 20;
	add.s32 	%r225, %r224, %r52;
	mov.b64 	%fd999, {%r51, %r225};
	{
	.reg .b32 %temp; 
	mov.b64 	{%temp, %r226}, %fd61;
	}
	mov.b32 	%f110, %r226;
	abs.f32 	%f36, %f110;
	setp.lt.f32 	%p21, %f36, 0f4086232B;
	@%p21 bra 	$L__BB20_61;
	setp.lt.f64 	%p22, %fd61, 0d0000000000000000;
	add.f64 	%fd337, %fd61, 0d7FF0000000000000;
	selp.f64 	%fd999, 0d0000000000000000, %fd337, %p22;
	setp.geu.f32 	%p23, %f36, 0f40874800;
	@%p23 bra 	$L__BB20_61;
	shr.u32 	%r227, %r50, 31;
	add.s32 	%r228, %r50, %r227;
	shr.s32 	%r229, %r228, 1;
	shl.b32 	%r230, %r229, 20;
	add.s32 	%r231, %r52, %r230;
	mov.b64 	%fd338, {%r51, %r231};
	sub.s32 	%r232, %r50, %r229;
	shl.b32 	%r233, %r232, 20;
	add.s32 	%r234, %r233, 1072693248;
	mov.b32 	%r235, 0;
	mov.b64 	%fd339, {%r235, %r234};
	mul.f64 	%fd999, %fd339, %fd338;
$L__BB20_61:
	cvt.rn.f32.f64 	%f37, %fd999;
	ld.global.f64 	%fd66, [%rd9+28672];
	fma.rn.f64 	%fd340, %fd66, 0d3FF71547652B82FE, 0d4338000000000000;
	{
	.reg .b32 %temp; 
	mov.b64 	{%r53, %temp}, %fd340;
	}
	mov.f64 	%fd341, 0dC338000000000000;
	add.rn.f64 	%fd342, %fd340, %fd341;
	fma.rn.f64 	%fd343, %fd342, 0dBFE62E42FEFA39EF, %fd66;
	fma.rn.f64 	%fd344, %fd342, 0dBC7ABC9E3B39803F, %fd343;
	fma.rn.f64 	%fd345, %fd344, 0d3E5ADE1569CE2BDF, 0d3E928AF3FCA213EA;
	fma.rn.f64 	%fd346, %fd345, %fd344, 0d3EC71DEE62401315;
	fma.rn.f64 	%fd347, %fd346, %fd344, 0d3EFA01997C89EB71;
	fma.rn.f64 	%fd348, %fd347, %fd344, 0d3F2A01A014761F65;
	fma.rn.f64 	%fd349, %fd348, %fd344, 0d3F56C16C1852B7AF;
	fma.rn.f64 	%fd350, %fd349, %fd344, 0d3F81111111122322;
	fma.rn.f64 	%fd351, %fd350, %fd344, 0d3FA55555555502A1;
	fma.rn.f64 	%fd352, %fd351, %fd344, 0d3FC5555555555511;
	fma.rn.f64 	%fd353, %fd352, %fd344, 0d3FE000000000000B;
	fma.rn.f64 	%fd354, %fd353, %fd344, 0d3FF0000000000000;
	fma.rn.f64 	%fd355, %fd354, %fd344, 0d3FF0000000000000;
	{
	.reg .b32 %temp; 
	mov.b64 	{%r54, %temp}, %fd355;
	}
	{
	.reg .b32 %temp; 
	mov.b64 	{%temp, %r55}, %fd355;
	}
	shl.b32 	%r236, %r53, 20;
	add.s32 	%r237, %r236, %r55;
	mov.b64 	%fd1000, {%r54, %r237};
	{
	.reg .b32 %temp; 
	mov.b64 	{%temp, %r238}, %fd66;
	}
	mov.b32 	%f111, %r238;
	abs.f32 	%f38, %f111;
	setp.lt.f32 	%p24, %f38, 0f4086232B;
	@%p24 bra 	$L__BB20_64;
	setp.lt.f64 	%p25, %fd66, 0d0000000000000000;
	add.f64 	%fd356, %fd66, 0d7FF0000000000000;
	selp.f64 	%fd1000, 0d0000000000000000, %fd356, %p25;
	setp.geu.f32 	%p26, %f38, 0f40874800;
	@%p26 bra 	$L__BB20_64;
	shr.u32 	%r239, %r53, 31;
	add.s32 	%r240, %r53, %r239;
	shr.s32 	%r241, %r240, 1;
	shl.b32 	%r242, %r241, 20;
	add.s32 	%r243, %r55, %r242;
	mov.b64 	%fd357, {%r54, %r243};
	sub.s32 	%r244, %r53, %r241;
	shl.b32 	%r245, %r244, 20;
	add.s32 	%r246, %r245, 1072693248;
	mov.b32 	%r247, 0;
	mov.b64 	%fd358, {%r247, %r246};
	mul.f64 	%fd1000, %fd358, %fd357;
$L__BB20_64:
	cvt.rn.f32.f64 	%f39, %fd1000;
	ld.global.f64 	%fd71, [%rd9+32768];
	fma.rn.f64 	%fd359, %fd71, 0d3FF71547652B82FE, 0d4338000000000000;
	{
	.reg .b32 %temp; 
	mov.b64 	{%r56, %temp}, %fd359;
	}
	mov.f64 	%fd360, 0dC338000000000000;
	add.rn.f64 	%fd361, %fd359, %fd360;
	fma.rn.f64 	%fd362, %fd361, 0dBFE62E42FEFA39EF, %fd71;
	fma.rn.f64 	%fd363, %fd361, 0dBC7ABC9E3B39803F, %fd362;
	fma.rn.f64 	%fd364, %fd363, 0d3E5ADE1569CE2BDF, 0d3E928AF3FCA213EA;
	fma.rn.f64 	%fd365, %fd364, %fd363, 0d3EC71DEE62401315;
	fma.rn.f64 	%fd366, %fd365, %fd363, 0d3EFA01997C89EB71;
	fma.rn.f64 	%fd367, %fd366, %fd363, 0d3F2A01A014761F65;
	fma.rn.f64 	%fd368, %fd367, %fd363, 0d3F56C16C1852B7AF;
	fma.rn.f64 	%fd369, %fd368, %fd363, 0d3F81111111122322;
	fma.rn.f64 	%fd370, %fd369, %fd363, 0d3FA55555555502A1;
	fma.rn.f64 	%fd371, %fd370, %fd363, 0d3FC5555555555511;
	fma.rn.f64 	%fd372, %fd371, %fd363, 0d3FE000000000000B;
	fma.rn.f64 	%fd373, %fd372, %fd363, 0d3FF0000000000000;
	fma.rn.f64 	%fd374, %fd373, %fd363, 0d3FF0000000000000;
	{
	.reg .b32 %temp; 
	mov.b64 	{%r57, %temp}, %fd374;
	}
	{
	.reg .b32 %temp; 
	mov.b64 	{%temp, %r58}, %fd374;
	}
	shl.b32 	%r248, %r56, 20;
	add.s32 	%r249, %r248, %r58;
	mov.b64 	%fd1001, {%r57, %r249};
	{
	.reg .b32 %temp; 
	mov.b64 	{%temp, %r250}, %fd71;
	}
	mov.b32 	%f112, %r250;
	abs.f32 	%f40, %f112;
	setp.lt.f32 	%p27, %f40, 0f4086232B;
	@%p27 bra 	$L__BB20_67;
	setp.lt.f64 	%p28, %fd71, 0d0000000000000000;
	add.f64 	%fd375, %fd71, 0d7FF0000000000000;
	selp.f64 	%fd1001, 0d0000000000000000, %fd375, %p28;
	setp.geu.f32 	%p29, %f40, 0f40874800;
	@%p29 bra 	$L__BB20_67;
	shr.u32 	%r251, %r56, 31;
	add.s32 	%r252, %r56, %r251;
	shr.s32 	%r253, %r252, 1;
	shl.b32 	%r254, %r253, 20;
	add.s32 	%r255, %r58, %r254;
	mov.b64 	%fd376, {%r57, %r255};
	sub.s32 	%r256, %r56, %r253;
	shl.b32 	%r257, %r256, 20;
	add.s32 	%r258, %r257, 1072693248;
	mov.b32 	%r259, 0;
	mov.b64 	%fd377, {%r259, %r258};
	mul.f64 	%fd1001, %fd377, %fd376;
$L__BB20_67:
	cvt.rn.f32.f64 	%f41, %fd1001;
	ld.global.f64 	%fd76, [%rd9+36864];
	fma.rn.f64 	%fd378, %fd76, 0d3FF71547652B82FE, 0d4338000000000000;
	{
	.reg .b32 %temp; 
	mov.b64 	{%r59, %temp}, %fd378;
	}
	mov.f64 	%fd379, 0dC338000000000000;
	add.rn.f64 	%fd380, %fd378, %fd379;
	fma.rn.f64 	%fd381, %fd380, 0dBFE62E42FEFA39EF, %fd76;
	fma.rn.f64 	%fd382, %fd380, 0dBC7ABC9E3B39803F, %fd381;
	fma.rn.f64 	%fd383, %fd382, 0d3E5ADE1569CE2BDF, 0d3E928AF3FCA213EA;
	fma.rn.f64 	%fd384, %fd383, %fd382, 0d3EC71DEE62401315;
	fma.rn.f64 	%fd385, %fd384, %fd382, 0d3EFA01997C89EB71;
	fma.rn.f64 	%fd386, %fd385, %fd382, 0d3F2A01A014761F65;
	fma.rn.f64 	%fd387, %fd386, %fd382, 0d3F56C16C1852B7AF;
	fma.rn.f64 	%fd388, %fd387, %fd382, 0d3F81111111122322;
	fma.rn.f64 	%fd389, %fd388, %fd382, 0d3FA55555555502A1;
	fma.rn.f64 	%fd390, %fd389, %fd382, 0d3FC5555555555511;
	fma.rn.f64 	%fd391, %fd390, %fd382, 0d3FE000000000000B;
	fma.rn.f64 	%fd392, %fd391, %fd382, 0d3FF0000000000000;
	fma.rn.f64 	%fd393, %fd392, %fd382, 0d3FF0000000000000;
	{
	.reg .b32 %temp; 
	mov.b64 	{%r60, %temp}, %fd393;
	}
	{
	.reg .b32 %temp; 
	mov.b64 	{%temp, %r61}, %fd393;
	}
	shl.b32 	%r260, %r59, 20;
	add.s32 	%r261, %r260, %r61;
	mov.b64 	%fd1002, {%r60, %r261};
	{
	.reg .b32 %temp; 
	mov.b64 	{%temp, %r262}, %fd76;
	}
	mov.b32 	%f113, %r262;
	abs.f32 	%f42, %f113;
	setp.lt.f32 	%p30, %f42, 0f4086232B;
	@%p30 bra 	$L__BB20_70;
	setp.lt.f64 	%p31, %fd76, 0d0000000000000000;
	add.f64 	%fd394, %fd76, 0d7FF0000000000000;
	selp.f64 	%fd1002, 0d0000000000000000, %fd394, %p31;
	setp.geu.f32 	%p32, %f42, 0f40874800;
	@%p32 bra 	$L__BB20_70;
	shr.u32 	%r263, %r59, 31;
	add.s32 	%r264, %r59, %r263;
	shr.s32 	%r265, %r264, 1;
	shl.b32 	%r266, %r265, 20;
	add.s32 	%r267, %r61, %r266;
	mov.b64 	%fd395, {%r60, %r267};
	sub.s32 	%r268, %r59, %r265;
	shl.b32 	%r269, %r268, 20;
	add.s32 	%r270, %r269, 1072693248;
	mov.b32 	%r271, 0;
	mov.b64 	%fd396, {%r271, %r270};
	mul.f64 	%fd1002, %fd396, %fd395;
$L__BB20_70:
	cvt.rn.f32.f64 	%f43, %fd1002;
	ld.global.f64 	%fd81, [%rd9+40960];
	fma.rn.f64 	%fd397, %fd81, 0d3FF71547652B82FE, 0d4338000000000000;
	{
	.reg .b32 %temp; 
	mov.b64 	{%r62, %temp}, %fd397;
	}
	mov.f64 	%fd398, 0dC338000000000000;
	add.rn.f64 	%fd399, %fd397, %fd398;
	fma.rn.f64 	%fd400, %fd399, 0dBFE62E42FEFA39EF, %fd81;
	fma.rn.f64 	%fd401, %fd399, 0dBC7ABC9E3B39803F, %fd400;
	fma.rn.f64 	%fd402, %fd401, 0d3E5ADE1569CE2BDF, 0d3E928AF3FCA213EA;
	fma.rn.f64 	%fd403, %fd402, %fd401, 0d3EC71DEE62401315;
	fma.rn.f64 	%fd404, %fd403, %fd401, 0d3EFA01997C89EB71;
	fma.rn.f64 	%fd405, %fd404, %fd401, 0d3F2A01A014761F65;
	fma.rn.f64 	%fd406, %fd405, %fd401, 0d3F56C16C1852B7AF;
	fma.rn.f64 	%fd407, %fd406, %fd401, 0d3F81111111122322;
	fma.rn.f64 	%fd408, %fd407, %fd401, 0d3FA55555555502A1;
	fma.rn.f64 	%fd409, %fd408, %fd401, 0d3FC5555555555511;
	fma.rn.f64 	%fd410, %fd409, %fd401, 0d3FE000000000000B;
	fma.rn.f64 	%fd411, %fd410, %fd401, 0d3FF0000000000000;
	fma.rn.f64 	%fd412, %fd411, %fd401, 0d3FF0000000000000;
	{
	.reg .b32 %temp; 
	mov.b64 	{%r63, %temp}, %fd412;
	}
	{
	.reg .b32 %temp; 
	mov.b64 	{%temp, %r64}, %fd412;
	}
	shl.b32 	%r272, %r62, 20;
	add.s32 	%r273, %r272, %r64;
	mov.b64 	%fd1003, {%r63, %r273};
	{
	.reg .b32 %temp; 
	mov.b64 	{%temp, %r274}, %fd81;
	}
	mov.b32 	%f114, %r274;
	abs.f32 	%f44, %f114;
	setp.lt.f32 	%p33, %f44, 0f4086232B;
	@%p33 bra 	$L__BB20_73;
	setp.lt.f64 	%p34, %fd81, 0d0000000000000000;
	add.f64 	%fd413, %fd81, 0d7FF0000000000000;
	selp.f64 	%fd1003, 0d0000000000000000, %fd413, %p34;
	setp.geu.f32 	%p35, %f44, 0f40874800;
	@%p35 bra 	$L__BB20_73;
	shr.u32 	%r275, %r62, 31;
	add.s32 	%r276, %r62, %r275;
	shr.s32 	%r277, %r276, 1;
	shl.b32 	%r278, %r277, 20;
	add.s32 	%r279, %r64, %r278;
	mov.b64 	%fd414, {%r63, %r279};
	sub.s32 	%r280, %r62, %r277;
	shl.b32 	%r281, %r280, 20;
	add.s32 	%r282, %r281, 1072693248;
	mov.b32 	%r283, 0;
	mov.b64 	%fd415, {%r283, %r282};
	mul.f64 	%fd1003, %fd415, %fd414;
$L__BB20_73:
	cvt.rn.f32.f64 	%f45, %fd1003;
	ld.global.f64 	%fd86, [%rd9+45056];
	fma.rn.f64 	%fd416, %fd86, 0d3FF71547652B82FE, 0d4338000000000000;
	{
	.reg .b32 %temp; 
	mov.b64 	{%r65, %temp}, %fd416;
	}
	mov.f64 	%fd417, 0dC338000000000000;
	add.rn.f64 	%fd418, %fd416, %fd417;
	fma.rn.f64 	%fd419, %fd418, 0dBFE62E42FEFA39EF, %fd86;
	fma.rn.f64 	%fd420, %fd418, 0dBC7ABC9E3B39803F, %fd419;
	fma.rn.f64 	%fd421, %fd420, 0d3E5ADE1569CE2BDF, 0d3E928AF3FCA213EA;
	fma.rn.f64 	%fd422, %fd421, %fd420, 0d3EC71DEE62401315;
	fma.rn.f64 	%fd423, %fd422, %fd420, 0d3EFA01997C89EB71;
	fma.rn.f64 	%fd424, %fd423, %fd420, 0d3F2A01A014761F65;
	fma.rn.f64 	%fd425, %fd424, %fd420, 0d3F56C16C1852B7AF;
	fma.rn.f64 	%fd426, %fd425, %fd420, 0d3F81111111122322;
	fma.rn.f64 	%fd427, %fd426, %fd420, 0d3FA55555555502A1;
	fma.rn.f64 	%fd428, %fd427, %fd420, 0d3FC5555555555511;
	fma.rn.f64 	%fd429, %fd428, %fd420, 0d3FE000000000000B;
	fma.rn.f64 	%fd430, %fd429, %fd420, 0d3FF0000000000000;
	fma.rn.f64 	%fd431, %fd430, %fd420, 0d3FF0000000000000;
	{
	.reg .b32 %temp; 
	mov.b64 	{%r66, %temp}, %fd431;
	}
	{
	.reg .b32 %temp; 
	mov.b64 	{%temp, %r67}, %fd431;
	}
	shl.b32 	%r284, %r65, 20;
	add.s32 	%r285, %r284, %r67;
	mov.b64 	%fd1004, {%r66, %r285};
	{
	.reg .b32 %temp; 
	mov.b64 	{%temp, %r286}, %fd86;
	}
	mov.b32 	%f115, %r286;
	abs.f32 	%f46, %f115;
	setp.lt.f32 	%p36, %f46, 0f4086232B;
	@%p36 bra 	$L__BB20_76;
	setp.lt.f64 	%p37, %fd86, 0d0000000000000000;
	add.f64 	%fd432, %fd86, 0d7FF0000000000000;
	selp.f64 	%fd1004, 0d0000000000000000, %fd432, %p37;
	setp.geu.f32 	%p38, %f46, 0f40874800;
	@%p38 bra 	$L__BB20_76;
	shr.u32 	%r287, %r65, 31;
	add.s32 	%r288, %r65, %r287;
	shr.s32 	%r289, %r288, 1;
	shl.b32 	%r290, %r289, 20;
	add.s32 	%r291, %r67, %r290;
	mov.b64 	%fd433, {%r66, %r291};
	sub.s32 	%r292, %r65, %r289;
	shl.b32 	%r293, %r292, 20;
	add.s32 	%r294, %r293, 1072693248;
	mov.b32 	%r295, 0;
	mov.b64 	%fd434, {%r295, %r294};
	mul.f64 	%fd1004, %fd434, %fd433;
$L__BB20_76:
	cvt.rn.f32.f64 	%f47, %fd1004;
	ld.global.f64 	%fd91, [%rd9+49152];
	fma.rn.f64 	%fd435, %fd91, 0d3FF71547652B82FE, 0d4338000000000000;
	{
	.reg .b32 %temp; 
	mov.b64 	{%r68, %temp}, %fd435;
	}
	mov.f64 	%fd436, 0dC338000000000000;
	add.rn.f64 	%fd437, %fd435, %fd436;
	fma.rn.f64 	%fd438, %fd437, 0dBFE62E42FEFA39EF, %fd91;
	fma.rn.f64 	%fd439, %fd437, 0dBC7ABC9E3B39803F, %fd438;
	fma.rn.f64 	%fd440, %fd439, 0d3E5ADE1569CE2BDF, 0d3E928AF3FCA213EA;
	fma.rn.f64 	%fd441, %fd440, %fd439, 0d3EC71DEE62401315;
	fma.rn.f64 	%fd442, %fd441, %fd439, 0d3EFA01997C89EB71;
	fma.rn.f64 	%fd443, %fd442, %fd439, 0d3F2A01A014761F65;
	fma.rn.f64 	%fd444, %fd443, %fd439, 0d3F56C16C1852B7AF;
	fma.rn.f64 	%fd445, %fd444, %fd439, 0d3F81111111122322;
	fma.rn.f64 	%fd446, %fd445, %fd439, 0d3FA55555555502A1;
	fma.rn.f64 	%fd447, %fd446, %fd439, 0d3FC5555555555511;
	fma.rn.f64 	%fd448, %fd447, %fd439, 0d3FE000000000000B;
	fma.rn.f64 	%fd449, %fd448, %fd439, 0d3FF0000000000000;
	fma.rn.f64 	%fd450, %fd449, %fd439, 0d3FF0000000000000;
	{
	.reg .b32 %temp; 
	mov.b64 	{%r69, %temp}, %fd450;
	}
	{
	.reg .b32 %temp; 
	mov.b64 	{%temp, %r70}, %fd450;
	}
	shl.b32 	%r296, %r68, 20;
	add.s32 	%r297, %r296, %r70;
	mov.b64 	%fd1005, {%r69, %r297};
	{
	.reg .b32 %temp; 
	mov.b64 	{%temp, %r298}, %fd91;
	}
	mov.b32 	%f116, %r298;
	abs.f32 	%f48, %f116;
	setp.lt.f32 	%p39, %f48, 0f4086232B;
	@%p39 bra 	$L__BB20_79;
	setp.lt.f64 	%p40, %fd91, 0d0000000000000000;
	add.f64 	%fd451, %fd91, 0d7FF0000000000000;
	selp.f64 	%fd1005, 0d0000000000000000, %fd451, %p40;
	setp.geu.f32 	%p41, %f48, 0f40874800;
	@%p41 bra 	$L__BB20_79;
	shr.u32 	%r299, %r68, 31;
	add.s32 	%r300, %r68, %r299;
	shr.s32 	%r301, %r300, 1;
	shl.b32 	%r302, %r301, 20;
	add.s32 	%r303, %r70, %r302;
	mov.b64 	%fd452, {%r69, %r303};
	sub.s32 	%r304, %r68, %r301;
	shl.b32 	%r305, %r304, 20;
	add.s32 	%r306, %r305, 1072693248;
	mov.b32 	%r307, 0;
	mov.b64 	%fd453, {%r307, %r306};
	mul.f64 	%fd1005, %fd453, %fd452;
$L__BB20_79:
	cvt.rn.f32.f64 	%f49, %fd1005;
	ld.global.f64 	%fd96, [%rd9+53248];
	fma.rn.f64 	%fd454, %fd96, 0d3FF71547652B82FE, 0d4338000000000000;
	{
	.reg .b32 %temp; 
	mov.b64 	{%r71, %temp}, %fd454;
	}
	mov.f64 	%fd455, 0dC338000000000000;
	add.rn.f64 	%fd456, %fd454, %fd455;
	fma.rn.f64 	%fd457, %fd456, 0dBFE62E42FEFA39EF, %fd96;
	fma.rn.f64 	%fd458, %fd456, 0dBC7ABC9E3B39803F, %fd457;
	fma.rn.f64 	%fd459, %fd458, 0d3E5ADE1569CE2BDF, 0d3E928AF3FCA213EA;
	fma.rn.f64 	%fd460, %fd459, %fd458, 0d3EC71DEE62401315;
	fma.rn.f64 	%fd461, %fd460, %fd458, 0d3EFA01997C89EB71;
	fma.rn.f64 	%fd462, %fd461, %fd458, 0d3F2A01A014761F65;
	fma.rn.f64 	%fd463, %fd462, %fd458, 0d3F56C16C1852B7AF;
	fma.rn.f64 	%fd464, %fd463, %fd458, 0d3F81111111122322;
	fma.rn.f64 	%fd465, %fd464, %fd458, 0d3FA55555555502A1;
	fma.rn.f64 	%fd466, %fd465, %fd458, 0d3FC5555555555511;
	fma.rn.f64 	%fd467, %fd466, %fd458, 0d3FE000000000000B;
	fma.rn.f64 	%fd468, %fd467, %fd458, 0d3FF0000000000000;
	fma.rn.f64 	%fd469, %fd468, %fd458, 0d3FF0000000000000;
	{
	.reg .b32 %temp; 
	mov.b64 	{%r72, %temp}, %fd469;
	}
	{
	.reg .b32 %temp; 
	mov.b64 	{%temp, %r73}, %fd469;
	}
	shl.b32 	%r308, %r71, 20;
	add.s32 	%r309, %r308, %r73;
	mov.b64 	%fd1006, {%r72, %r309};
	{
	.reg .b32 %temp; 
	mov.b64 	{%temp, %r310}, %fd96;
	}
	mov.b32 	%f117, %r310;
	abs.f32 	%f50, %f117;
	setp.lt.f32 	%p42, %f50, 0f4086232B;
	@%p42 bra 	$L__BB20_82;
	setp.lt.f64 	%p43, %fd96, 0d0000000000000000;
	add.f64 	%fd470, %fd96, 0d7FF0000000000000;
	selp.f64 	%fd1006, 0d0000000000000000, %fd470, %p43;
	setp.geu.f32 	%p44, %f50, 0f40874800;
	@%p44 bra 	$L__BB20_82;
	shr.u32 	%r311, %r71, 31;
	add.s32 	%r312, %r71, %r311;
	shr.s32 	%r313, %r312, 1;
	shl.b32 	%r314, %r313, 20;
	add.s32 	%r315, %r73, %r314;
	mov.b64 	%fd471, {%r72, %r315};
	sub.s32 	%r316, %r71, %r313;
	shl.b32 	%r317, %r316, 20;
	add.s32 	%r318, %r317, 1072693248;
	mov.b32 	%r319, 0;
	mov.b64 	%fd472, {%r319, %r318};
	mul.f64 	%fd1006, %fd472, %fd471;
$L__BB20_82:
	cvt.rn.f32.f64 	%f51, %fd1006;
	ld.global.f64 	%fd101, [%rd9+57344];
	fma.rn.f64 	%fd473, %fd101, 0d3FF71547652B82FE, 0d4338000000000000;
	{
	.reg .b32 %temp; 
	mov.b64 	{%r74, %temp}, %fd473;
	}
	mov.f64 	%fd474, 0dC338000000000000;
	add.rn.f64 	%fd475, %fd473, %fd474;
	fma.rn.f64 	%fd476, %fd475, 0dBFE62E42FEFA39EF, %fd101;
	fma.rn.f64 	%fd477, %fd475, 0dBC7ABC9E3B39803F, %fd476;
	fma.rn.f64 	%fd478, %fd477, 0d3E5ADE1569CE2BDF, 0d3E928AF3FCA213EA;
	fma.rn.f64 	%fd479, %fd478, %fd477, 0d3EC71DEE62401315;
	fma.rn.f64 	%fd480, %fd479, %fd477, 0d3EFA01997C89EB71;
	fma.rn.f64 	%fd481, %fd480, %fd477, 0d3F2A01A014761F65;
	fma.rn.f64 	%fd482, %fd481, %fd477, 0d3F56C16C1852B7AF;
	fma.rn.f64 	%fd483, %fd482, %fd477, 0d3F81111111122322;
	fma.rn.f64 	%fd484, %fd483, %fd477, 0d3FA55555555502A1;
	fma.rn.f64 	%fd485, %fd484, %fd477, 0d3FC5555555555511;
	fma.rn.f64 	%fd486, %fd485, %fd477, 0d3FE000000000000B;
	fma.rn.f64 	%fd487, %fd486, %fd477, 0d3FF0000000000000;
	fma.rn.f64 	%fd488, %fd487, %fd477, 0d3FF0000000000000;
	{
	.reg .b32 %temp; 
	mov.b64 	{%r75, %temp}, %fd488;
	}
	{
	.reg .b32 %temp; 
	mov.b64 	{%temp, %r76}, %fd488;
	}
	shl.b32 	%r320, %r74, 20;
	add.s32 	%r321, %r320, %r76;
	mov.b64 	%fd1007, {%r75, %r321};
	{
	.reg .b32 %temp; 
	mov.b64 	{%temp, %r322}, %fd101;
	}
	mov.b32 	%f118, %r322;
	abs.f32 	%f52, %f118;
	setp.lt.f32 	%p45, %f52, 0f4086232B;
	@%p45 bra 	$L__BB20_85;
	setp.lt.f64 	%p46, %fd101, 0d0000000000000000;
	add.f64 	%fd489, %fd101, 0d7FF0000000000000;
	selp.f64 	%fd1007, 0d0000000000000000, %fd489, %p46;
	setp.geu.f32 	%p47, %f52, 0f40874800;
	@%p47 bra 	$L__BB20_85;
	shr.u32 	%r323, %r74, 31;
	add.s32 	%r324, %r74, %r323;
	shr.s32 	%r325, %r324, 1;
	shl.b32 	%r326, %r325, 20;
	add.s32 	%r327, %r76, %r326;
	mov.b64 	%fd490, {%r75, %r327};
	sub.s32 	%r328, %r74, %r325;
	shl.b32 	%r329, %r328, 20;
	add.s32 	%r330, %r329, 1072693248;
	mov.b32 	%r331, 0;
	mov.b64 	%fd491, {%r331, %r330};
	mul.f64 	%fd1007, %fd491, %fd490;
$L__BB20_85:
	cvt.rn.f32.f64 	%f53, %fd1007;
	ld.global.f64 	%fd106, [%rd9+61440];
	fma.rn.f64 	%fd492, %fd106, 0d3FF71547652B82FE, 0d4338000000000000;
	{
	.reg .b32 %temp; 
	mov.b64 	{%r77, %temp}, %fd492;
	}
	mov.f64 	%fd493, 0dC338000000000000;
	add.rn.f64 	%fd494, %fd492, %fd493;
	fma.rn.f64 	%fd495, %fd494, 0dBFE62E42FEFA39EF, %fd106;
	fma.rn.f64 	%fd496, %fd494, 0dBC7ABC9E3B39803F, %fd495;
	fma.rn.f64 	%fd497, %fd496, 0d3E5ADE1569CE2BDF, 0d3E928AF3FCA213EA;
	fma.rn.f64 	%fd498, %fd497, %fd496, 0d3EC71DEE62401315;
	fma.rn.f64 	%fd499, %fd498, %fd496, 0d3EFA01997C89EB71;
	fma.rn.f64 	%fd500, %fd499, %fd496, 0d3F2A01A014761F65;
	fma.rn.f64 	%fd501, %fd500, %fd496, 0d3F56C16C1852B7AF;
	fma.rn.f64 	%fd502, %fd501, %fd496, 0d3F81111111122322;
	fma.rn.f64 	%fd503, %fd502, %fd496, 0d3FA55555555502A1;
	fma.rn.f64 	%fd504, %fd503, %fd496, 0d3FC5555555555511;
	fma.rn.f64 	%fd505, %fd504, %fd496, 0d3FE000000000000B;
	fma.rn.f64 	%fd506, %fd505, %fd496, 0d3FF0000000000000;
	fma.rn.f64 	%fd507, %fd506, %fd496, 0d3FF0000000000000;
	{
	.reg .b32 %temp; 
	mov.b64 	{%r78, %temp}, %fd507;
	}
	{
	.reg .b32 %temp; 
	mov.b64 	{%temp, %r79}, %fd507;
	}
	shl.b32 	%r332, %r77, 20;
	add.s32 	%r333, %r332, %r79;
	mov.b64 	%fd1008, {%r78, %r333};
	{
	.reg .b32 %temp; 
	mov.b64 	{%temp, %r334}, %fd106;
	}
	mov.b32 	%f119, %r334;
	abs.f32 	%f54, %f119;
	setp.lt.f32 	%p48, %f54, 0f4086232B;
	@%p48 bra 	$L__BB20_88;
	setp.lt.f64 	%p49, %fd106, 0d0000000000000000;
	add.f64 	%fd508, %fd106, 0d7FF0000000000000;
	selp.f64 	%fd1008, 0d0000000000000000, %fd508, %p49;
	setp.geu.f32 	%p50, %f54, 0f40874800;
	@%p50 bra 	$L__BB20_88;
	shr.u32 	%r335, %r77, 31;
	add.s32 	%r336, %r77, %r335;
	shr.s32 	%r337, %r336, 1;
	shl.b32 	%r338, %r337, 20;
	add.s32 	%r339, %r79, %r338;
	mov.b64 	%fd509, {%r78, %r339};
	sub.s32 	%r340, %r77, %r337;
	shl.b32 	%r341, %r340, 20;
	add.s32 	%r342, %r341, 1072693248;
	mov.b32 	%r343, 0;
	mov.b64 	%fd510, {%r343, %r342};
	mul.f64 	%fd1008, %fd510, %fd509;
$L__BB20_88:
	cvt.rn.f32.f64 	%f120, %fd1008;
	add.f32 	%f121, %f25, %f27;
	add.f32 	%f122, %f29, %f31;
	add.f32 	%f123, %f33, %f35;
	add.f32 	%f124, %f37, %f39;
	add.f32 	%f125, %f41, %f43;
	add.f32 	%f126, %f45, %f47;
	add.f32 	%f127, %f49, %f51;
	add.f32 	%f128, %f53, %f120;
	add.f32 	%f129, %f121, %f122;
	add.f32 	%f130, %f123, %f124;
	add.f32 	%f131, %f125, %f126;
	add.f32 	%f132, %f127, %f128;
	add.f32 	%f133, %f129, %f130;
	add.f32 	%f134, %f131, %f132;
	add.f32 	%f342, %f133, %f134;
	add.s32 	%r80, %r151, -8192;
	setp.lt.u32 	%p51, %r80, 8192;
	mov.b32 	%r765, 8192;
	@%p51 bra 	$L__BB20_140;
	mov.b32 	%r765, 8192;
$L__BB20_90:
	add.s32 	%r346, %r31, %r765;
	mul.wide.u32 	%rd14, %r346, 8;
	add.s64 	%rd10, %rd2, %rd14;
	ld.global.f64 	%fd111, [%rd10];
	fma.rn.f64 	%fd511, %fd111, 0d3FF71547652B82FE, 0d4338000000000000;
	{
	.reg .b32 %temp; 
	mov.b64 	{%r82, %temp}, %fd511;
	}
	mov.f64 	%fd512, 0dC338000000000000;
	add.rn.f64 	%fd513, %fd511, %fd512;
	fma.rn.f64 	%fd514, %fd513, 0dBFE62E42FEFA39EF, %fd111;
	fma.rn.f64 	%fd515, %fd513, 0dBC7ABC9E3B39803F, %fd514;
	fma.rn.f64 	%fd516, %fd515, 0d3E5ADE1569CE2BDF, 0d3E928AF3FCA213EA;
	fma.rn.f64 	%fd517, %fd516, %fd515, 0d3EC71DEE62401315;
	fma.rn.f64 	%fd518, %fd517, %fd515, 0d3EFA01997C89EB71;
	fma.rn.f64 	%fd519, %fd518, %fd515, 0d3F2A01A014761F65;
	fma.rn.f64 	%fd520, %fd519, %fd515, 0d3F56C16C1852B7AF;
	fma.rn.f64 	%fd521, %fd520, %fd515, 0d3F81111111122322;
	fma.rn.f64 	%fd522, %fd521, %fd515, 0d3FA55555555502A1;
	fma.rn.f64 	%fd523, %fd522, %fd515, 0d3FC5555555555511;
	fma.rn.f64 	%fd524, %fd523, %fd515, 0d3FE000000000000B;
	fma.rn.f64 	%fd525, %fd524, %fd515, 0d3FF0000000000000;
	fma.rn.f64 	%fd526, %fd525, %fd515, 0d3FF0000000000000;
	{
	.reg .b32 %temp; 
	mov.b64 	{%r83, %temp}, %fd526;
	}
	{
	.reg .b32 %temp; 
	mov.b64 	{%temp, %r84}, %fd526;
	}
	shl.b32 	%r347, %r82, 20;
	add.s32 	%r348, %r347, %r84;
	mov.b64 	%fd1009, {%r83, %r348};
	{
	.reg .b32 %temp; 
	mov.b64 	{%temp, %r349}, %fd111;
	}
	mov.b32 	%f135, %r349;
	abs.f32 	%f57, %f135;
	setp.lt.f32 	%p52, %f57, 0f4086232B;
	@%p52 bra 	$L__BB20_93;
	setp.lt.f64 	%p53, %fd111, 0d0000000000000000;
	add.f64 	%fd527, %fd111, 0d7FF0000000000000;
	selp.f64 	%fd1009, 0d0000000000000000, %fd527, %p53;
	setp.geu.f32 	%p54, %f57, 0f40874800;
	@%p54 bra 	$L__BB20_93;
	shr.u32 	%r350, %r82, 31;
	add.s32 	%r351, %r82, %r350;
	shr.s32 	%r352, %r351, 1;
	shl.b32 	%r353, %r352, 20;
	add.s32 	%r354, %r84, %r353;
	mov.b64 	%fd528, {%r83, %r354};
	sub.s32 	%r355, %r82, %r352;
	shl.b32 	%r356, %r355, 20;
	add.s32 	%r357, %r356, 1072693248;
	mov.b32 	%r358, 0;
	mov.b64 	%fd529, {%r358, %r357};
	mul.f64 	%fd1009, %fd529, %fd528;
$L__BB20_93:
	cvt.rn.f32.f64 	%f58, %fd1009;
	ld.global.f64 	%fd116, [%rd10+4096];
	fma.rn.f64 	%fd530, %fd116, 0d3FF71547652B82FE, 0d4338000000000000;
	{
	.reg .b32 %temp; 
	mov.b64 	{%r85, %temp}, %fd530;
	}
	mov.f64 	%fd531, 0dC338000000000000;
	add.rn.f64 	%fd532, %fd530, %fd531;
	fma.rn.f64 	%fd533, %fd532, 0dBFE62E42FEFA39EF, %fd116;
	fma.rn.f64 	%fd534, %fd532, 0dBC7ABC9E3B39803F, %fd533;
	fma.rn.f64 	%fd535, %fd534, 0d3E5ADE1569CE2BDF, 0d3E928AF3FCA213EA;
	fma.rn.f64 	%fd536, %fd535, %fd534, 0d3EC71DEE62401315;
	fma.rn.f64 	%fd537, %fd536, %fd534, 0d3EFA01997C89EB71;
	fma.rn.f64 	%fd538, %fd537, %fd534, 0d3F2A01A014761F65;
	fma.rn.f64 	%fd539, %fd538, %fd534, 0d3F56C16C1852B7AF;
	fma.rn.f64 	%fd540, %fd539, %fd534, 0d3F81111111122322;
	fma.rn.f64 	%fd541, %fd540, %fd534, 0d3FA55555555502A1;
	fma.rn.f64 	%fd542, %fd541, %fd534, 0d3FC5555555555511;
	fma.rn.f64 	%fd543, %fd542, %fd534, 0d3FE000000000000B;
	fma.rn.f64 	%fd544, %fd543, %fd534, 0d3FF0000000000000;
	fma.rn.f64 	%fd545, %fd544, %fd534, 0d3FF0000000000000;
	{
	.reg .b32 %temp; 
	mov.b64 	{%r86, %temp}, %fd545;
	}
	{
	.reg .b32 %temp; 
	mov.b64 	{%temp, %r87}, %fd545;
	}
	shl.b32 	%r359, %r85, 20;
	add.s32 	%r360, %r359, %r87;
	mov.b64 	%fd1010, {%r86, %r360};
	{
	.reg .b32 %temp; 
	mov.b64 	{%temp, %r361}, %fd116;
	}
	mov.b32 	%f136, %r361;
	abs.f32 	%f59, %f136;
	setp.lt.f32 	%p55, %f59, 0f4086232B;
	@%p55 bra 	$L__BB20_96;
	setp.lt.f64 	%p56, %fd116, 0d0000000000000000;
	add.f64 	%fd546, %fd116, 0d7FF0000000000000;
	selp.f64 	%fd1010, 0d0000000000000000, %fd546, %p56;
	setp.geu.f32 	%p57, %f59, 0f40874800;
	@%p57 bra 	$L__BB20_96;
	shr.u32 	%r362, %r85, 31;
	add.s32 	%r363, %r85, %r362;
	shr.s32 	%r364, %r363, 1;
	shl.b32 	%r365, %r364, 20;
	add.s32 	%r366, %r87, %r365;
	mov.b64 	%fd547, {%r86, %r366};
	sub.s32 	%r367, %r85, %r364;
	shl.b32 	%r368, %r367, 20;
	add.s32 	%r369, %r368, 1072693248;
	mov.b32 	%r370, 0;
	mov.b64 	%fd548, {%r370, %r369};
	mul.f64 	%fd1010, %fd548, %fd547;
$L__BB20_96:
	cvt.rn.f32.f64 	%f60, %fd1010;
	ld.global.f64 	%fd121, [%rd10+8192];
	fma.rn.f64 	%fd549, %fd121, 0d3FF71547652B82FE, 0d4338000000000000;
	{
	.reg .b32 %temp; 
	mov.b64 	{%r88, %temp}, %fd549;
	}
	mov.f64 	%fd550, 0dC338000000000000;
	add.rn.f64 	%fd551, %fd549, %fd550;
	fma.rn.f64 	%fd552, %fd551, 0dBFE62E42FEFA39EF, %fd121;
	fma.rn.f64 	%fd553, %fd551, 0dBC7ABC9E3B39803F, %fd552;
	fma.rn.f64 	%fd554, %fd553, 0d3E5ADE1569CE2BDF, 0d3E928AF3FCA213EA;
	fma.rn.f64 	%fd555, %fd554, %fd553, 0d3EC71DEE62401315;
	fma.rn.f64 	%fd556, %fd555, %fd553, 0d3EFA01997C89EB71;
	fma.rn.f64 	%fd557, %fd556, %fd553, 0d3F2A01A014761F65;
	fma.rn.f64 	%fd558, %fd557, %fd553, 0d3F56C16C1852B7AF;
	fma.rn.f64 	%fd559, %fd558, %fd553, 0d3F81111111122322;
	fma.rn.f64 	%fd560, %fd559, %fd553, 0d3FA55555555502A1;
	fma.rn.f64 	%fd561, %fd560, %fd553, 0d3FC5555555555511;
	fma.rn.f64 	%fd562, %fd561, %fd553, 0d3FE000000000000B;
	fma.rn.f64 	%fd563, %fd562, %fd553, 0d3FF0000000000000;
	fma.rn.f64 	%fd564, %fd563, %fd553, 0d3FF0000000000000;
	{
	.reg .b32 %temp; 
	mov.b64 	{%r89, %temp}, %fd564;
	}
	{
	.reg .b32 %temp; 
	mov.b64 	{%temp, %r90}, %fd564;
	}
	shl.b32 	%r371, %r88, 20;
	add.s32 	%r372, %r371, %r90;
	mov.b64 	%fd1011, {%r89, %r372};
	{
	.reg .b32 %temp; 
	mov.b64 	{%temp, %r373}, %fd121;
	}
	mov.b32 	%f137, %r373;
	abs.f32 	%f61, %f137;
	setp.lt.f32 	%p58, %f61, 0f4086232B;
	@%p58 bra 	$L__BB20_99;
	setp.lt.f64 	%p59, %fd121, 0d0000000000000000;
	add.f64 	%fd565, %fd121, 0d7FF0000000000000;
	selp.f64 	%fd1011, 0d0000000000000000, %fd565, %p59;
	setp.geu.f32 	%p60, %f61, 0f40874800;
	@%p60 bra 	$L__BB20_99;
	shr.u32 	%r374, %r88, 31;
	add.s32 	%r375, %r88, %r374;
	shr.s32 	%r376, %r375, 1;
	shl.b32 	%r377, %r376, 20;
	add.s32 	%r378, %r90, %r377;
	mov.b64 	%fd566, {%r89, %r378};
	sub.s32 	%r379, %r88, %r376;
	shl.b32 	%r380, %r379, 20;
	add.s32 	%r381, %r380, 1072693248;
	mov.b32 	%r382, 0;
	mov.b64 	%fd567, {%r382, %r381};
	mul.f64 	%fd1011, %fd567, %fd566;
$L__BB20_99:
	cvt.rn.f32.f64 	%f62, %fd1011;
	ld.global.f64 	%fd126, [%rd10+12288];
	fma.rn.f64 	%fd568, %fd126, 0d3FF71547652B82FE, 0d4338000000000000;
	{
	.reg .b32 %temp; 
	mov.b64 	{%r91, %temp}, %fd568;
	}
	mov.f64 	%fd569, 0dC338000000000000;
	add.rn.f64 	%fd570, %fd568, %fd569;
	fma.rn.f64 	%fd571, %fd570, 0dBFE62E42FEFA39EF, %fd126;
	fma.rn.f64 	%fd572, %fd570, 0dBC7ABC9E3B39803F, %fd571;
	fma.rn.f64 	%fd573, %fd572, 0d3E5ADE1569CE2BDF, 0d3E928AF3FCA213EA;
	fma.rn.f64 	%fd574, %fd573, %fd572, 0d3EC71DEE62401315;
	fma.rn.f64 	%fd575, %fd574, %fd572, 0d3EFA01997C89EB71;
	fma.rn.f64 	%fd576, %fd575, %fd572, 0d3F2A01A014761F65;
	fma.rn.f64 	%fd577, %fd576, %fd572, 0d3F56C16C1852B7AF;
	fma.rn.f64 	%fd578, %fd577, %fd572, 0d3F81111111122322;
	fma.rn.f64 	%fd579, %fd578, %fd572, 0d3FA55555555502A1;
	fma.rn.f64 	%fd580, %fd579, %fd572, 0d3FC5555555555511;
	fma.rn.f64 	%fd581, %fd580, %fd572, 0d3FE000000000000B;
	fma.rn.f64 	%fd582, %fd581, %fd572, 0d3FF0000000000000;
	fma.rn.f64 	%fd583, %fd582, %fd572, 0d3FF0000000000000;
	{
	.reg .b32 %temp; 
	mov.b64 	{%r92, %temp}, %fd583;
	}
	{
	.reg .b32 %temp; 
	mov.b64 	{%temp, %r93}, %fd583;
	}
	shl.b32 	%r383, %r91, 20;
	add.s32 	%r384, %r383, %r93;
	mov.b64 	%fd1012, {%r92, %r384};
	{
	.reg .b32 %temp; 
	mov.b64 	{%temp, %r385}, %fd126;
	}
	mov.b32 	%f138, %r385;
	abs.f32 	%f63, %f138;
	setp.lt.f32 	%p61, %f63, 0f4086232B;
	@%p61 bra 	$L__BB20_102;
	setp.lt.f64 	%p62, %fd126, 0d0000000000000000;
	add.f64 	%fd584, %fd126, 0d7FF0000000000000;
	selp.f64 	%fd1012, 0d0000000000000000, %fd584, %p62;
	setp.geu.f32 	%p63, %f63, 0f40874800;
	@%p63 bra 	$L__BB20_102;
	shr.u32 	%r386, %r91, 31;
	add.s32 	%r387, %r91, %r386;
	shr.s32 	%r388, %r387, 1;
	shl.b32 	%r389, %r388, 20;
	add.s32 	%r390, %r93, %r389;
	mov.b64 	%fd585, {%r92, %r390};
	sub.s32 	%r391, %r91, %r388;
	shl.b32 	%r392, %r391, 20;
	add.s32 	%r393, %r392, 1072693248;
	mov.b32 	%r394, 0;
	mov.b64 	%fd586, {%r394, %r393};
	mul.f64 	%fd1012, %fd586, %fd585;
$L__BB20_102:
	cvt.rn.f32.f64 	%f64, %fd1012;
	ld.global.f64 	%fd131, [%rd10+16384];
	fma.rn.f64 	%fd587, %fd131, 0d3FF71547652B82FE, 0d4338000000000000;
	{
	.reg .b32 %temp; 
	mov.b64 	{%r94, %temp}, %fd587;
	}
	mov.f64 	%fd588, 0dC338000000000000;
	add.rn.f64 	%fd589, %fd587, %fd588;
	fma.rn.f64 	%fd590, %fd589, 0dBFE62E42FEFA39EF, %fd131;
	fma.rn.f64 	%fd591, %fd589, 0dBC7ABC9E3B39803F, %fd590;
	fma.rn.f64 	%fd592, %fd591, 0d3E5ADE1569CE2BDF, 0d3E928AF3FCA213EA;
	fma.rn.f64 	%fd593, %fd592, %fd591, 0d3EC71DEE62401315;
	fma.rn.f64 	%fd594, %fd593, %fd591, 0d3EFA01997C89EB71;
	fma.rn.f64 	%fd595, %fd594, %fd591, 0d3F2A01A014761F65;
	fma.rn.f64 	%fd596, %fd595, %fd591, 0d3F56C16C1852B7AF;
	fma.rn.f64 	%fd597, %fd596, %fd591, 0d3F81111111122322;
	fma.rn.f64 	%fd598, %fd597, %fd591, 0d3FA55555555502A1;
	fma.rn.f64 	%fd599, %fd598, %fd591, 0d3FC5555555555511;
	fma.rn.f64 	%fd600, %fd599, %fd591, 0d3FE000000000000B;
	fma.rn.f64 	%fd601, %fd600, %fd591, 0d3FF0000000000000;
	fma.rn.f64 	%fd602, %fd601, %fd591, 0d3FF0000000000000;
	{
	.reg .b32 %temp; 
	mov.b64 	{%r95, %temp}, %fd602;
	}
	{
	.reg .b32 %temp; 
	mov.b64 	{%temp, %r96}, %fd602;
	}
	shl.b32 	%r395, %r94, 20;
	add.s32 	%r396, %r395, %r96;
	mov.b64 	%fd1013, {%r95, %r396};
	{
	.reg .b32 %temp; 
	mov.b64 	{%temp, %r397}, %fd131;
	}
	mov.b32 	%f139, %r397;
	abs.f32 	%f65, %f139;
	setp.lt.f32 	%p64, %f65, 0f4086232B;
	@%p64 bra 	$L__BB20_105;
	setp.lt.f64 	%p65, %fd131, 0d0000000000000000;
	add.f64 	%fd603, %fd131, 0d7FF0000000000000;
	selp.f64 	%fd1013, 0d0000000000000000, %fd603, %p65;
	setp.geu.f32 	%p66, %f65, 0f40874800;
	@%p66 bra 	$L__BB20_105;
	shr.u32 	%r398, %r94, 31;
	add.s32 	%r399, %r94, %r398;
	shr.s32 	%r400, %r399, 1;
	shl.b32 	%r401, %r400, 20;
	add.s32 	%r402, %r96, %r401;
	mov.b64 	%fd604, {%r95, %r402};
	sub.s32 	%r403, %r94, %r400;
	shl.b32 	%r404, %r403, 20;
	add.s32 	%r405, %r404, 1072693248;
	mov.b32 	%r406, 0;
	mov.b64 	%fd605, {%r406, %r405};
	mul.f64 	%fd1013, %fd605, %fd604;
$L__BB20_105:
	cvt.rn.f32.f64 	%f66, %fd1013;
	ld.global.f64 	%fd136, [%rd10+20480];
	fma.rn.f64 	%fd606, %fd136, 0d3FF71547652B82FE, 0d4338000000000000;
	{
	.reg .b32 %temp; 
	mov.b64 	{%r97, %temp}, %fd606;
	}
	mov.f64 	%fd607, 0dC338000000000000;
	add.rn.f64 	%fd608, %fd606, %fd607;
	fma.rn.f64 	%fd609, %fd608, 0dBFE62E42FEFA39EF, %fd136;
	fma.rn.f64 	%fd610, %fd608, 0dBC7ABC9E3B39803F, %fd609;
	fma.rn.f64 	%fd611, %fd610, 0d3E5ADE1569CE2BDF, 0d3E928AF3FCA213EA;
	fma.rn.f64 	%fd612, %fd611, %fd610, 0d3EC71DEE62401315;
	fma.rn.f64 	%fd613, %fd612, %fd610, 0d3EFA01997C89EB71;
	fma.rn.f64 	%fd614, %fd613, %fd610, 0d3F2A01A014761F65;
	fma.rn.f64 	%fd615, %fd614, %fd610, 0d3F56C16C1852B7AF;
	fma.rn.f64 	%fd616, %fd615, %fd610, 0d3F81111111122322;
	fma.rn.f64 	%fd617, %fd616, %fd610, 0d3FA55555555502A1;
	fma.rn.f64 	%fd618, %fd617, %fd610, 0d3FC5555555555511;
	fma.rn.f64 	%fd619, %fd618, %fd610, 0d3FE000000000000B;
	fma.rn.f64 	%fd620, %fd619, %fd610, 0d3FF0000000000000;
	fma.rn.f64 	%fd621, %fd620, %fd610, 0d3FF0000000000000;
	{
	.reg .b32 %temp; 
	mov.b64 	{%r98, %temp}, %fd621;
	}
	{
	.reg .b32 %temp; 
	mov.b64 	{%temp, %r99}, %fd621;
	}
	shl.b32 	%r407, %r97, 20;
	add.s32 	%r408, %r407, %r99;
	mov.b64 	%fd1014, {%r98, %r408};
	{
	.reg .b32 %temp; 
	mov.b64 	{%temp, %r409}, %fd136;
	}
	mov.b32 	%f140, %r409;
	abs.f32 	%f67, %f140;
	setp.lt.f32 	%p67, %f67, 0f4086232B;
	@%p67 bra 	$L__BB20_108;
	setp.lt.f64 	%p68, %fd136, 0d0000000000000000;
	add.f64 	%fd622, %fd136, 0d7FF0000000000000;
	selp.f64 	%fd1014, 0d0000000000000000, %fd622, %p68;
	setp.geu.f32 	%p69, %f67, 0f40874800;
	@%p69 bra 	$L__BB20_108;
	shr.u32 	%r410, %r97, 31;
	add.s32 	%r411, %r97, %r410;
	shr.s32 	%r412, %r411, 1;
	shl.b32 	%r413, %r412, 20;
	add.s32 	%r414, %r99, %r413;
	mov.b64 	%fd623, {%r98, %r414};
	sub.s32 	%r415, %r97, %r412;
	shl.b32 	%r416, %r415, 20;
	add.s32 	%r417, %r416, 1072693248;
	mov.b32 	%r418, 0;
	mov.b64 	%fd624, {%r418, %r417};
	mul.f64 	%fd1014, %fd624, %fd623;
$L__BB20_108:
	cvt.rn.f32.f64 	%f68, %fd1014;
	ld.global.f64 	%fd141, [%rd10+24576];
	fma.rn.f64 	%fd625, %fd141, 0d3FF71547652B82FE, 0d4338000000000000;
	{
	.reg .b32 %temp; 
	mov.b64 	{%r100, %temp}, %fd625;
	}
	mov.f64 	%fd626, 0dC338000000000000;
	add.rn.f64 	%fd627, %fd625, %fd626;
	fma.rn.f64 	%fd628, %fd627, 0dBFE62E42FEFA39EF, %fd141;
	fma.rn.f64 	%fd629, %fd627, 0dBC7ABC9E3B39803F, %fd628;
	fma.rn.f64 	%fd630, %fd629, 0d3E5ADE1569CE2BDF, 0d3E928AF3FCA213EA;
	fma.rn.f64 	%fd631, %fd630, %fd629, 0d3EC71DEE62401315;
	fma.rn.f64 	%fd632, %fd631, %fd629, 0d3EFA01997C89EB71;
	fma.rn.f64 	%fd633, %fd632, %fd629, 0d3F2A01A014761F65;
	fma.rn.f64 	%fd634, %fd633, %fd629, 0d3F56C16C1852B7AF;
	fma.rn.f64 	%fd635, %fd634, %fd629, 0d3F81111111122322;
	fma.rn.f64 	%fd636, %fd635, %fd629, 0d3FA55555555502A1;
	fma.rn.f64 	%fd637, %fd636, %fd629, 0d3FC5555555555511;
	fma.rn.f64 	%fd638, %fd637, %fd629, 0d3FE000000000000B;
	fma.rn.f64 	%fd639, %fd638, %fd629, 0d3FF0000000000000;
	fma.rn.f64 	%fd640, %fd639, %fd629, 0d3FF0000000000000;
	{
	.reg .b32 %temp; 
	mov.b64 	{%r101, %temp}, %fd640;
	}
	{
	.reg .b32 %temp; 
	mov.b64 	{%temp, %r102}, %fd640;
	}
	shl.b32 	%r419, %r100, 20;
	add.s32 	%r420, %r419, %r102;
	mov.b64 	%fd1015, {%r101, %r420};
	{
	.reg .b32 %temp; 
	mov.b64 	{%temp, %r421}, %fd141;
	}
	mov.b32 	%f141, %r421;
	abs.f32 	%f69, %f141;
	setp.lt.f32 	%p70, %f69, 0f4086232B;
	@%p70 bra 	$L__BB20_111;
	setp.lt.f64 	%p71, %fd141, 0d0000000000000000;
	add.f64 	%fd641, %fd141, 0d7FF0000000000000;
	selp.f64 	%fd1015, 0d0000000000000000, %fd641, %p71;
	setp.geu.f32 	%p72, %f69, 0f40874800;
	@%p72 bra 	$L__BB20_111;
	shr.u32 	%r422, %r100, 31;
	add.s32 	%r423, %r100, %r422;
	shr.s32 	%r424, %r423, 1;
	shl.b32 	%r425, %r424, 20;
	add.s32 	%r426, %r102, %r425;
	mov.b64 	%fd642, {%r101, %r426};
	sub.s32 	%r427, %r100, %r424;
	shl.b32 	%r428, %r427, 20;
	add.s32 	%r429, %r428, 1072693248;
	mov.b32 	%r430, 0;
	mov.b64 	%fd643, {%r430, %r429};
	mul.f64 	%fd1015, %fd643, %fd642;
$L__BB20_111:
	cvt.rn.f32.f64 	%f70, %fd1015;
	ld.global.f64 	%fd146, [%rd10+28672];
	fma.rn.f64 	%fd644, %fd146, 0d3FF71547652B82FE, 0d4338000000000000;
	{
	.reg .b32 %temp; 
	mov.b64 	{%r103, %temp}, %fd644;
	}
	mov.f64 	%fd645, 0dC338000000000000;
	add.rn.f64 	%fd646, %fd644, %fd645;
	fma.rn.f64 	%fd647, %fd646, 0dBFE62E42FEFA39EF, %fd146;
	fma.rn.f64 	%fd648, %fd646, 0dBC7ABC9E3B39803F, %fd647;
	fma.rn.f64 	%fd649, %fd648, 0d3E5ADE1569CE2BDF, 0d3E928AF3FCA213EA;
	fma.rn.f64 	%fd650, %fd649, %fd648, 0d3EC71DEE62401315;
	fma.rn.f64 	%fd651, %fd650, %fd648, 0d3EFA01997C89EB71;
	fma.rn.f64 	%fd652, %fd651, %fd648, 0d3F2A01A014761F65;
	fma.rn.f64 	%fd653, %fd652, %fd648, 0d3F56C16C1852B7AF;
	fma.rn.f64 	%fd654, %fd653, %fd648, 0d3F81111111122322;
	fma.rn.f64 	%fd655, %fd654, %fd648, 0d3FA55555555502A1;
	fma.rn.f64 	%fd656, %fd655, %fd648, 0d3FC5555555555511;
	fma.rn.f64 	%fd657, %fd656, %fd648, 0d3FE000000000000B;
	fma.rn.f64 	%fd658, %fd657, %fd648, 0d3FF0000000000000;
	fma.rn.f64 	%fd659, %fd658, %fd648, 0d3FF0000000000000;
	{
	.reg .b32 %temp; 
	mov.b64 	{%r104, %temp}, %fd659;
	}
	{
	.reg .b32 %temp; 
	mov.b64 	{%temp, %r105}, %fd659;
	}
	shl.b32 	%r431, %r103, 20;
	add.s32 	%r432, %r431, %r105;
	mov.b64 	%fd1016, {%r104, %r432};
	{
	.reg .b32 %temp; 
	mov.b64 	{%temp, %r433}, %fd146;
	}
	mov.b32 	%f142, %r433;
	abs.f32 	%f71, %f142;
	setp.lt.f32 	%p73, %f71, 0f4086232B;
	@%p73 bra 	$L__BB20_114;
	setp.lt.f64 	%p74, %fd146, 0d0000000000000000;
	add.f64 	%fd660, %fd146, 0d7FF0000000000000;
	selp.f64 	%fd1016, 0d0000000000000000, %fd660, %p74;
	setp.geu.f32 	%p75, %f71, 0f40874800;
	@%p75 bra 	$L__BB20_114;
	shr.u32 	%r434, %r103, 31;
	add.s32 	%r435, %r103, %r434;
	shr.s32 	%r436, %r435, 1;
	shl.b32 	%r437, %r436, 20;
	add.s32 	%r438, %r105, %r437;
	mov.b64 	%fd661, {%r104, %r438};
	sub.s32 	%r439, %r103, %r436;
	shl.b32 	%r440, %r439, 20;
	add.s32 	%r441, %r440, 1072693248;
	mov.b32 	%r442, 0;
	mov.b64 	%fd662, {%r442, %r441};
	mul.f64 	%fd1016, %fd662, %fd661;
$L__BB20_114:
	cvt.rn.f32.f64 	%f72, %fd1016;
	ld.global.f64 	%fd151, [%rd10+32768];
	fma.rn.f64 	%fd663, %fd151, 0d3FF71547652B82FE, 0d4338000000000000;
	{
	.reg .b32 %temp; 
	mov.b64 	{%r106, %temp}, %fd663;
	}
	mov.f64 	%fd664, 0dC338000000000000;
	add.rn.f64 	%fd665, %fd663, %fd664;
	fma.rn.f64 	%fd666, %fd665, 0dBFE62E42FEFA39EF, %fd151;
	fma.rn.f64 	%fd667, %fd665, 0dBC7ABC9E3B39803F, %fd666;
	fma.rn.f64 	%fd668, %fd667, 0d3E5ADE1569CE2BDF, 0d3E928AF3FCA213EA;
	fma.rn.f64 	%fd669, %fd668, %fd667, 0d3EC71DEE62401315;
	fma.rn.f64 	%fd670, %fd669, %fd667, 0d3EFA01997C89EB71;
	fma.rn.f64 	%fd671, %fd670, %fd667, 0d3F2A01A014761F65;
	fma.rn.f64 	%fd672, %fd671, %fd667, 0d3F56C16C1852B7AF;
	fma.rn.f64 	%fd673, %fd672, %fd667, 0d3F81111111122322;
	fma.rn.f64 	%fd674, %fd673, %fd667, 0d3FA55555555502A1;
	fma.rn.f64 	%fd675, %fd674, %fd667, 0d3FC5555555555511;
	fma.rn.f64 	%fd676, %fd675, %fd667, 0d3FE000000000000B;
	fma.rn.f64 	%fd677, %fd676, %fd667, 0d3FF0000000000000;
	fma.rn.f64 	%fd678, %fd677, %fd667, 0d3FF0000000000000;
	{
	.reg .b32 %temp; 
	mov.b64 	{%r107, %temp}, %fd678;
	}
	{
	.reg .b32 %temp; 
	mov.b64 	{%temp, %r108}, %fd678;
	}
	shl.b32 	%r443, %r106, 20;
	add.s32 	%r444, %r443, %r108;
	mov.b64 	%fd1017, {%r107, %r444};
	{
	.reg .b32 %temp; 
	mov.b64 	{%temp, %r445}, %fd151;
	}
	mov.b32 	%f143, %r445;
	abs.f32 	%f73, %f143;
	setp.lt.f32 	%p76, %f73, 0f4086232B;
	@%p76 bra 	$L__BB20_117;
	setp.lt.f64 	%p77, %fd151, 0d0000000000000000;
	add.f64 	%fd679, %fd151, 0d7FF0000000000000;
	selp.f64 	%fd1017, 0d0000000000000000, %fd679, %p77;
	setp.geu.f32 	%p78, %f73, 0f40874800;
	@%p78 bra 	$L__BB20_117;
	shr.u32 	%r446, %r106, 31;
	add.s32 	%r447, %r106, %r446;
	shr.s32 	%r448, %r447, 1;
	shl.b32 	%r449, %r448, 20;
	add.s32 	%r450, %r108, %r449;
	mov.b64 	%fd680, {%r107, %r450};
	sub.s32 	%r451, %r106, %r448;
	shl.b32 	%r452, %r451, 20;
	add.s32 	%r453, %r452, 1072693248;
	mov.b32 	%r454, 0;
	mov.b64 	%fd681, {%r454, %r453};
	mul.f64 	%fd1017, %fd681, %fd680;
$L__BB20_117:
	cvt.rn.f32.f64 	%f74, %fd1017;
	ld.global.f64 	%fd156, [%rd10+36864];
	fma.rn.f64 	%fd682, %fd156, 0d3FF71547652B82FE, 0d4338000000000000;
	{
	.reg .b32 %temp; 
	mov.b64 	{%r109, %temp}, %fd682;
	}
	mov.f64 	%fd683, 0dC338000000000000;
	add.rn.f64 	%fd684, %fd682, %fd683;
	fma.rn.f64 	%fd685, %fd684, 0dBFE62E42FEFA39EF, %fd156;
	fma.rn.f64 	%fd686, %fd684, 0dBC7ABC9E3B39803F, %fd685;
	fma.rn.f64 	%fd687, %fd686, 0d3E5ADE1569CE2BDF, 0d3E928AF3FCA213EA;
	fma.rn.f64 	%fd688, %fd687, %fd686, 0d3EC71DEE62401315;
	fma.rn.f64 	%fd689, %fd688, %fd686, 0d3EFA01997C89EB71;
	fma.rn.f64 	%fd690, %fd689, %fd686, 0d3F2A01A014761F65;
	fma.rn.f64 	%fd691, %fd690, %fd686, 0d3F56C16C1852B7AF;
	fma.rn.f64 	%fd692, %fd691, %fd686, 0d3F81111111122322;
	fma.rn.f64 	%fd693, %fd692, %fd686, 0d3FA55555555502A1;
	fma.rn.f64 	%fd694, %fd693, %fd686, 0d3FC5555555555511;
	fma.rn.f64 	%fd695, %fd694, %fd686, 0d3FE000000000000B;
	fma.rn.f64 	%fd696, %fd695, %fd686, 0d3FF0000000000000;
	fma.rn.f64 	%fd697, %fd696, %fd686, 0d3FF0000000000000;
	{
	.reg .b32 %temp; 
	mov.b64 	{%r110, %temp}, %fd697;
	}
	{
	.reg .b32 %temp; 
	mov.b64 	{%temp, %r111}, %fd697;
	}
	shl.b32 	%r455, %r109, 20;
	add.s32 	%r456, %r455, %r111;
	mov.b64 	%fd1018, {%r110, %r456};
	{
	.reg .b32 %temp; 
	mov.b64 	{%temp, %r457}, %fd156;
	}
	mov.b32 	%f144, %r457;
	abs.f32 	%f75, %f144;
	setp.lt.f32 	%p79, %f75, 0f4086232B;
	@%p79 bra 	$L__BB20_120;
	setp.lt.f64 	%p80, %fd156, 0d0000000000000000;
	add.f64 	%fd698, %fd156, 0d7FF0000000000000;
	selp.f64 	%fd1018, 0d0000000000000000, %fd698, %p80;
	setp.geu.f32 	%p81, %f75, 0f40874800;
	@%p81 bra 	$L__BB20_120;
	shr.u32 	%r458, %r109, 31;
	add.s32 	%r459, %r109, %r458;
	shr.s32 	%r460, %r459, 1;
	shl.b32 	%r461, %r460, 20;
	add.s32 	%r462, %r111, %r461;
	mov.b64 	%fd699, {%r110, %r462};
	sub.s32 	%r463, %r109, %r460;
	shl.b32 	%r464, %r463, 20;
	add.s32 	%r465, %r464, 1072693248;
	mov.b32 	%r466, 0;
	mov.b64 	%fd700, {%r466, %r465};
	mul.f64 	%fd1018, %fd700, %fd699;
$L__BB20_120:
	cvt.rn.f32.f64 	%f76, %fd1018;
	ld.global.f64 	%fd161, [%rd10+40960];
	fma.rn.f64 	%fd701, %fd161, 0d3FF71547652B82FE, 0d4338000000000000;
	{
	.reg .b32 %temp; 
	mov.b64 	{%r112, %temp}, %fd701;
	}
	mov.f64 	%fd702, 0dC338000000000000;
	add.rn.f64 	%fd703, %fd701, %fd702;
	fma.rn.f64 	%fd704, %fd703, 0dBFE62E42FEFA39EF, %fd161;
	fma.rn.f64 	%fd705, %fd703, 0dBC7ABC9E3B39803F, %fd704;
	fma.rn.f64 	%fd706, %fd705, 0d3E5ADE1569CE2BDF, 0d3E928AF3FCA213EA;
	fma.rn.f64 	%fd707, %fd706, %fd705, 0d3EC71DEE62401315;
	fma.rn.f64 	%fd708, %fd707, %fd705, 0d3EFA01997C89EB71;
	fma.rn.f64 	%fd709, %fd708, %fd705, 0d3F2A01A014761F65;
	fma.rn.f64 	%fd710, %fd709, %fd705, 0d3F56C16C1852B7AF;
	fma.rn.f64 	%fd711, %fd710, %fd705, 0d3F81111111122322;
	fma.rn.f64 	%fd712, %fd711, %fd705, 0d3FA55555555502A1;
	fma.rn.f64 	%fd713, %fd712, %fd705, 0d3FC5555555555511;
	fma.rn.f64 	%fd714, %fd713, %fd705, 0d3FE000000000000B;
	fma.rn.f64 	%fd715, %fd714, %fd705, 0d3FF0000000000000;
	fma.rn.f64 	%fd716, %fd715, %fd705, 0d3FF0000000000000;
	{
	.reg .b32 %temp; 
	mov.b64 	{%r113, %temp}, %fd716;
	}
	{
	.reg .b32 %temp; 
	mov.b64 	{%temp, %r114}, %fd716;
	}
	shl.b32 	%r467, %r112, 20;
	add.s32 	%r468, %r467, %r114;
	mov.b64 	%fd1019, {%r113, %r468};
	{
	.reg .b32 %temp; 
	mov.b64 	{%temp, %r469}, %fd161;
	}
	mov.b32 	%f145, %r469;
	abs.f32 	%f77, %f145;
	setp.lt.f32 	%p82, %f77, 0f4086232B;
	@%p82 bra 	$L__BB20_123;
	setp.lt.f64 	%p83, %fd161, 0d0000000000000000;
	add.f64 	%fd717, %fd161, 0d7FF0000000000000;
	selp.f64 	%fd1019, 0d0000000000000000, %fd717, %p83;
	setp.geu.f32 	%p84, %f77, 0f40874800;
	@%p84 bra 	$L__BB20_123;
	shr.u32 	%r470, %r112, 31;
	add.s32 	%r471, %r112, %r470;
	shr.s32 	%r472, %r471, 1;
	shl.b32 	%r473, %r472, 20;
	add.s32 	%r474, %r114, %r473;
	mov.b64 	%fd718, {%r113, %r474};
	sub.s32 	%r475, %r112, %r472;
	shl.b32 	%r476, %r475, 20;
	add.s32 	%r477, %r476, 1072693248;
	mov.b32 	%r478, 0;
	mov.b64 	%fd719, {%r478, %r477};
	mul.f64 	%fd1019, %fd719, %fd718;
$L__BB20_123:
	cvt.rn.f32.f64 	%f78, %fd1019;
	ld.global.f64 	%fd166, [%rd10+45056];
	fma.rn.f64 	%fd720, %fd166, 0d3FF71547652B82FE, 0d4338000000000000;
	{
	.reg .b32 %temp; 
	mov.b64 	{%r115, %temp}, %fd720;
	}
	mov.f64 	%fd721, 0dC338000000000000;
	add.rn.f64 	%fd722, %fd720, %fd721;
	fma.rn.f64 	%fd723, %fd722, 0dBFE62E42FEFA39EF, %fd166;
	fma.rn.f64 	%fd724, %fd722, 0dBC7ABC9E3B39803F, %fd723;
	fma.rn.f64 	%fd725, %fd724, 0d3E5ADE1569CE2BDF, 0d3E928AF3FCA213EA;
	fma.rn.f64 	%fd726, %fd725, %fd724, 0d3EC71DEE62401315;
	fma.rn.f64 	%fd727, %fd726, %fd724, 0d3EFA01997C89EB71;
	fma.rn.f64 	%fd728, %fd727, %fd724, 0d3F2A01A014761F65;
	fma.rn.f64 	%fd729, %fd728, %fd724, 0d3F56C16C1852B7AF;
	fma.rn.f64 	%fd730, %fd729, %fd724, 0d3F81111111122322;
	fma.rn.f64 	%fd731, %fd730, %fd724, 0d3FA55555555502A1;
	fma.rn.f64 	%fd732, %fd731, %fd724, 0d3FC5555555555511;
	fma.rn.f64 	%fd733, %fd732, %fd724, 0d3FE000000000000B;
	fma.rn.f64 	%fd734, %fd733, %fd724, 0d3FF0000000000000;
	fma.rn.f64 	%fd735, %fd734, %fd724, 0d3FF0000000000000;
	{
	.reg .b32 %temp; 
	mov.b64 	{%r116, %temp}, %fd735;
	}
	{
	.reg .b32 %temp; 
	mov.b64 	{%temp, %r117}, %fd735;
	}
	shl.b32 	%r479, %r115, 20;
	add.s32 	%r480, %r479, %r117;
	mov.b64 	%fd1020, {%r116, %r480};
	{
	.reg .b32 %temp; 
	mov.b64 	{%temp, %r481}, %fd166;
	}
	mov.b32 	%f146, %r481;
	abs.f32 	%f79, %f146;
	setp.lt.f32 	%p85, %f79, 0f4086232B;
	@%p85 bra 	$L__BB20_126;
	setp.lt.f64 	%p86, %fd166, 0d0000000000000000;
	add.f64 	%fd736, %fd166, 0d7FF0000000000000;
	selp.f64 	%fd1020, 0d0000000000000000, %fd736, %p86;
	setp.geu.f32 	%p87, %f79, 0f40874800;
	@%p87 bra 	$L__BB20_126;
	shr.u32 	%r482, %r115, 31;
	add.s32 	%r483, %r115, %r482;
	shr.s32 	%r484, %r483, 1;
	shl.b32 	%r485, %r484, 20;
	add.s32 	%r486, %r117, %r485;
	mov.b64 	%fd737, {%r116, %r486};
	sub.s32 	%r487, %r115, %r484;
	shl.b32 	%r488, %r487, 20;
	add.s32 	%r489, %r488, 1072693248;
	mov.b32 	%r490, 0;
	mov.b64 	%fd738, {%r490, %r489};
	mul.f64 	%fd1020, %fd738, %fd737;
$L__BB20_126:
	cvt.rn.f32.f64 	%f80, %fd1020;
	ld.global.f64 	%fd171, [%rd10+49152];
	fma.rn.f64 	%fd739, %fd171, 0d3FF71547652B82FE, 0d4338000000000000;
	{
	.reg .b32 %temp; 
	mov.b64 	{%r118, %temp}, %fd739;
	}
	mov.f64 	%fd740, 0dC338000000000000;
	add.rn.f64 	%fd741, %fd739, %fd740;
	fma.rn.f64 	%fd742, %fd741, 0dBFE62E42FEFA39EF, %fd171;
	fma.rn.f64 	%fd743, %fd741, 0dBC7ABC9E3B39803F, %fd742;
	fma.rn.f64 	%fd744, %fd743, 0d3E5ADE1569CE2BDF, 0d3E928AF3FCA213EA;
	fma.rn.f64 	%fd745, %fd744, %fd743, 0d3EC71DEE62401315;
	fma.rn.f64 	%fd746, %fd745, %fd743, 0d3EFA01997C89EB71;
	fma.rn.f64 	%fd747, %fd746, %fd743, 0d3F2A01A014761F65;
	fma.rn.f64 	%fd748, %fd747, %fd743, 0d3F56C16C1852B7AF;
	fma.rn.f64 	%fd749, %fd748, %fd743, 0d3F81111111122322;
	fma.rn.f64 	%fd750, %fd749, %fd743, 0d3FA55555555502A1;
	fma.rn.f64 	%fd751, %fd750, %fd743, 0d3FC5555555555511;
	fma.rn.f64 	%fd752, %fd751, %fd743, 0d3FE000000000000B;
	fma.rn.f64 	%fd753, %fd752, %fd743, 0d3FF0000000000000;
	fma.rn.f64 	%fd754, %fd753, %fd743, 0d3FF0000000000000;
	{
	.reg .b32 %temp; 
	mov.b64 	{%r119, %temp}, %fd754;
	}
	{
	.reg .b32 %temp; 
	mov.b64 	{%temp, %r120}, %fd754;
	}
	shl.b32 	%r491, %r118, 20;
	add.s32 	%r492, %r491, %r120;
	mov.b64 	%fd1021, {%r119, %r492};
	{
	.reg .b32 %temp; 
	mov.b64 	{%temp, %r493}, %fd171;
	}
	mov.b32 	%f147, %r493;
	abs.f32 	%f81, %f147;
	setp.lt.f32 	%p88, %f81, 0f4086232B;
	@%p88 bra 	$L__BB20_129;
	setp.lt.f64 	%p89, %fd171, 0d0000000000000000;
	add.f64 	%fd755, %fd171, 0d7FF0000000000000;
	selp.f64 	%fd1021, 0d0000000000000000, %fd755, %p89;
	setp.geu.f32 	%p90, %f81, 0f40874800;
	@%p90 bra 	$L__BB20_129;
	shr.u32 	%r494, %r118, 31;
	add.s32 	%r495, %r118, %r494;
	shr.s32 	%r496, %r495, 1;
	shl.b32 	%r497, %r496, 20;
	add.s32 	%r498, %r120, %r497;
	mov.b64 	%fd756, {%r119, %r498};
	sub.s32 	%r499, %r118, %r496;
	shl.b32 	%r500, %r499, 20;
	add.s32 	%r501, %r500, 1072693248;
	mov.b32 	%r502, 0;
	mov.b64 	%fd757, {%r502, %r501};
	mul.f64 	%fd1021, %fd757, %fd756;
$L__BB20_129:
	cvt.rn.f32.f64 	%f82, %fd1021;
	ld.global.f64 	%fd176, [%rd10+53248];
	fma.rn.f64 	%fd758, %fd176, 0d3FF71547652B82FE, 0d4338000000000000;
	{
	.reg .b32 %temp; 
	mov.b64 	{%r121, %temp}, %fd758;
	}
	mov.f64 	%fd759, 0dC338000000000000;
	add.rn.f64 	%fd760, %fd758, %fd759;
	fma.rn.f64 	%fd761, %fd760, 0dBFE62E42FEFA39EF, %fd176;
	fma.rn.f64 	%fd762, %fd760, 0dBC7ABC9E3B39803F, %fd761;
	fma.rn.f64 	%fd763, %fd762, 0d3E5ADE1569CE2BDF, 0d3E928AF3FCA213EA;
	fma.rn.f64 	%fd764, %fd763, %fd762, 0d3EC71DEE62401315;
	fma.rn.f64 	%fd765, %fd764, %fd762, 0d3EFA01997C89EB71;
	fma.rn.f64 	%fd766, %fd765, %fd762, 0d3F2A01A014761F65;
	fma.rn.f64 	%fd767, %fd766, %fd762, 0d3F56C16C1852B7AF;
	fma.rn.f64 	%fd768, %fd767, %fd762, 0d3F81111111122322;
	fma.rn.f64 	%fd769, %fd768, %fd762, 0d3FA55555555502A1;
	fma.rn.f64 	%fd770, %fd769, %fd762, 0d3FC5555555555511;
	fma.rn.f64 	%fd771, %fd770, %fd762, 0d3FE000000000000B;
	fma.rn.f64 	%fd772, %fd771, %fd762, 0d3FF0000000000000;
	fma.rn.f64 	%fd773, %fd772, %fd762, 0d3FF0000000000000;
	{
	.reg .b32 %temp; 
	mov.b64 	{%r122, %temp}, %fd773;
	}
	{
	.reg .b32 %temp; 
	mov.b64 	{%temp, %r123}, %fd773;
	}
	shl.b32 	%r503, %r121, 20;
	add.s32 	%r504, %r503, %r123;
	mov.b64 	%fd1022, {%r122, %r504};
	{
	.reg .b32 %temp; 
	mov.b64 	{%temp, %r505}, %fd176;
	}
	mov.b32 	%f148, %r505;
	abs.f32 	%f83, %f148;
	setp.lt.f32 	%p91, %f83, 0f4086232B;
	@%p91 bra 	$L__BB20_132;
	setp.lt.f64 	%p92, %fd176, 0d0000000000000000;
	add.f64 	%fd774, %fd176, 0d7FF0000000000000;
	selp.f64 	%fd1022, 0d0000000000000000, %fd774, %p92;
	setp.geu.f32 	%p93, %f83, 0f40874800;
	@%p93 bra 	$L__BB20_132;
	shr.u32 	%r506, %r121, 31;
	add.s32 	%r507, %r121, %r506;
	shr.s32 	%r508, %r507, 1;
	shl.b32 	%r509, %r508, 20;
	add.s32 	%r510, %r123, %r509;
	mov.b64 	%fd775, {%r122, %r510};
	sub.s32 	%r511, %r121, %r508;
	shl.b32 	%r512, %r511, 20;
	add.s32 	%r513, %r512, 1072693248;
	mov.b32 	%r514, 0;
	mov.b64 	%fd776, {%r514, %r513};
	mul.f64 	%fd1022, %fd776, %fd775;
$L__BB20_132:
	cvt.rn.f32.f64 	%f84, %fd1022;
	ld.global.f64 	%fd181, [%rd10+57344];
	fma.rn.f64 	%fd777, %fd181, 0d3FF71547652B82FE, 0d4338000000000000;
	{
	.reg .b32 %temp; 
	mov.b64 	{%r124, %temp}, %fd777;
	}
	mov.f64 	%fd778, 0dC338000000000000;
	add.rn.f64 	%fd779, %fd777, %fd778;
	fma.rn.f64 	%fd780, %fd779, 0dBFE62E42FEFA39EF, %fd181;
	fma.rn.f64 	%fd781, %fd779, 0dBC7ABC9E3B39803F, %fd780;
	fma.rn.f64 	%fd782, %fd781, 0d3E5ADE1569CE2BDF, 0d3E928AF3FCA213EA;
	fma.rn.f64 	%fd783, %fd782, %fd781, 0d3EC71DEE62401315;
	fma.rn.f64 	%fd784, %fd783, %fd781, 0d3EFA01997C89EB71;
	fma.rn.f64 	%fd785, %fd784, %fd781, 0d3F2A01A014761F65;
	fma.rn.f64 	%fd786, %fd785, %fd781, 0d3F56C16C1852B7AF;
	fma.rn.f64 	%fd787, %fd786, %fd781, 0d3F81111111122322;
	fma.rn.f64 	%fd788, %fd787, %fd781, 0d3FA55555555502A1;
	fma.rn.f64 	%fd789, %fd788, %fd781, 0d3FC5555555555511;
	fma.rn.f64 	%fd790, %fd789, %fd781, 0d3FE000000000000B;
	fma.rn.f64 	%fd791, %fd790, %fd781, 0d3FF0000000000000;
	fma.rn.f64 	%fd792, %fd791, %fd781, 0d3FF0000000000000;
	{
	.reg .b32 %temp; 
	mov.b64 	{%r125, %temp}, %fd792;
	}
	{
	.reg .b32 %temp; 
	mov.b64 	{%temp, %r126}, %fd792;
	}
	shl.b32 	%r515, %r124, 20;
	add.s32 	%r516, %r515, %r126;
	mov.b64 	%fd1023, {%r125, %r516};
	{
	.reg .b32 %temp; 
	mov.b64 	{%temp, %r517}, %fd181;
	}
	mov.b32 	%f149, %r517;
	abs.f32 	%f85, %f149;
	setp.lt.f32 	%p94, %f85, 0f4086232B;
	@%p94 bra 	$L__BB20_135;
	setp.lt.f64 	%p95, %fd181, 0d0000000000000000;
	add.f64 	%fd793, %fd181, 0d7FF0000000000000;
	selp.f64 	%fd1023, 0d0000000000000000, %fd793, %p95;
	setp.geu.f32 	%p96, %f85, 0f40874800;
	@%p96 bra 	$L__BB20_135;
	shr.u32 	%r518, %r124, 31;
	add.s32 	%r519, %r124, %r518;
	shr.s32 	%r520, %r519, 1;
	shl.b32 	%r521, %r520, 20;
	add.s32 	%r522, %r126, %r521;
	mov.b64 	%fd794, {%r125, %r522};
	sub.s32 	%r523, %r124, %r520;
	shl.b32 	%r524, %r523, 20;
	add.s32 	%r525, %r524, 1072693248;
	mov.b32 	%r526, 0;
	mov.b64 	%fd795, {%r526, %r525};
	mul.f64 	%fd1023, %fd795, %fd794;
$L__BB20_135:
	cvt.rn.f32.f64 	%f86, %fd1023;
	ld.global.f64 	%fd186, [%rd10+61440];
	fma.rn.f64 	%fd796, %fd186, 0d3FF71547652B82FE, 0d4338000000000000;
	{
	.reg .b32 %temp; 
	mov.b64 	{%r127, %temp}, %fd796;
	}
	mov.f64 	%fd797, 0dC338000000000000;
	add.rn.f64 	%fd798, %fd796, %fd797;
	fma.rn.f64 	%fd799, %fd798, 0dBFE62E42FEFA39EF, %fd186;
	fma.rn.f64 	%fd800, %fd798, 0dBC7ABC9E3B39803F, %fd799;
	fma.rn.f64 	%fd801, %fd800, 0d3E5ADE1569CE2BDF, 0d3E928AF3FCA213EA;
	fma.rn.f64 	%fd802, %fd801, %fd800, 0d3EC71DEE62401315;
	fma.rn.f64 	%fd803, %fd802, %fd800, 0d3EFA01997C89EB71;
	fma.rn.f64 	%fd804, %fd803, %fd800, 0d3F2A01A014761F65;
	fma.rn.f64 	%fd805, %fd804, %fd800, 0d3F56C16C1852B7AF;
	fma.rn.f64 	%fd806, %fd805, %fd800, 0d3F81111111122322;
	fma.rn.f64 	%fd807, %fd806, %fd800, 0d3FA55555555502A1;
	fma.rn.f64 	%fd808, %fd807, %fd800, 0d3FC5555555555511;
	fma.rn.f64 	%fd809, %fd808, %fd800, 0d3FE000000000000B;
	fma.rn.f64 	%fd810, %fd809, %fd800, 0d3FF0000000000000;
	fma.rn.f64 	%fd811, %fd810, %fd800, 0d3FF0000000000000;
	{
	.reg .b32 %temp; 
	mov.b64 	{%r128, %temp}, %fd811;
	}
	{
	.reg .b32 %temp; 
	mov.b64 	{%temp, %r129}, %fd811;
	}
	shl.b32 	%r527, %r127, 20;
	add.s32 	%r528, %r527, %r129;
	mov.b64 	%fd1024, {%r128, %r528};
	{
	.reg .b32 %temp; 
	mov.b64 	{%temp, %r529}, %fd186;
	}
	mov.b32 	%f150, %r529;
	abs.f32 	%f87, %f150;
	setp.lt.f32 	%p97, %f87, 0f4086232B;
	@%p97 bra 	$L__BB20_138;
	setp.lt.f64 	%p98, %fd186, 0d0000000000000000;
	add.f64 	%fd812, %fd186, 0d7FF0000000000000;
	selp.f64 	%fd1024, 0d0000000000000000, %fd812, %p98;
	setp.geu.f32 	%p99, %f87, 0f40874800;
	@%p99 bra 	$L__BB20_138;
	shr.u32 	%r530, %r127, 31;
	add.s32 	%r531, %r127, %r530;
	shr.s32 	%r532, %r531, 1;
	shl.b32 	%r533, %r532, 20;
	add.s32 	%r534, %r129, %r533;
	mov.b64 	%fd813, {%r128, %r534};
	sub.s32 	%r535, %r127, %r532;
	shl.b32 	%r536, %r535, 20;
	add.s32 	%r537, %r536, 1072693248;
	mov.b32 	%r538, 0;
	mov.b64 	%fd814, {%r538, %r537};
	mul.f64 	%fd1024, %fd814, %fd813;
$L__BB20_138:
	cvt.rn.f32.f64 	%f151, %fd1024;
	add.f32 	%f152, %f342, %f58;
	add.f32 	%f153, %f60, %f62;
	add.f32 	%f154, %f64, %f66;
	add.f32 	%f155, %f68, %f70;
	add.f32 	%f156, %f72, %f74;
	add.f32 	%f157, %f76, %f78;
	add.f32 	%f158, %f80, %f82;
	add.f32 	%f159, %f84, %f86;
	add.f32 	%f160, %f152, %f153;
	add.f32 	%f161, %f154, %f155;
	add.f32 	%f162, %f156, %f157;
	add.f32 	%f163, %f158, %f159;
	add.f32 	%f164, %f160, %f161;
	add.f32 	%f165, %f162, %f163;
	add.f32 	%f166, %f164, %f165;
	add.f32 	%f342, %f166, %f151;
	sub.s32 	%r539, %r151, %r765;
	setp.lt.u32 	%p100, %r539, 8192;
	@%p100 bra 	$L__BB20_156;
	add.s32 	%r765, %r765, 8192;
	setp.le.u32 	%p101, %r765, %r80;
	@%p101 bra 	$L__BB20_90;
$L__BB20_140:
	setp.le.u32 	%p102, %r151, %r765;
	@%p102 bra 	$L__BB20_156;
	sub.s32 	%r132, %r151, %r765;
	setp.ge.s32 	%p103, %r31, %r132;
	@%p103 bra 	$L__BB20_156;
	not.b32 	%r540, %r31;
	add.s32 	%r541, %r151, %r540;
	sub.s32 	%r133, %r541, %r765;
	and.b32  	%r542, %r133, 512;
	setp.ne.s32 	%p104, %r542, 0;
	mov.u32 	%r766, %r31;
	@%p104 bra 	$L__BB20_147;
	add.s32 	%r543, %r31, %r765;
	mul.wide.u32 	%rd15, %r543, 8;
	add.s64 	%rd16, %rd2, %rd15;
	ld.global.f64 	%fd191, [%rd16];
	fma.rn.f64 	%fd815, %fd191, 0d3FF71547652B82FE, 0d4338000000000000;
	{
	.reg .b32 %temp; 
	mov.b64 	{%r134, %temp}, %fd815;
	}
	mov.f64 	%fd816, 0dC338000000000000;
	add.rn.f64 	%fd817, %fd815, %fd816;
	fma.rn.f64 	%fd818, %fd817, 0dBFE62E42FEFA39EF, %fd191;
	fma.rn.f64 	%fd819, %fd817, 0dBC7ABC9E3B39803F, %fd818;
	fma.rn.f64 	%fd820, %fd819, 0d3E5ADE1569CE2BDF, 0d3E928AF3FCA213EA;
	fma.rn.f64 	%fd821, %fd820, %fd819, 0d3EC71DEE62401315;
	fma.rn.f64 	%fd822, %fd821, %fd819, 0d3EFA01997C89EB71;
	fma.rn.f64 	%fd823, %fd822, %fd819, 0d3F2A01A014761F65;
	fma.rn.f64 	%fd824, %fd823, %fd819, 0d3F56C16C1852B7AF;
	fma.rn.f64 	%fd825, %fd824, %fd819, 0d3F81111111122322;
	fma.rn.f64 	%fd826, %fd825, %fd819, 0d3FA55555555502A1;
	fma.rn.f64 	%fd827, %fd826, %fd819, 0d3FC5555555555511;
	fma.rn.f64 	%fd828, %fd827, %fd819, 0d3FE000000000000B;
	fma.rn.f64 	%fd829, %fd828, %fd819, 0d3FF0000000000000;
	fma.rn.f64 	%fd830, %fd829, %fd819, 0d3FF0000000000000;
	{
	.reg .b32 %temp; 
	mov.b64 	{%r135, %temp}, %fd830;
	}
	{
	.reg .b32 %temp; 
	mov.b64 	{%temp, %r136}, %fd830;
	}
	shl.b32 	%r544, %r134, 20;
	add.s32 	%r545, %r544, %r136;
	mov.b64 	%fd1025, {%r135, %r545};
	{
	.reg .b32 %temp; 
	mov.b64 	{%temp, %r546}, %fd191;
	}
	mov.b32 	%f168, %r546;
	abs.f32 	%f90, %f168;
	setp.lt.f32 	%p105, %f90, 0f4086232B;
	@%p105 bra 	$L__BB20_146;
	setp.lt.f64 	%p106, %fd191, 0d0000000000000000;
	add.f64 	%fd831, %fd191, 0d7FF0000000000000;
	selp.f64 	%fd1025, 0d0000000000000000, %fd831, %p106;
	setp.geu.f32 	%p107, %f90, 0f40874800;
	@%p107 bra 	$L__BB20_146;
	shr.u32 	%r547, %r134, 31;
	add.s32 	%r548, %r134, %r547;
	shr.s32 	%r549, %r548, 1;
	shl.b32 	%r550, %r549, 20;
	add.s32 	%r551, %r136, %r550;
	mov.b64 	%fd832, {%r135, %r551};
	sub.s32 	%r552, %r134, %r549;
	shl.b32 	%r553, %r552, 20;
	add.s32 	%r554, %r553, 1072693248;
	mov.b32 	%r555, 0;
	mov.b64 	%fd833, {%r555, %r554};
	mul.f64 	%fd1025, %fd833, %fd832;
$L__BB20_146:
	cvt.rn.f32.f64 	%f169, %fd1025;
	add.f32 	%f342, %f342, %f169;
	add.s32 	%r766, %r31, 512;
$L__BB20_147:
	setp.lt.u32 	%p108, %r133, 512;
	@%p108 bra 	$L__BB20_156;
	add.s32 	%r768, %r766, 512;
	add.s32 	%r767, %r766, %r765;
$L__BB20_149:
	mov.u32 	%r142, %r768;
	mul.wide.u32 	%rd17, %r767, 8;
	add.s64 	%rd18, %rd2, %rd17;
	ld.global.f64 	%fd196, [%rd18];
	fma.rn.f64 	%fd834, %fd196, 0d3FF71547652B82FE, 0d4338000000000000;
	{
	.reg .b32 %temp; 
	mov.b64 	{%r143, %temp}, %fd834;
	}
	mov.f64 	%fd835, 0dC338000000000000;
	add.rn.f64 	%fd836, %fd834, %fd835;
	fma.rn.f64 	%fd837, %fd836, 0dBFE62E42FEFA39EF, %fd196;
	fma.rn.f64 	%fd838, %fd836, 0dBC7ABC9E3B39803F, %fd837;
	fma.rn.f64 	%fd839, %fd838, 0d3E5ADE1569CE2BDF, 0d3E928AF3FCA213EA;
	fma.rn.f64 	%fd840, %fd839, %fd838, 0d3EC71DEE62401315;
	fma.rn.f64 	%fd841, %fd840, %fd838, 0d3EFA01997C89EB71;
	fma.rn.f64 	%fd842, %fd841, %fd838, 0d3F2A01A014761F65;
	fma.rn.f64 	%fd843, %fd842, %fd838, 0d3F56C16C1852B7AF;
	fma.rn.f64 	%fd844, %fd843, %fd838, 0d3F81111111122322;
	fma.rn.f64 	%fd845, %fd844, %fd838, 0d3FA55555555502A1;
	fma.rn.f64 	%fd846, %fd845, %fd838, 0d3FC5555555555511;
	fma.rn.f64 	%fd847, %fd846, %fd838, 0d3FE000000000000B;
	fma.rn.f64 	%fd848, %fd847, %fd838, 0d3FF0000000000000;
	fma.rn.f64 	%fd849, %fd848, %fd838, 0d3FF0000000000000;
	{
	.reg .b32 %temp; 
	mov.b64 	{%r144, %temp}, %fd849;
	}
	{
	.reg .b32 %temp; 
	mov.b64 	{%temp, %r145}, %fd849;
	}
	shl.b32 	%r556, %r143, 20;
	add.s32 	%r557, %r556, %r145;
	mov.b64 	%fd1026, {%r144, %r557};
	{
	.reg .b32 %temp; 
	mov.b64 	{%temp, %r558}, %fd196;
	}
	mov.b32 	%f170, %r558;
	abs.f32 	%f95, %f170;
	setp.lt.f32 	%p109, %f95, 0f4086232B;
	@%p109 bra 	$L__BB20_152;
	setp.lt.f64 	%p110, %fd196, 0d0000000000000000;
	add.f64 	%fd850, %fd196, 0d7FF0000000000000;
	selp.f64 	%fd1026, 0d0000000000000000, %fd850, %p110;
	setp.geu.f32 	%p111, %f95, 0f40874800;
	@%p111 bra 	$L__BB20_152;
	shr.u32 	%r559, %r143, 31;
	add.s32 	%r560, %r143, %r559;
	shr.s32 	%r561, %r560, 1;
	shl.b32 	%r562, %r561, 20;
	add.s32 	%r563, %r145, %r562;
	mov.b64 	%fd851, {%r144, %r563};
	sub.s32 	%r564, %r143, %r561;
	shl.b32 	%r565, %r564, 20;
	add.s32 	%r566, %r565, 1072693248;
	mov.b32 	%r567, 0;
	mov.b64 	%fd852, {%r567, %r566};
	mul.f64 	%fd1026, %fd852, %fd851;
$L__BB20_152:
	cvt.rn.f32.f64 	%f171, %fd1026;
	add.f32 	%f96, %f342, %f171;
	add.s32 	%r568, %r767, 512;
	mul.wide.u32 	%rd19, %r568, 8;
	add.s64 	%rd20, %rd2, %rd19;
	ld.global.f64 	%fd201, [%rd20];
	fma.rn.f64 	%fd853, %fd201, 0d3FF71547652B82FE, 0d4338000000000000;
	{
	.reg .b32 %temp; 
	mov.b64 	{%r146, %temp}, %fd853;
	}
	mov.f64 	%fd854, 0dC338000000000000;
	add.rn.f64 	%fd855, %fd853, %fd854;
	fma.rn.f64 	%fd856, %fd855, 0dBFE62E42FEFA39EF, %fd201;
	fma.rn.f64 	%fd857, %fd855, 0dBC7ABC9E3B39803F, %fd856;
	fma.rn.f64 	%fd858, %fd857, 0d3E5ADE1569CE2BDF, 0d3E928AF3FCA213EA;
	fma.rn.f64 	%fd859, %fd858, %fd857, 0d3EC71DEE62401315;
	fma.rn.f64 	%fd860, %fd859, %fd857, 0d3EFA01997C89EB71;
	fma.rn.f64 	%fd861, %fd860, %fd857, 0d3F2A01A014761F65;
	fma.rn.f64 	%fd862, %fd861, %fd857, 0d3F56C16C1852B7AF;
	fma.rn.f64 	%fd863, %fd862, %fd857, 0d3F81111111122322;
	fma.rn.f64 	%fd864, %fd863, %fd857, 0d3FA55555555502A1;
	fma.rn.f64 	%fd865, %fd864, %fd857, 0d3FC5555555555511;
	fma.rn.f64 	%fd866, %fd865, %fd857, 0d3FE000000000000B;
	fma.rn.f64 	%fd867, %fd866, %fd857, 0d3FF0000000000000;
	fma.rn.f64 	%fd868, %fd867, %fd857, 0d3FF0000000000000;
	{
	.reg .b32 %temp; 
	mov.b64 	{%r147, %temp}, %fd868;
	}
	{
	.reg .b32 %temp; 
	mov.b64 	{%temp, %r148}, %fd868;
	}
	shl.b32 	%r569, %r146, 20;
	add.s32 	%r570, %r569, %r148;
	mov.b64 	%fd1027, {%r147, %r570};
	{
	.reg .b32 %temp; 
	mov.b64 	{%temp, %r571}, %fd201;
	}
	mov.b32 	%f172, %r571;
	abs.f32 	%f97, %f172;
	setp.lt.f32 	%p112, %f97, 0f4086232B;
	@%p112 bra 	$L__BB20_155;
	setp.lt.f64 	%p113, %fd201, 0d0000000000000000;
	add.f64 	%fd869, %fd201, 0d7FF0000000000000;
	selp.f64 	%fd1027, 0d0000000000000000, %fd869, %p113;
	setp.geu.f32 	%p114, %f97, 0f40874800;
	@%p114 bra 	$L__BB20_155;
	shr.u32 	%r572, %r146, 31;
	add.s32 	%r573, %r146, %r572;
	shr.s32 	%r574, %r573, 1;
	shl.b32 	%r575, %r574, 20;
	add.s32 	%r576, %r148, %r575;
	mov.b64 	%fd870, {%r147, %r576};
	sub.s32 	%r577, %r146, %r574;
	shl.b32 	%r578, %r577, 20;
	add.s32 	%r579, %r578, 1072693248;
	mov.b32 	%r580, 0;
	mov.b64 	%fd871, {%r580, %r579};
	mul.f64 	%fd1027, %fd871, %fd870;
$L__BB20_155:
	cvt.rn.f32.f64 	%f173, %fd1027;
	add.f32 	%f342, %f96, %f173;
	add.s32 	%r768, %r142, 1024;
	add.s32 	%r581, %r142, 512;
	add.s32 	%r767, %r767, 1024;
	setp.lt.s32 	%p115, %r581, %r132;
	@%p115 bra 	$L__BB20_149;
$L__BB20_156:
	// begin inline asm
	mov.u32 %r582, %laneid;
	// end inline asm
	mov.b32 	%r584, %f342;
	mov.b32 	%r585, 1;
	mov.b32 	%r606, 31;
	mov.b32 	%r607, -1;
	// begin inline asm
	shfl.sync.down.b32 %r583, %r584, %r585, %r606, %r607;
	// end inline asm
	setp.gt.s32 	%p116, %r582, 30;
	mov.b32 	%f174, %r583;
	add.f32 	%f175, %f342, %f174;
	selp.f32 	%f176, %f342, %f175, %p116;
	mov.b32 	%r589, %f176;
	mov.b32 	%r590, 2;
	// begin inline asm
	shfl.sync.down.b32 %r588, %r589, %r590, %r606, %r607;
	// end inline asm
	setp.gt.s32 	%p117, %r582, 29;
	mov.b32 	%f177, %r588;
	add.f32 	%f178, %f176, %f177;
	selp.f32 	%f179, %f176, %f178, %p117;
	mov.b32 	%r594, %f179;
	mov.b32 	%r595, 4;
	// begin inline asm
	shfl.sync.down.b32 %r593, %r594, %r595, %r606, %r607;
	// end inline asm
	setp.gt.s32 	%p118, %r582, 27;
	mov.b32 	%f180, %r593;
	add.f32 	%f181, %f179, %f180;
	selp.f32 	%f182, %f179, %f181, %p118;
	mov.b32 	%r599, %f182;
	mov.b32 	%r600, 8;
	// begin inline asm
	shfl.sync.down.b32 %r598, %r599, %r600, %r606, %r607;
	// end inline asm
	setp.gt.s32 	%p119, %r582, 23;
	mov.b32 	%f183, %r598;
	add.f32 	%f184, %f182, %f183;
	selp.f32 	%f185, %f182, %f184, %p119;
	mov.b32 	%r604, %f185;
	mov.b32 	%r605, 16;
	// begin inline asm
	shfl.sync.down.b32 %r603, %r604, %r605, %r606, %r607;
	// end inline asm
	setp.gt.s32 	%p120, %r582, 15;
	mov.b32 	%f186, %r603;
	add.f32 	%f100, %f185, %f186;
	selp.f32 	%f343, %f185, %f100, %p120;
	setp.ne.s32 	%p121, %r582, 0;
	@%p121 bra 	$L__BB20_158;
	shr.u32 	%r608, %r31, 3;
	and.b32  	%r609, %r608, 124;
	mov.u32 	%r610, _ZZN3cub18CUB_300001_SM_10006detail6reduce28DeviceReduceSingleTileKernelINS2_10policy_hubIfjN4cuda3std3__44plusIfEEE10Policy1000EN6thrust24THRUST_300001_SM_1000_NS6detail15normal_iteratorINSD_10device_ptrIdEEEEPdjS9_df3ExpEEvT0_T1_T2_T3_T4_T6_E12temp_storage;
	add.s32 	%r611, %r610, %r609;
	st.shared.f32 	[%r611+16], %f100;
$L__BB20_158:
	bar.sync 	0;
	setp.ne.s32 	%p122, %r31, 0;
	@%p122 bra 	$L__BB20_160;
	ld.shared.f32 	%f187, [_ZZN3cub18CUB_300001_SM_10006detail6reduce28DeviceReduceSingleTileKernelINS2_10policy_hubIfjN4cuda3std3__44plusIfEEE10Policy1000EN6thrust24THRUST_300001_SM_1000_NS6detail15normal_iteratorINSD_10device_ptrIdEEEEPdjS9_df3ExpEEvT0_T1_T2_T3_T4_T6_E12temp_storage+20];
	add.f32 	%f188, %f343, %f187;
	ld.shared.f32 	%f189, [_ZZN3cub18CUB_300001_SM_10006detail6reduce28DeviceReduceSingleTileKernelINS2_10policy_hubIfjN4cuda3std3__44plusIfEEE10Policy1000EN6thrust24THRUST_300001_SM_1000_NS6detail15normal_iteratorINSD_10device_ptrIdEEEEPdjS9_df3ExpEEvT0_T1_T2_T3_T4_T6_E12temp_storage+24];
	add.f32 	%f190, %f188, %f189;
	ld.shared.f32 	%f191, [_ZZN3cub18CUB_300001_SM_10006detail6reduce28DeviceReduceSingleTileKernelINS2_10policy_hubIfjN4cuda3std3__44plusIfEEE10Policy1000EN6thrust24THRUST_300001_SM_1000_NS6detail15normal_iteratorINSD_10device_ptrIdEEEEPdjS9_df3ExpEEvT0_T1_T2_T3_T4_T6_E12temp_storage+28];
	add.f32 	%f192, %f190, %f191;
	ld.shared.f32 	%f193, [_ZZN3cub18CUB_300001_SM_10006detail6reduce28DeviceReduceSingleTileKernelINS2_10policy_hubIfjN4cuda3std3__44plusIfEEE10Policy1000EN6thrust24THRUST_300001_SM_1000_NS6detail15normal_iteratorINSD_10device_ptrIdEEEEPdjS9_df3ExpEEvT0_T1_T2_T3_T4_T6_E12temp_storage+32];
	add.f32 	%f194, %f192, %f193;
	ld.shared.f32 	%f195, [_ZZN3cub18CUB_300001_SM_10006detail6reduce28DeviceReduceSingleTileKernelINS2_10policy_hubIfjN4cuda3std3__44plusIfEEE10Policy1000EN6thrust24THRUST_300001_SM_1000_NS6detail15normal_iteratorINSD_10device_ptrIdEEEEPdjS9_df3ExpEEvT0_T1_T2_T3_T4_T6_E12temp_storage+36];
	add.f32 	%f196, %f194, %f195;
	ld.shared.f32 	%f197, [_ZZN3cub18CUB_300001_SM_10006detail6reduce28DeviceReduceSingleTileKernelINS2_10policy_hubIfjN4cuda3std3__44plusIfEEE10Policy1000EN6thrust24THRUST_300001_SM_1000_NS6detail15normal_iteratorINSD_10device_ptrIdEEEEPdjS9_df3ExpEEvT0_T1_T2_T3_T4_T6_E12temp_storage+40];
	add.f32 	%f198, %f196, %f197;
	ld.shared.f32 	%f199, [_ZZN3cub18CUB_300001_SM_10006detail6reduce28DeviceReduceSingleTileKernelINS2_10policy_hubIfjN4cuda3std3__44plusIfEEE10Policy1000EN6thrust24THRUST_300001_SM_1000_NS6detail15normal_iteratorINSD_10device_ptrIdEEEEPdjS9_df3ExpEEvT0_T1_T2_T3_T4_T6_E12temp_storage+44];
	add.f32 	%f200, %f198, %f199;
	ld.shared.f32 	%f201, [_ZZN3cub18CUB_300001_SM_10006detail6reduce28DeviceReduceSingleTileKernelINS2_10policy_hubIfjN4cuda3std3__44plusIfEEE10Policy1000EN6thrust24THRUST_300001_SM_1000_NS6detail15normal_iteratorINSD_10device_ptrIdEEEEPdjS9_df3ExpEEvT0_T1_T2_T3_T4_T6_E12temp_storage+48];
	add.f32 	%f202, %f200, %f201;
	ld.shared.f32 	%f203, [_ZZN3cub18CUB_300001_SM_10006detail6reduce28DeviceReduceSingleTileKernelINS2_10policy_hubIfjN4cuda3std3__44plusIfEEE10Policy1000EN6thrust24THRUST_300001_SM_1000_NS6detail15normal_iteratorINSD_10device_ptrIdEEEEPdjS9_df3ExpEEvT0_T1_T2_T3_T4_T6_E12temp_storage+52];
	add.f32 	%f204, %f202, %f203;
	ld.shared.f32 	%f205, [_ZZN3cub18CUB_300001_SM_10006detail6reduce28DeviceReduceSingleTileKernelINS2_10policy_hubIfjN4cuda3std3__44plusIfEEE10Policy1000EN6thrust24THRUST_300001_SM_1000_NS6detail15normal_iteratorINSD_10device_ptrIdEEEEPdjS9_df3ExpEEvT0_T1_T2_T3_T4_T6_E12temp_storage+56];
	add.f32 	%f206, %f204, %f205;
	ld.shared.f32 	%f207, [_ZZN3cub18CUB_300001_SM_10006detail6reduce28DeviceReduceSingleTileKernelINS2_10policy_hubIfjN4cuda3std3__44plusIfEEE10Policy1000EN6thrust24THRUST_300001_SM_1000_NS6detail15normal_iteratorINSD_10device_ptrIdEEEEPdjS9_df3ExpEEvT0_T1_T2_T3_T4_T6_E12temp_storage+60];
	add.f32 	%f208, %f206, %f207;
	ld.shared.f32 	%f209, [_ZZN3cub18CUB_300001_SM_10006detail6reduce28DeviceReduceSingleTileKernelINS2_10policy_hubIfjN4cuda3std3__44plusIfEEE10Policy1000EN6thrust24THRUST_300001_SM_1000_NS6detail15normal_iteratorINSD_10device_ptrIdEEEEPdjS9_df3ExpEEvT0_T1_T2_T3_T4_T6_E12temp_storage+64];
	add.f32 	%f210, %f208, %f209;
	ld.shared.f32 	%f211, [_ZZN3cub18CUB_300001_SM_10006detail6reduce28DeviceReduceSingleTileKernelINS2_10policy_hubIfjN4cuda3std3__44plusIfEEE10Policy1000EN6thrust24THRUST_300001_SM_1000_NS6detail15normal_iteratorINSD_10device_ptrIdEEEEPdjS9_df3ExpEEvT0_T1_T2_T3_T4_T6_E12temp_storage+68];
	add.f32 	%f212, %f210, %f211;
	ld.shared.f32 	%f213, [_ZZN3cub18CUB_300001_SM_10006detail6reduce28DeviceReduceSingleTileKernelINS2_10policy_hubIfjN4cuda3std3__44plusIfEEE10Policy1000EN6thrust24THRUST_300001_SM_1000_NS6detail15normal_iteratorINSD_10device_ptrIdEEEEPdjS9_df3ExpEEvT0_T1_T2_T3_T4_T6_E12temp_storage+72];
	add.f32 	%f214, %f212, %f213;
	ld.shared.f32 	%f215, [_ZZN3cub18CUB_300001_SM_10006detail6reduce28DeviceReduceSingleTileKernelINS2_10policy_hubIfjN4cuda3std3__44plusIfEEE10Policy1000EN6thrust24THRUST_300001_SM_1000_NS6detail15normal_iteratorINSD_10device_ptrIdEEEEPdjS9_df3ExpEEvT0_T1_T2_T3_T4_T6_E12temp_storage+76];
	add.f32 	%f343, %f214, %f215;
$L__BB20_160:
	mov.u32 	%r757, %tid.x;
	setp.ne.s32 	%p178, %r757, 0;
	@%p178 bra 	$L__BB20_162;
	cvt.rn.f32.f64 	%f329, %fd206;
	add.f32 	%f330, %f343, %f329;
	cvt.f64.f32 	%fd986, %f330;
	st.global.f64 	[%rd1], %fd986;
$L__BB20_162:
	ret;

}
	// .globl	_ZN3cub18CUB_300001_SM_10006detail6reduce18DeviceReduceKernelINS2_10policy_hubIfjN4cuda3std3__44plusIfEEE10Policy1000EN6thrust24THRUST_300001_SM_1000_NS6detail15normal_iteratorINSD_10device_ptrIdEEEEjS9_f3ExpEEvT0_PT3_T1_NS0_13GridEvenShareISN_EET2_T4_
.visible .entry _ZN3cub18CUB_300001_SM_10006detail6reduce18DeviceReduceKernelINS2_10policy_hubIfjN4cuda3std3__44plusIfEEE10Policy1000EN6thrust24THRUST_300001_SM_1000_NS6detail15normal_iteratorINSD_10device_ptrIdEEEEjS9_f3ExpEEvT0_PT3_T1_NS0_13GridEvenShareISN_EET2_T4_(
	.param .align 8 .b8 _ZN3cub18CUB_300001_SM_10006detail6reduce18DeviceReduceKernelINS2_10policy_hubIfjN4cuda3std3__44plusIfEEE10Policy1000EN6thrust24THRUST_300001_SM_1000_NS6detail15normal_iteratorINSD_10device_ptrIdEEEEjS9_f3ExpEEvT0_PT3_T1_NS0_13GridEvenShareISN_EET2_T4__param_0[8],
	.param .u64 .ptr .align 1 _ZN3cub18CUB_300001_SM_10006detail6reduce18DeviceReduceKernelINS2_10policy_hubIfjN4cuda3std3__44plusIfEEE10Policy1000EN6thrust24THRUST_300001_SM_1000_NS6detail15normal_iteratorINSD_10device_ptrIdEEEEjS9_f3ExpEEvT0_PT3_T1_NS0_13GridEvenShareISN_EET2_T4__param_1,
	.param .u32 _ZN3cub18CUB_300001_SM_10006detail6reduce18DeviceReduceKernelINS2_10policy_hubIfjN4cuda3std3__44plusIfEEE10Policy1000EN6thrust24THRUST_300001_SM_1000_NS6detail15normal_iteratorINSD_10device_ptrIdEEEEjS9_f3ExpEEvT0_PT3_T1_NS0_13GridEvenShareISN_EET2_T4__param_2,
	.param .align 4 .b8 _ZN3cub18CUB_300001_SM_10006detail6reduce18DeviceReduceKernelINS2_10policy_hubIfjN4cuda3std3__44plusIfEEE10Policy1000EN6thrust24THRUST_300001_SM_1000_NS6detail15normal_iteratorINSD_10device_ptrIdEEEEjS9_f3ExpEEvT0_PT3_T1_NS0_13GridEvenShareISN_EET2_T4__param_3[40],
	.param .align 1 .b8 _ZN3cub18CUB_300001_SM_10006detail6reduce18DeviceReduceKernelINS2_10policy_hubIfjN4cuda3std3__44plusIfEEE10Policy1000EN6thrust24THRUST_300001_SM_1000_NS6detail15normal_iteratorINSD_10device_ptrIdEEEEjS9_f3ExpEEvT0_PT3_T1_NS0_13GridEvenShareISN_EET2_T4__param_4[1],
	.param .align 1 .b8 _ZN3cub18CUB_300001_SM_10006detail6reduce18DeviceReduceKernelINS2_10policy_hubIfjN4cuda3std3__44plusIfEEE10Policy1000EN6thrust24THRUST_300001_SM_1000_NS6detail15normal_iteratorINSD_10device_ptrIdEEEEjS9_f3ExpEEvT0_PT3_T1_NS0_13GridEvenShareISN_EET2_T4__param_5[1]
)
.maxntid 512
{
	.reg .pred 	%p<171>;
	.reg .b32 	%r<770>;
	.reg .b32 	%f<330>;
	.reg .b64 	%rd<26>;
	.reg .b64 	%fd<976>;
	// demoted variable
	.shared .align 4 .b8 _ZZN3cub18CUB_300001_SM_10006detail6reduce18DeviceReduceKernelINS2_10policy_hubIfjN4cuda3std3__44plusIfEEE10Policy1000EN6thrust24THRUST_300001_SM_1000_NS6detail15normal_iteratorINSD_10device_ptrIdEEEEjS9_f3ExpEEvT0_PT3_T1_NS0_13GridEvenShareISN_EET2_T4_E12temp_storage[84];
	ld.param.u32 	%r159, [_ZN3cub18CUB_300001_SM_10006detail6reduce18DeviceReduceKernelINS2_10policy_hubIfjN4cuda3std3__44plusIfEEE10Policy1000EN6thrust24THRUST_300001_SM_1000_NS6detail15normal_iteratorINSD_10device_ptrIdEEEEjS9_f3ExpEEvT0_PT3_T1_NS0_13GridEvenShareISN_EET2_T4__param_3+24];
	ld.param.u32 	%r158, [_ZN3cub18CUB_300001_SM_10006detail6reduce18DeviceReduceKernelINS2_10policy_hubIfjN4cuda3std3__44plusIfEEE10Policy1000EN6thrust24THRUST_300001_SM_1000_NS6detail15normal_iteratorINSD_10device_ptrIdEEEEjS9_f3ExpEEvT0_PT3_T1_NS0_13GridEvenShareISN_EET2_T4__param_3+20];
	ld.param.u64 	%rd5, [_ZN3cub18CUB_300001_SM_10006detail6reduce18DeviceReduceKernelINS2_10policy_hubIfjN4cuda3std3__44plusIfEEE10Policy1000EN6thrust24THRUST_300001_SM_1000_NS6detail15normal_iteratorINSD_10device_ptrIdEEEEjS9_f3ExpEEvT0_PT3_T1_NS0_13GridEvenShareISN_EET2_T4__param_0];
	cvta.to.global.u64 	%rd1, %rd5;
	mov.u32 	%r163, %ctaid.x;
	shl.b32 	%r766, %r163, 13;
	sub.s32 	%r3, %r158, %r766;
	setp.gt.u32 	%p1, %r3, 8191;
	@%p1 bra 	$L__BB21_30;
	mov.u32 	%r4, %tid.x;
	setp.ge.u32 	%p122, %r4, %r3;
	mov.f32 	%f323, 0f00000000;
	mov.u32 	%r761, %r4;
	@%p122 bra 	$L__BB21_6;
	add.s32 	%r635, %r766, %r4;
	mul.wide.u32 	%rd14, %r635, 8;
	add.s64 	%rd15, %rd1, %rd14;
	ld.global.f64 	%fd1, [%rd15];
	fma.rn.f64 	%fd861, %fd1, 0d3FF71547652B82FE, 0d4338000000000000;
	{
	.reg .b32 %temp; 
	mov.b64 	{%r5, %temp}, %fd861;
	}
	mov.f64 	%fd862, 0dC338000000000000;
	add.rn.f64 	%fd863, %fd861, %fd862;
	fma.rn.f64 	%fd864, %fd863, 0dBFE62E42FEFA39EF, %fd1;
	fma.rn.f64 	%fd865, %fd863, 0dBC7ABC9E3B39803F, %fd864;
	fma.rn.f64 	%fd866, %fd865, 0d3E5ADE1569CE2BDF, 0d3E928AF3FCA213EA;
	fma.rn.f64 	%fd867, %fd866, %fd865, 0d3EC71DEE62401315;
	fma.rn.f64 	%fd868, %fd867, %fd865, 0d3EFA01997C89EB71;
	fma.rn.f64 	%fd869, %fd868, %fd865, 0d3F2A01A014761F65;
	fma.rn.f64 	%fd870, %fd869, %fd865, 0d3F56C16C1852B7AF;
	fma.rn.f64 	%fd871, %fd870, %fd865, 0d3F81111111122322;
	fma.rn.f64 	%fd872, %fd871, %fd865, 0d3FA55555555502A1;
	fma.rn.f64 	%fd873, %fd872, %fd865, 0d3FC5555555555511;
	fma.rn.f64 	%fd874, %fd873, %fd865, 0d3FE000000000000B;
	fma.rn.f64 	%fd875, %fd874, %fd865, 0d3FF0000000000000;
	fma.rn.f64 	%fd876, %fd875, %fd865, 0d3FF0000000000000;
	{
	.reg .b32 %temp; 
	mov.b64 	{%r6, %temp}, %fd876;
	}
	{
	.reg .b32 %temp; 
	mov.b64 	{%temp, %r7}, %fd876;
	}
	shl.b32 	%r636, %r5, 20;
	add.s32 	%r637, %r636, %r7;
	mov.b64 	%fd937, {%r6, %r637};
	{
	.reg .b32 %temp; 
	mov.b64 	{%temp, %r638}, %fd1;
	}
	mov.b32 	%f211, %r638;
	abs.f32 	%f1, %f211;
	setp.lt.f32 	%p123, %f1, 0f4086232B;
	@%p123 bra 	$L__BB21_5;
	setp.lt.f64 	%p124, %fd1, 0d0000000000000000;
	add.f64 	%fd877, %fd1, 0d7FF0000000000000;
	selp.f64 	%fd937, 0d0000000000000000, %fd877, %p124;
	setp.geu.f32 	%p125, %f1, 0f40874800;
	@%p125 bra 	$L__BB21_5;
	shr.u32 	%r639, %r5, 31;
	add.s32 	%r640, %r5, %r639;
	shr.s32 	%r641, %r640, 1;
	shl.b32 	%r642, %r641, 20;
	add.s32 	%r643, %r7, %r642;
	mov.b64 	%fd878, {%r6, %r643};
	sub.s32 	%r644, %r5, %r641;
	shl.b32 	%r645, %r644, 20;
	add.s32 	%r646, %r645, 1072693248;
	mov.b32 	%r647, 0;
	mov.b64 	%fd879, {%r647, %r646};
	mul.f64 	%fd937, %fd879, %fd878;
$L__BB21_5:
	cvt.rn.f32.f64 	%f323, %fd937;
	add.s32 	%r761, %r4, 512;
$L__BB21_6:
	setp.ge.u32 	%p126, %r761, %r3;
	@%p126 bra 	$L__BB21_21;
	not.b32 	%r648, %r761;
	add.s32 	%r10, %r158, %r648;
	and.b32  	%r649, %r10, 512;
	setp.ne.s32 	%p127, %r649, 0;
	@%p127 bra 	$L__BB21_12;
	add.s32 	%r650, %r766, %r761;
	mul.wide.u32 	%rd16, %r650, 8;
	add.s64 	%rd17, %rd1, %rd16;
	ld.global.f64 	%fd6, [%rd17];
	fma.rn.f64 	%fd880, %fd6, 0d3FF71547652B82FE, 0d4338000000000000;
	{
	.reg .b32 %temp; 
	mov.b64 	{%r11, %temp}, %fd880;
	}
	mov.f64 	%fd881, 0dC338000000000000;
	add.rn.f64 	%fd882, %fd880, %fd881;
	fma.rn.f64 	%fd883, %fd882, 0dBFE62E42FEFA39EF, %fd6;
	fma.rn.f64 	%fd884, %fd882, 0dBC7ABC9E3B39803F, %fd883;
	fma.rn.f64 	%fd885, %fd884, 0d3E5ADE1569CE2BDF, 0d3E928AF3FCA213EA;
	fma.rn.f64 	%fd886, %fd885, %fd884, 0d3EC71DEE62401315;
	fma.rn.f64 	%fd887, %fd886, %fd884, 0d3EFA01997C89EB71;
	fma.rn.f64 	%fd888, %fd887, %fd884, 0d3F2A01A014761F65;
	fma.rn.f64 	%fd889, %fd888, %fd884, 0d3F56C16C1852B7AF;
	fma.rn.f64 	%fd890, %fd889, %fd884, 0d3F81111111122322;
	fma.rn.f64 	%fd891, %fd890, %fd884, 0d3FA55555555502A1;
	fma.rn.f64 	%fd892, %fd891, %fd884, 0d3FC5555555555511;
	fma.rn.f64 	%fd893, %fd892, %fd884, 0d3FE000000000000B;
	fma.rn.f64 	%fd894, %fd893, %fd884, 0d3FF0000000000000;
	fma.rn.f64 	%fd895, %fd894, %fd884, 0d3FF0000000000000;
	{
	.reg .b32 %temp; 
	mov.b64 	{%r12, %temp}, %fd895;
	}
	{
	.reg .b32 %temp; 
	mov.b64 	{%temp, %r13}, %fd895;
	}
	shl.b32 	%r651, %r11, 20;
	add.s32 	%r652, %r651, %r13;
	mov.b64 	%fd938, {%r12, %r652};
	{
	.reg .b32 %temp; 
	mov.b64 	{%temp, %r653}, %fd6;
	}
	mov.b32 	%f213, %r653;
	abs.f32 	%f4, %f213;
	setp.lt.f32 	%p128, %f4, 0f4086232B;
	@%p128 bra 	$L__BB21_11;
	setp.lt.f64 	%p129, %fd6, 0d0000000000000000;
	add.f64 	%fd896, %fd6, 0d7FF0000000000000;
	selp.f64 	%fd938, 0d0000000000000000, %fd896, %p129;
	setp.geu.f32 	%p130, %f4, 0f40874800;
	@%p130 bra 	$L__BB21_11;
	shr.u32 	%r654, %r11, 31;
	add.s32 	%r655, %r11, %r654;
	shr.s32 	%r656, %r655, 1;
	shl.b32 	%r657, %r656, 20;
	add.s32 	%r658, %r13, %r657;
	mov.b64 	%fd897, {%r12, %r658};
	sub.s32 	%r659, %r11, %r656;
	shl.b32 	%r660, %r659, 20;
	add.s32 	%r661, %r660, 1072693248;
	mov.b32 	%r662, 0;
	mov.b64 	%fd898, {%r662, %r661};
	mul.f64 	%fd938, %fd898, %fd897;
$L__BB21_11:
	cvt.rn.f32.f64 	%f214, %fd938;
	add.f32 	%f323, %f323, %f214;
	add.s32 	%r761, %r761, 512;
$L__BB21_12:
	sub.s32 	%r663, %r10, %r766;
	setp.lt.u32 	%p131, %r663, 512;
	@%p131 bra 	$L__BB21_21;
	add.s32 	%r763, %r761, 512;
	add.s32 	%r762, %r761, %r766;
$L__BB21_14:
	mov.u32 	%r19, %r763;
	mul.wide.u32 	%rd18, %r762, 8;
	add.s64 	%rd19, %rd1, %rd18;
	ld.global.f64 	%fd11, [%rd19];
	fma.rn.f64 	%fd899, %fd11, 0d3FF71547652B82FE, 0d4338000000000000;
	{
	.reg .b32 %temp; 
	mov.b64 	{%r20, %temp}, %fd899;
	}
	mov.f64 	%fd900, 0dC338000000000000;
	add.rn.f64 	%fd901, %fd899, %fd900;
	fma.rn.f64 	%fd902, %fd901, 0dBFE62E42FEFA39EF, %fd11;
	fma.rn.f64 	%fd903, %fd901, 0dBC7ABC9E3B39803F, %fd902;
	fma.rn.f64 	%fd904, %fd903, 0d3E5ADE1569CE2BDF, 0d3E928AF3FCA213EA;
	fma.rn.f64 	%fd905, %fd904, %fd903, 0d3EC71DEE62401315;
	fma.rn.f64 	%fd906, %fd905, %fd903, 0d3EFA01997C89EB71;
	fma.rn.f64 	%fd907, %fd906, %fd903, 0d3F2A01A014761F65;
	fma.rn.f64 	%fd908, %fd907, %fd903, 0d3F56C16C1852B7AF;
	fma.rn.f64 	%fd909, %fd908, %fd903, 0d3F81111111122322;
	fma.rn.f64 	%fd910, %fd909, %fd903, 0d3FA55555555502A1;
	fma.rn.f64 	%fd911, %fd910, %fd903, 0d3FC5555555555511;
	fma.rn.f64 	%fd912, %fd911, %fd903, 0d3FE000000000000B;
	fma.rn.f64 	%fd913, %fd912, %fd903, 0d3FF0000000000000;
	fma.rn.f64 	%fd914, %fd913, %fd903, 0d3FF0000000000000;
	{
	.reg .b32 %temp; 
	mov.b64 	{%r21, %temp}, %fd914;
	}
	{
	.reg .b32 %temp; 
	mov.b64 	{%temp, %r22}, %fd914;
	}
	shl.b32 	%r664, %r20, 20;
	add.s32 	%r665, %r664, %r22;
	mov.b64 	%fd939, {%r21, %r665};
	{
	.reg .b32 %temp; 
	mov.b64 	{%temp, %r666}, %fd11;
	}
	mov.b32 	%f215, %r666;
	abs.f32 	%f9, %f215;
	setp.lt.f32 	%p132, %f9, 0f4086232B;
	@%p132 bra 	$L__BB21_17;
	setp.lt.f64 	%p133, %fd11, 0d0000000000000000;
	add.f64 	%fd915, %fd11, 0d7FF0000000000000;
	selp.f64 	%fd939, 0d0000000000000000, %fd915, %p133;
	setp.geu.f32 	%p134, %f9, 0f40874800;
	@%p134 bra 	$L__BB21_17;
	shr.u32 	%r667, %r20, 31;
	add.s32 	%r668, %r20, %r667;
	shr.s32 	%r669, %r668, 1;
	shl.b32 	%r670, %r669, 20;
	add.s32 	%r671, %r22, %r670;
	mov.b64 	%fd916, {%r21, %r671};
	sub.s32 	%r672, %r20, %r669;
	shl.b32 	%r673, %r672, 20;
	add.s32 	%r674, %r673, 1072693248;
	mov.b32 	%r675, 0;
	mov.b64 	%fd917, {%r675, %r674};
	mul.f64 	%fd939, %fd917, %fd916;
$L__BB21_17:
	cvt.rn.f32.f64 	%f216, %fd939;
	add.f32 	%f10, %f323, %f216;
	add.s32 	%r676, %r762, 512;
	mul.wide.u32 	%rd20, %r676, 8;
	add.s64 	%rd21, %rd1, %rd20;
	ld.global.f64 	%fd16, [%rd21];
	fma.rn.f64 	%fd918, %fd16, 0d3FF71547652B82FE, 0d4338000000000000;
	{
	.reg .b32 %temp; 
	mov.b64 	{%r23, %temp}, %fd918;
	}
	mov.f64 	%fd919, 0dC338000000000000;
	add.rn.f64 	%fd920, %fd918, %fd919;
	fma.rn.f64 	%fd921, %fd920, 0dBFE62E42FEFA39EF, %fd16;
	fma.rn.f64 	%fd922, %fd920, 0dBC7ABC9E3B39803F, %fd921;
	fma.rn.f64 	%fd923, %fd922, 0d3E5ADE1569CE2BDF, 0d3E928AF3FCA213EA;
	fma.rn.f64 	%fd924, %fd923, %fd922, 0d3EC71DEE62401315;
	fma.rn.f64 	%fd925, %fd924, %fd922, 0d3EFA01997C89EB71;
	fma.rn.f64 	%fd926, %fd925, %fd922, 0d3F2A01A014761F65;
	fma.rn.f64 	%fd927, %fd926, %fd922, 0d3F56C16C1852B7AF;
	fma.rn.f64 	%fd928, %fd927, %fd922, 0d3F81111111122322;
	fma.rn.f64 	%fd929, %fd928, %fd922, 0d3FA55555555502A1;
	fma.rn.f64 	%fd930, %fd929, %fd922, 0d3FC5555555555511;
	fma.rn.f64 	%fd931, %fd930, %fd922, 0d3FE000000000000B;
	fma.rn.f64 	%fd932, %fd931, %fd922, 0d3FF0000000000000;
	fma.rn.f64 	%fd933, %fd932, %fd922, 0d3FF0000000000000;
	{
	.reg .b32 %temp; 
	mov.b64 	{%r24, %temp}, %fd933;
	}
	{
	.reg .b32 %temp; 
	mov.b64 	{%temp, %r25}, %fd933;
	}
	shl.b32 	%r677, %r23, 20;
	add.s32 	%r678, %r677, %r25;
	mov.b64 	%fd940, {%r24, %r678};
	{
	.reg .b32 %temp; 
	mov.b64 	{%temp, %r679}, %fd16;
	}
	mov.b32 	%f217, %r679;
	abs.f32 	%f11, %f217;
	setp.lt.f32 	%p135, %f11, 0f4086232B;
	@%p135 bra 	$L__BB21_20;
	setp.lt.f64 	%p136, %fd16, 0d0000000000000000;
	add.f64 	%fd934, %fd16, 0d7FF0000000000000;
	selp.f64 	%fd940, 0d0000000000000000, %fd934, %p136;
	setp.geu.f32 	%p137, %f11, 0f40874800;
	@%p137 bra 	$L__BB21_20;
	shr.u32 	%r680, %r23, 31;
	add.s32 	%r681, %r23, %r680;
	shr.s32 	%r682, %r681, 1;
	shl.b32 	%r683, %r682, 20;
	add.s32 	%r684, %r25, %r683;
	mov.b64 	%fd935, {%r24, %r684};
	sub.s32 	%r685, %r23, %r682;
	shl.b32 	%r686, %r685, 20;
	add.s32 	%r687, %r686, 1072693248;
	mov.b32 	%r688, 0;
	mov.b64 	%fd936, {%r688, %r687};
	mul.f64 	%fd940, %fd936, %fd935;
$L__BB21_20:
	cvt.rn.f32.f64 	%f218, %fd940;
	add.f32 	%f323, %f10, %f218;
	add.s32 	%r763, %r19, 1024;
	add.s32 	%r689, %r19, 512;
	add.s32 	%r762, %r762, 1024;
	setp.lt.s32 	%p138, %r689, %r3;
	@%p138 bra 	$L__BB21_14;
$L__BB21_21:
	setp.lt.s32 	%p139, %r3, 512;
	@%p139 bra 	$L__BB21_26;
	// begin inline asm
	mov.u32 %r728, %laneid;
	// end inline asm
	mov.b32 	%r730, %f323;
	mov.b32 	%r731, 1;
	mov.b32 	%r752, 31;
	mov.b32 	%r753, -1;
	// begin inline asm
	shfl.sync.down.b32 %r729, %r730, %r731, %r752, %r753;
	// end inline asm
	setp.gt.s32 	%p163, %r728, 30;
	mov.b32 	%f277, %r729;
	add.f32 	%f278, %f323, %f277;
	selp.f32 	%f279, %f323, %f278, %p163;
	mov.b32 	%r735, %f279;
	mov.b32 	%r736, 2;
	// begin inline asm
	shfl.sync.down.b32 %r734, %r735, %r736, %r752, %r753;
	// end inline asm
	setp.gt.s32 	%p164, %r728, 29;
	mov.b32 	%f280, %r734;
	add.f32 	%f281, %f279, %f280;
	selp.f32 	%f282, %f279, %f281, %p164;
	mov.b32 	%r740, %f282;
	mov.b32 	%r741, 4;
	// begin inline asm
	shfl.sync.down.b32 %r739, %r740, %r741, %r752, %r753;
	// end inline asm
	setp.gt.s32 	%p165, %r728, 27;
	mov.b32 	%f283, %r739;
	add.f32 	%f284, %f282, %f283;
	selp.f32 	%f285, %f282, %f284, %p165;
	mov.b32 	%r745, %f285;
	mov.b32 	%r746, 8;
	// begin inline asm
	shfl.sync.down.b32 %r744, %r745, %r746, %r752, %r753;
	// end inline asm
	setp.gt.s32 	%p166, %r728, 23;
	mov.b32 	%f286, %r744;
	add.f32 	%f287, %f285, %f286;
	selp.f32 	%f288, %f285, %f287, %p166;
	mov.b32 	%r750, %f288;
	mov.b32 	%r751, 16;
	// begin inline asm
	shfl.sync.down.b32 %r749, %r750, %r751, %r752, %r753;
	// end inline asm
	setp.gt.s32 	%p167, %r728, 15;
	mov.b32 	%f289, %r749;
	add.f32 	%f14, %f288, %f289;
	selp.f32 	%f329, %f288, %f14, %p167;
	setp.ne.s32 	%p168, %r728, 0;
	@%p168 bra 	$L__BB21_24;
	shr.u32 	%r754, %r4, 3;
	and.b32  	%r755, %r754, 124;
	mov.u32 	%r756, _ZZN3cub18CUB_300001_SM_10006detail6reduce18DeviceReduceKernelINS2_10policy_hubIfjN4cuda3std3__44plusIfEEE10Policy1000EN6thrust24THRUST_300001_SM_1000_NS6detail15normal_iteratorINSD_10device_ptrIdEEEEjS9_f3ExpEEvT0_PT3_T1_NS0_13GridEvenShareISN_EET2_T4_E12temp_storage;
	add.s32 	%r757, %r756, %r755;
	st.shared.f32 	[%r757+16], %f14;
$L__BB21_24:
	bar.sync 	0;
	setp.ne.s32 	%p169, %r4, 0;
	@%p169 bra 	$L__BB21_150;
	ld.shared.f32 	%f290, [_ZZN3cub18CUB_300001_SM_10006detail6reduce18DeviceReduceKernelINS2_10policy_hubIfjN4cuda3std3__44plusIfEEE10Policy1000EN6thrust24THRUST_300001_SM_1000_NS6detail15normal_iteratorINSD_10device_ptrIdEEEEjS9_f3ExpEEvT0_PT3_T1_NS0_13GridEvenShareISN_EET2_T4_E12temp_storage+20];
	add.f32 	%f291, %f329, %f290;
	ld.shared.f32 	%f292, [_ZZN3cub18CUB_300001_SM_10006detail6reduce18DeviceReduceKernelINS2_10policy_hubIfjN4cuda3std3__44plusIfEEE10Policy1000EN6thrust24THRUST_300001_SM_1000_NS6detail15normal_iteratorINSD_10device_ptrIdEEEEjS9_f3ExpEEvT0_PT3_T1_NS0_13GridEvenShareISN_EET2_T4_E12temp_storage+24];
	add.f32 	%f293, %f291, %f292;
	ld.shared.f32 	%f294, [_ZZN3cub18CUB_300001_SM_10006detail6reduce18DeviceReduceKernelINS2_10policy_hubIfjN4cuda3std3__44plusIfEEE10Policy1000EN6thrust24THRUST_300001_SM_1000_NS6detail15normal_iteratorINSD_10device_ptrIdEEEEjS9_f3ExpEEvT0_PT3_T1_NS0_13GridEvenShareISN_EET2_T4_E12temp_storage+28];
	add.f32 	%f295, %f293, %f294;
	ld.shared.f32 	%f296, [_ZZN3cub18CUB_300001_SM_10006detail6reduce18DeviceReduceKernelINS2_10policy_hubIfjN4cuda3std3__44plusIfEEE10Policy1000EN6thrust24THRUST_300001_SM_1000_NS6detail15normal_iteratorINSD_10device_ptrIdEEEEjS9_f3ExpEEvT0_PT3_T1_NS0_13GridEvenShareISN_EET2_T4_E12temp_storage+32];
	add.f32 	%f297, %f295, %f296;
	ld.shared.f32 	%f298, [_ZZN3cub18CUB_300001_SM_10006detail6reduce18DeviceReduceKernelINS2_10policy_hubIfjN4cuda3std3__44plusIfEEE10Policy1000EN6thrust24THRUST_300001_SM_1000_NS6detail15normal_iteratorINSD_10device_ptrIdEEEEjS9_f3ExpEEvT0_PT3_T1_NS0_13GridEvenShareISN_EET2_T4_E12temp_storage+36];
	add.f32 	%f299, %f297, %f298;
	ld.shared.f32 	%f300, [_ZZN3cub18CUB_300001_SM_10006detail6reduce18DeviceReduceKernelINS2_10policy_hubIfjN4cuda3std3__44plusIfEEE10Policy1000EN6thrust24THRUST_300001_SM_1000_NS6detail15normal_iteratorINSD_10device_ptrIdEEEEjS9_f3ExpEEvT0_PT3_T1_NS0_13GridEvenShareISN_EET2_T4_E12temp_storage+40];
	add.f32 	%f301, %f299, %f300;
	ld.shared.f32 	%f302, [_ZZN3cub18CUB_300001_SM_10006detail6reduce18DeviceReduceKernelINS2_10policy_hubIfjN4cuda3std3__44plusIfEEE10Policy1000EN6thrust24THRUST_300001_SM_1000_NS6detail15normal_iteratorINSD_10device_ptrIdEEEEjS9_f3ExpEEvT0_PT3_T1_NS0_13GridEvenShareISN_EET2_T4_E12temp_storage+44];
	add.f32 	%f303, %f301, %f302;
	ld.shared.f32 	%f304, [_ZZN3cub18CUB_300001_SM_10006detail6reduce18DeviceReduceKernelINS2_10policy_hubIfjN4cuda3std3__44plusIfEEE10Policy1000EN6thrust24THRUST_300001_SM_1000_NS6detail15normal_iteratorINSD_10device_ptrIdEEEEjS9_f3ExpEEvT0_PT3_T1_NS0_13GridEvenShareISN_EET2_T4_E12temp_storage+48];
	add.f32 	%f305, %f303, %f304;
	ld.shared.f32 	%f306, [_ZZN3cub18CUB_300001_SM_10006detail6reduce18DeviceReduceKernelINS2_10policy_hubIfjN4cuda3std3__44plusIfEEE10Policy1000EN6thrust24THRUST_300001_SM_1000_NS6detail15normal_iteratorINSD_10device_ptrIdEEEEjS9_f3ExpEEvT0_PT3_T1_NS0_13GridEvenShareISN_EET2_T4_E12temp_storage+52];
	add.f32 	%f307, %f305, %f306;
	ld.shared.f32 	%f308, [_ZZN3cub18CUB_300001_SM_10006detail6reduce18DeviceReduceKernelINS2_10policy_hubIfjN4cuda3std3__44plusIfEEE10Policy1000EN6thrust24THRUST_300001_SM_1000_NS6detail15normal_iteratorINSD_10device_ptrIdEEEEjS9_f3ExpEEvT0_PT3_T1_NS0_13GridEvenShareISN_EET2_T4_E12temp_storage+56];
	add.f32 	%f309, %f307, %f308;
	ld.shared.f32 	%f310, [_ZZN3cub18CUB_300001_SM_10006detail6reduce18DeviceReduceKernelINS2_10policy_hubIfjN4cuda3std3__44plusIfEEE10Policy1000EN6thrust24THRUST_300001_SM_1000_NS6detail15normal_iteratorINSD_10device_ptrIdEEEEjS9_f3ExpEEvT0_PT3_T1_NS0_13GridEvenShareISN_EET2_T4_E12temp_storage+60];
	add.f32 	%f311, %f309, %f310;
	ld.shared.f32 	%f312, [_ZZN3cub18CUB_300001_SM_10006detail6reduce18DeviceReduceKernelINS2_10policy_hubIfjN4cuda3std3__44plusIfEEE10Policy1000EN6thrust24THRUST_300001_SM_1000_NS6detail15normal_iteratorINSD_10device_ptrIdEEEEjS9_f3ExpEEvT0_PT3_T1_NS0_13GridEvenShareISN_EET2_T4_E12temp_storage+64];
	add.f32 	%f313, %f311, %f312;
	ld.shared.f32 	%f314, [_ZZN3cub18CUB_300001_SM_10006detail6reduce18DeviceReduceKernelINS2_10policy_hubIfjN4cuda3std3__44plusIfEEE10Policy1000EN6thrust24THRUST_300001_SM_1000_NS6detail15normal_iteratorINSD_10device_ptrIdEEEEjS9_f3ExpEEvT0_PT3_T1_NS0_13GridEvenShareISN_EET2_T4_E12temp_storage+68];
	add.f32 	%f315, %f313, %f314;
	ld.shared.f32 	%f316, [_ZZN3cub18CUB_300001_SM_10006detail6reduce18DeviceReduceKernelINS2_10policy_hubIfjN4cuda3std3__44plusIfEEE10Policy1000EN6thrust24THRUST_300001_SM_1000_NS6detail15normal_iteratorINSD_10device_ptrIdEEEEjS9_f3ExpEEvT0_PT3_T1_NS0_13GridEvenShareISN_EET2_T4_E12temp_storage+72];
	add.f32 	%f317, %f315, %f316;
	ld.shared.f32 	%f318, [_ZZN3cub18CUB_300001_SM_10006detail6reduce18DeviceReduceKernelINS2_10policy_hubIfjN4cuda3std3__44plusIfEEE10Policy1000EN6thrust24THRUST_300001_SM_1000_NS6detail15normal_iteratorINSD_10device_ptrIdEEEEjS9_f3ExpEEvT0_PT3_T1_NS0_13GridEvenShareISN_EET2_T4_E12temp_storage+76];
	add.f32 	%f329, %f317, %f318;
	bra.uni 	$L__BB21_150;
$L__BB21_26:
	// begin inline asm
	mov.u32 %r690, %laneid;
	// end inline asm
	and.b32  	%r716, %r4, 992;
	add.s32 	%r717, %r716, 32;
	setp.gt.s32 	%p140, %r717, %r3;
	not.b32 	%r718, %r716;
	add.s32 	%r719, %r3, %r718;
	selp.b32 	%r714, %r719, 31, %p140;
	mov.b32 	%r692, %f323;
	mov.b32 	%r693, 1;
	mov.b32 	%r715, -1;
	// begin inline asm
	shfl.sync.down.b32 %r691, %r692, %r693, %r714, %r715;
	// end inline asm
	setp.lt.s32 	%p141, %r690, %r714;
	mov.b32 	%f219, %r691;
	add.f32 	%f220, %f323, %f219;
	selp.f32 	%f221, %f220, %f323, %p141;
	mov.b32 	%r697, %f221;
	mov.b32 	%r698, 2;
	// begin inline asm
	shfl.sync.down.b32 %r696, %r697, %r698, %r714, %r715;
	// end inline asm
	add.s32 	%r720, %r690, 2;
	setp.gt.s32 	%p142, %r720, %r714;
	mov.b32 	%f222, %r696;
	add.f32 	%f223, %f221, %f222;
	selp.f32 	%f224, %f221, %f223, %p142;
	mov.b32 	%r702, %f224;
	mov.b32 	%r703, 4;
	// begin inline asm
	shfl.sync.down.b32 %r701, %r702, %r703, %r714, %r715;
	// end inline asm
	add.s32 	%r721, %r690, 4;
	setp.gt.s32 	%p143, %r721, %r714;
	mov.b32 	%f225, %r701;
	add.f32 	%f226, %f224, %f225;
	selp.f32 	%f227, %f224, %f226, %p143;
	mov.b32 	%r707, %f227;
	mov.b32 	%r708, 8;
	// begin inline asm
	shfl.sync.down.b32 %r706, %r707, %r708, %r714, %r715;
	// end inline asm
	add.s32 	%r722, %r690, 8;
	setp.gt.s32 	%p144, %r722, %r714;
	mov.b32 	%f228, %r706;
	add.f32 	%f229, %f227, %f228;
	selp.f32 	%f230, %f227, %f229, %p144;
	mov.b32 	%r712, %f230;
	mov.b32 	%r713, 16;
	// begin inline asm
	shfl.sync.down.b32 %r711, %r712, %r713, %r714, %r715;
	// end inline asm
	add.s32 	%r723, %r690, 16;
	setp.gt.s32 	%p145, %r723, %r714;
	mov.b32 	%f231, %r711;
	add.f32 	%f232, %f230, %f231;
	selp.f32 	%f329, %f230, %f232, %p145;
	setp.ne.s32 	%p146, %r690, 0;
	@%p146 bra 	$L__BB21_28;
	shr.u32 	%r724, %r4, 3;
	and.b32  	%r725, %r724, 124;
	mov.u32 	%r726, _ZZN3cub18CUB_300001_SM_10006detail6reduce18DeviceReduceKernelINS2_10policy_hubIfjN4cuda3std3__44plusIfEEE10Policy1000EN6thrust24THRUST_300001_SM_1000_NS6detail15normal_iteratorINSD_10device_ptrIdEEEEjS9_f3ExpEEvT0_PT3_T1_NS0_13GridEvenShareISN_EET2_T4_E12temp_storage;
	add.s32 	%r727, %r726, %r725;
	st.shared.f32 	[%r727+16], %f329;
$L__BB21_28:
	bar.sync 	0;
	setp.ne.s32 	%p147, %r4, 0;
	@%p147 bra 	$L__BB21_150;
	setp.gt.s32 	%p148, %r3, 32;
	ld.shared.f32 	%f233, [_ZZN3cub18CUB_300001_SM_10006detail6reduce18DeviceReduceKernelINS2_10policy_hubIfjN4cuda3std3__44plusIfEEE10Policy1000EN6thrust24THRUST_300001_SM_1000_NS6detail15normal_iteratorINSD_10device_ptrIdEEEEjS9_f3ExpEEvT0_PT3_T1_NS0_13GridEvenShareISN_EET2_T4_E12temp_storage+20];
	add.f32 	%f234, %f329, %f233;
	selp.f32 	%f235, %f234, %f329, %p148;
	setp.gt.s32 	%p149, %r3, 64;
	ld.shared.f32 	%f236, [_ZZN3cub18CUB_300001_SM_10006detail6reduce18DeviceReduceKernelINS2_10policy_hubIfjN4cuda3std3__44plusIfEEE10Policy1000EN6thrust24THRUST_300001_SM_1000_NS6detail15normal_iteratorINSD_10device_ptrIdEEEEjS9_f3ExpEEvT0_PT3_T1_NS0_13GridEvenShareISN_EET2_T4_E12temp_storage+24];
	add.f32 	%f237, %f236, %f235;
	selp.f32 	%f238, %f237, %f235, %p149;
	setp.gt.s32 	%p150, %r3, 96;
	ld.shared.f32 	%f239, [_ZZN3cub18CUB_300001_SM_10006detail6reduce18DeviceReduceKernelINS2_10policy_hubIfjN4cuda3std3__44plusIfEEE10Policy1000EN6thrust24THRUST_300001_SM_1000_NS6detail15normal_iteratorINSD_10device_ptrIdEEEEjS9_f3ExpEEvT0_PT3_T1_NS0_13GridEvenShareISN_EET2_T4_E12temp_storage+28];
	add.f32 	%f240, %f239, %f238;
	selp.f32 	%f241, %f240, %f238, %p150;
	setp.gt.s32 	%p151, %r3, 128;
	ld.shared.f32 	%f242, [_ZZN3cub18CUB_300001_SM_10006detail6reduce18DeviceReduceKernelINS2_10policy_hubIfjN4cuda3std3__44plusIfEEE10Policy1000EN6thrust24THRUST_300001_SM_1000_NS6detail15normal_iteratorINSD_10device_ptrIdEEEEjS9_f3ExpEEvT0_PT3_T1_NS0_13GridEvenShareISN_EET2_T4_E12temp_storage+32];
	add.f32 	%f243, %f242, %f241;
	selp.f32 	%f244, %f243, %f241, %p151;
	setp.gt.s32 	%p152, %r3, 160;
	ld.shared.f32 	%f245, [_ZZN3cub18CUB_300001_SM_10006detail6reduce18DeviceReduceKernelINS2_10policy_hubIfjN4cuda3std3__44plusIfEEE10Policy1000EN6thrust24THRUST_300001_SM_1000_NS6detail15normal_iteratorINSD_10device_ptrIdEEEEjS9_f3ExpEEvT0_PT3_T1_NS0_13GridEvenShareISN_EET2_T4_E12temp_storage+36];
	add.f32 	%f246, %f245, %f244;
	selp.f32 	%f247, %f246, %f244, %p152;
	setp.gt.s32 	%p153, %r3, 192;
	ld.shared.f32 	%f248, [_ZZN3cub18CUB_300001_SM_10006detail6reduce18DeviceReduceKernelINS2_10policy_hubIfjN4cuda3std3__44plusIfEEE10Policy1000EN6thrust24THRUST_300001_SM_1000_NS6detail15normal_iteratorINSD_10device_ptrIdEEEEjS9_f3ExpEEvT0_PT3_T1_NS0_13GridEvenShareISN_EET2_T4_E12temp_storage+40];
	add.f32 	%f249, %f248, %f247;
	selp.f32 	%f250, %f249, %f247, %p153;
	setp.gt.s32 	%p154, %r3, 224;
	ld.shared.f32 	%f251, [_ZZN3cub18CUB_300001_SM_10006detail6reduce18DeviceReduceKernelINS2_10policy_hubIfjN4cuda3std3__44plusIfEEE10Policy1000EN6thrust24THRUST_300001_SM_1000_NS6detail15normal_iteratorINSD_10device_ptrIdEEEEjS9_f3ExpEEvT0_PT3_T1_NS0_13GridEvenShareISN_EET2_T4_E12temp_storage+44];
	add.f32 	%f252, %f251, %f250;
	selp.f32 	%f253, %f252, %f250, %p154;
	setp.gt.s32 	%p155, %r3, 256;
	ld.shared.f32 	%f254, [_ZZN3cub18CUB_300001_SM_10006detail6reduce18DeviceReduceKernelINS2_10policy_hubIfjN4cuda3std3__44plusIfEEE10Policy1000EN6thrust24THRUST_300001_SM_1000_NS6detail15normal_iteratorINSD_10device_ptrIdEEEEjS9_f3ExpEEvT0_PT3_T1_NS0_13GridEvenShareISN_EET2_T4_E12temp_storage+48];
	add.f32 	%f255, %f254, %f253;
	selp.f32 	%f256, %f255, %f253, %p155;
	setp.gt.s32 	%p156, %r3, 288;
	ld.shared.f32 	%f257, [_ZZN3cub18CUB_300001_SM_10006detail6reduce18DeviceReduceKernelINS2_10policy_hubIfjN4cuda3std3__44plusIfEEE10Policy1000EN6thrust24THRUST_300001_SM_1000_NS6detail15normal_iteratorINSD_10device_ptrIdEEEEjS9_f3ExpEEvT0_PT3_T1_NS0_13GridEvenShareISN_EET2_T4_E12temp_storage+52];
	add.f32 	%f258, %f257, %f256;
	selp.f32 	%f259, %f258, %f256, %p156;
	setp.gt.s32 	%p157, %r3, 320;
	ld.shared.f32 	%f260, [_ZZN3cub18CUB_300001_SM_10006detail6reduce18DeviceReduceKernelINS2_10policy_hubIfjN4cuda3std3__44plusIfEEE10Policy1000EN6thrust24THRUST_300001_SM_1000_NS6detail15normal_iteratorINSD_10device_ptrIdEEEEjS9_f3ExpEEvT0_PT3_T1_NS0_13GridEvenShareISN_EET2_T4_E12temp_storage+56];
	add.f32 	%f261, %f260, %f259;
	selp.f32 	%f262, %f261, %f259, %p157;
	setp.gt.s32 	%p158, %r3, 352;
	ld.shared.f32 	%f263, [_ZZN3cub18CUB_300001_SM_10006detail6reduce18DeviceReduceKernelINS2_10policy_hubIfjN4cuda3std3__44plusIfEEE10Policy1000EN6thrust24THRUST_300001_SM_1000_NS6detail15normal_iteratorINSD_10device_ptrIdEEEEjS9_f3ExpEEvT0_PT3_T1_NS0_13GridEvenShareISN_EET2_T4_E12temp_storage+60];
	add.f32 	%f264, %f263, %f262;
	selp.f32 	%f265, %f264, %f262, %p158;
	setp.gt.s32 	%p159, %r3, 384;
	ld.shared.f32 	%f266, [_ZZN3cub18CUB_300001_SM_10006detail6reduce18DeviceReduceKernelINS2_10policy_hubIfjN4cuda3std3__44plusIfEEE10Policy1000EN6thrust24THRUST_300001_SM_1000_NS6detail15normal_iteratorINSD_10device_ptrIdEEEEjS9_f3ExpEEvT0_PT3_T1_NS0_13GridEvenShareISN_EET2_T4_E12temp_storage+64];
	add.f32 	%f267, %f266, %f265;
	selp.f32 	%f268, %f267, %f265, %p159;
	setp.gt.s32 	%p160, %r3, 416;
	ld.shared.f32 	%f269, [_ZZN3cub18CUB_300001_SM_10006detail6reduce18DeviceReduceKernelINS2_10policy_hubIfjN4cuda3std3__44plusIfEEE10Policy1000EN6thrust24THRUST_300001_SM_1000_NS6detail15normal_iteratorINSD_10device_ptrIdEEEEjS9_f3ExpEEvT0_PT3_T1_NS0_13GridEvenShareISN_EET2_T4_E12temp_storage+68];
	add.f32 	%f270, %f269, %f268;
	selp.f32 	%f271, %f270, %f268, %p160;
	setp.gt.s32 	%p161, %r3, 448;
	ld.shared.f32 	%f272, [_ZZN3cub18CUB_300001_SM_10006detail6reduce18DeviceReduceKernelINS2_10policy_hubIfjN4cuda3std3__44plusIfEEE10Policy1000EN6thrust24THRUST_300001_SM_1000_NS6detail15normal_iteratorINSD_10device_ptrIdEEEEjS9_f3ExpEEvT0_PT3_T1_NS0_13GridEvenShareISN_EET2_T4_E12temp_storage+72];
	add.f32 	%f273, %f272, %f271;
	selp.f32 	%f274, %f273, %f271, %p161;
	setp.gt.s32 	%p162, %r3, 480;
	ld.shared.f32 	%f275, [_ZZN3cub18CUB_300001_SM_10006detail6reduce18DeviceReduceKernelINS2_10policy_hubIfjN4cuda3std3__44plusIfEEE10Policy1000EN6thrust24THRUST_300001_SM_1000_NS6detail15normal_iteratorINSD_10device_ptrIdEEEEjS9_f3ExpEEvT0_PT3_T1_NS0_13GridEvenShareISN_EET2_T4_E12temp_storage+76];
	add.f32 	%f276, %f275, %f274;
	selp.f32 	%f329, %f276, %f274, %p162;
	bra.uni 	$L__BB21_150;
$L__BB21_30:
	mov.u32 	%r28, %tid.x;
	add.s32 	%r164, %r28, %r766;
	mul.wide.u32 	%rd6, %r164, 8;
	add.s64 	%rd2, %rd1, %rd6;
	ld.global.f64 	%fd21, [%rd2];
	fma.rn.f64 	%fd196, %fd21, 0d3FF71547652B82FE, 0d4338000000000000;
	{
	.reg .b32 %temp; 
	mov.b64 	{%r29, %temp}, %fd196;
	}
	mov.f64 	%fd197, 0dC338000000000000;
	add.rn.f64 	%fd198, %fd196, %fd197;
	fma.rn.f64 	%fd199, %fd198, 0dBFE62E42FEFA39EF, %fd21;
	fma.rn.f64 	%fd200, %fd198, 0dBC7ABC9E3B39803F, %fd199;
	fma.rn.f64 	%fd201, %fd200, 0d3E5ADE1569CE2BDF, 0d3E928AF3FCA213EA;
	fma.rn.f64 	%fd202, %fd201, %fd200, 0d3EC71DEE62401315;
	fma.rn.f64 	%fd203, %fd202, %fd200, 0d3EFA01997C89EB71;
	fma.rn.f64 	%fd204, %fd203, %fd200, 0d3F2A01A014761F65;
	fma.rn.f64 	%fd205, %fd204, %fd200, 0d3F56C16C1852B7AF;
	fma.rn.f64 	%fd206, %fd205, %fd200, 0d3F81111111122322;
	fma.rn.f64 	%fd207, %fd206, %fd200, 0d3FA55555555502A1;
	fma.rn.f64 	%fd208, %fd207, %fd200, 0d3FC5555555555511;
	fma.rn.f64 	%fd209, %fd208, %fd200, 0d3FE000000000000B;
	fma.rn.f64 	%fd210, %fd209, %fd200, 0d3FF0000000000000;
	fma.rn.f64 	%fd211, %fd210, %fd200, 0d3FF0000000000000;
	{
	.reg .b32 %temp; 
	mov.b64 	{%r30, %temp}, %fd211;
	}
	{
	.reg .b32 %temp; 
	mov.b64 	{%temp, %r31}, %fd211;
	}
	shl.b32 	%r165, %r29, 20;
	add.s32 	%r166, %r165, %r31;
	mov.b64 	%fd941, {%r30, %r166};
	{
	.reg .b32 %temp; 
	mov.b64 	{%temp, %r167}, %fd21;
	}
	mov.b32 	%f98, %r167;
	abs.f32 	%f19, %f98;
	setp.lt.f32 	%p2, %f19, 0f4086232B;
	@%p2 bra 	$L__BB21_33;
	setp.lt.f64 	%p3, %fd21, 0d0000000000000000;
	add.f64 	%fd212, %fd21, 0d7FF0000000000000;
	selp.f64 	%fd941, 0d0000000000000000, %fd212, %p3;
	setp.geu.f32 	%p4, %f19, 0f40874800;
	@%p4 bra 	$L__BB21_33;
	shr.u32 	%r168, %r29, 31;
	add.s32 	%r169, %r29, %r168;
	shr.s32 	%r170, %r169, 1;
	shl.b32 	%r171, %r170, 20;
	add.s32 	%r172, %r31, %r171;
	mov.b64 	%fd213, {%r30, %r172};
	sub.s32 	%r173, %r29, %r170;
	shl.b32 	%r174, %r173, 20;
	add.s32 	%r175, %r174, 1072693248;
	mov.b32 	%r176, 0;
	mov.b64 	%fd214, {%r176, %r175};
	mul.f64 	%fd941, %fd214, %fd213;
$L__BB21_33:
	cvt.rn.f32.f64 	%f20, %fd941;
	ld.global.f64 	%fd26, [%rd2+4096];
	fma.rn.f64 	%fd215, %fd26, 0d3FF71547652B82FE, 0d4338000000000000;
	{
	.reg .b32 %temp; 
	mov.b64 	{%r32, %temp}, %fd215;
	}
	mov.f64 	%fd216, 0dC338000000000000;
	add.rn.f64 	%fd217, %fd215, %fd216;
	fma.rn.f64 	%fd218, %fd217, 0dBFE62E42FEFA39EF, %fd26;
	fma.rn.f64 	%fd219, %fd217, 0dBC7ABC9E3B39803F, %fd218;
	fma.rn.f64 	%fd220, %fd219, 0d3E5ADE1569CE2BDF, 0d3E928AF3FCA213EA;
	fma.rn.f64 	%fd221, %fd220, %fd219, 0d3EC71DEE62401315;
	fma.rn.f64 	%fd222, %fd221, %fd219, 0d3EFA01997C89EB71;
	fma.rn.f64 	%fd223, %fd222, %fd219, 0d3F2A01A014761F65;
	fma.rn.f64 	%fd224, %fd223, %fd219, 0d3F56C16C1852B7AF;
	fma.rn.f64 	%fd225, %fd224, %fd219, 0d3F81111111122322;
	fma.rn.f64 	%fd226, %fd225, %fd219, 0d3FA55555555502A1;
	fma.rn.f64 	%fd227, %fd226, %fd219, 0d3FC5555555555511;
	fma.rn.f64 	%fd228, %fd227, %fd219, 0d3FE000000000000B;
	fma.rn.f64 	%fd229, %fd228, %fd219, 0d3FF0000000000000;
	fma.rn.f64 	%fd230, %fd229, %fd219, 0d3FF0000000000000;
	{
	.reg .b32 %temp; 
	mov.b64 	{%r33, %temp}, %fd230;
	}
	{
	.reg .b32 %temp; 
	mov.b64 	{%temp, %r34}, %fd230;
	}
	shl.b32 	%r177, %r32, 20;
	add.s32 	%r178, %r177, %r34;
	mov.b64 	%fd942, {%r33, %r178};
	{
	.reg .b32 %temp; 
	mov.b64 	{%temp, %r179}, %fd26;
	}
	mov.b32 	%f99, %r179;
	abs.f32 	%f21, %f99;
	setp.lt.f32 	%p5, %f21, 0f4086232B;
	@%p5 bra 	$L__BB21_36;
	setp.lt.f64 	%p6, %fd26, 0d0000000000000000;
	add.f64 	%fd231, %fd26, 0d7FF0000000000000;
	selp.f64 	%fd942, 0d0000000000000000, %fd231, %p6;
	setp.geu.f32 	%p7, %f21, 0f40874800;
	@%p7 bra 	$L__BB21_36;
	shr.u32 	%r180, %r32, 31;
	add.s32 	%r181, %r32, %r180;
	shr.s32 	%r182, %r181, 1;
	shl.b32 	%r183, %r182, 20;
	add.s32 	%r184, %r34, %r183;
	mov.b64 	%fd232, {%r33, %r184};
	sub.s32 	%r185, %r32, %r182;
	shl.b32 	%r186, %r185, 20;
	add.s32 	%r187, %r186, 1072693248;
	mov.b32 	%r188, 0;
	mov.b64 	%fd233, {%r188, %r187};
	mul.f64 	%fd942, %fd233, %fd232;
$L__BB21_36:
	cvt.rn.f32.f64 	%f22, %fd942;
	ld.global.f64 	%fd31, [%rd2+8192];
	fma.rn.f64 	%fd234, %fd31, 0d3FF71547652B82FE, 0d4338000000000000;
	{
	.reg .b32 %temp; 
	mov.b64 	{%r35, %temp}, %fd234;
	}
	mov.f64 	%fd235, 0dC338000000000000;
	add.rn.f64 	%fd236, %fd234, %fd235;
	fma.rn.f64 	%fd237, %fd236, 0dBFE62E42FEFA39EF, %fd31;
	fma.rn.f64 	%fd238, %fd236, 0dBC7ABC9E3B39803F, %fd237;
	fma.rn.f64 	%fd239, %fd238, 0d3E5ADE1569CE2BDF, 0d3E928AF3FCA213EA;
	fma.rn.f64 	%fd240, %fd239, %fd238, 0d3EC71DEE62401315;
	fma.rn.f64 	%fd241, %fd240, %fd238, 0d3EFA01997C89EB71;
	fma.rn.f64 	%fd242, %fd241, %fd238, 0d3F2A01A014761F65;
	fma.rn.f64 	%fd243, %fd242, %fd238, 0d3F56C16C1852B7AF;
	fma.rn.f64 	%fd244, %fd243, %fd238, 0d3F81111111122322;
	fma.rn.f64 	%fd245, %fd244, %fd238, 0d3FA55555555502A1;
	fma.rn.f64 	%fd246, %fd245, %fd238, 0d3FC5555555555511;
	fma.rn.f64 	%fd247, %fd246, %fd238, 0d3FE000000000000B;
	fma.rn.f64 	%fd248, %fd247, %fd238, 0d3FF0000000000000;
	fma.rn.f64 	%fd249, %fd248, %fd238, 0d3FF0000000000000;
	{
	.reg .b32 %temp; 
	mov.b64 	{%r36, %temp}, %fd249;
	}
	{
	.reg .b32 %temp; 
	mov.b64 	{%temp, %r37}, %fd249;
	}
	shl.b32 	%r189, %r35, 20;
	add.s32 	%r190, %r189, %r37;
	mov.b64 	%fd943, {%r36, %r190};
	{
	.reg .b32 %temp; 
	mov.b64 	{%temp, %r191}, %fd31;
	}
	mov.b32 	%f100, %r191;
	abs.f32 	%f23, %f100;
	setp.lt.f32 	%p8, %f23, 0f4086232B;
	@%p8 bra 	$L__BB21_39;
	setp.lt.f64 	%p9, %fd31, 0d0000000000000000;
	add.f64 	%fd250, %fd31, 0d7FF0000000000000;
	selp.f64 	%fd943, 0d0000000000000000, %fd250, %p9;
	setp.geu.f32 	%p10, %f23, 0f40874800;
	@%p10 bra 	$L__BB21_39;
	shr.u32 	%r192, %r35, 31;
	add.s32 	%r193, %r35, %r192;
	shr.s32 	%r194, %r193, 1;
	shl.b32 	%r195, %r194, 20;
	add.s32 	%r196, %r37, %r195;
	mov.b64 	%fd251, {%r36, %r196};
	sub.s32 	%r197, %r35, %r194;
	shl.b32 	%r198, %r197, 20;
	add.s32 	%r199, %r198, 1072693248;
	mov.b32 	%r200, 0;
	mov.b64 	%fd252, {%r200, %r199};
	mul.f64 	%fd943, %fd252, %fd251;
$L__BB21_39:
	cvt.rn.f32.f64 	%f24, %fd943;
	ld.global.f64 	%fd36, [%rd2+12288];
	fma.rn.f64 	%fd253, %fd36, 0d3FF71547652B82FE, 0d4338000000000000;
	{
	.reg .b32 %temp; 
	mov.b64 	{%r38, %temp}, %fd253;
	}
	mov.f64 	%fd254, 0dC338000000000000;
	add.rn.f64 	%fd255, %fd253, %fd254;
	fma.rn.f64 	%fd256, %fd255, 0dBFE62E42FEFA39EF, %fd36;
	fma.rn.f64 	%fd257, %fd255, 0dBC7ABC9E3B39803F, %fd256;
	fma.rn.f64 	%fd258, %fd257, 0d3E5ADE1569CE2BDF, 0d3E928AF3FCA213EA;
	fma.rn.f64 	%fd259, %fd258, %fd257, 0d3EC71DEE62401315;
	fma.rn.f64 	%fd260, %fd259, %fd257, 0d3EFA01997C89EB71;
	fma.rn.f64 	%fd261, %fd260, %fd257, 0d3F2A01A014761F65;
	fma.rn.f64 	%fd262, %fd261, %fd257, 0d3F56C16C1852B7AF;
	fma.rn.f64 	%fd263, %fd262, %fd257, 0d3F81111111122322;
	fma.rn.f64 	%fd264, %fd263, %fd257, 0d3FA55555555502A1;
	fma.rn.f64 	%fd265, %fd264, %fd257, 0d3FC5555555555511;
	fma.rn.f64 	%fd266, %fd265, %fd257, 0d3FE000000000000B;
	fma.rn.f64 	%fd267, %fd266, %fd257, 0d3FF0000000000000;
	fma.rn.f64 	%fd268, %fd267, %fd257, 0d3FF0000000000000;
	{
	.reg .b32 %temp; 
	mov.b64 	{%r39, %temp}, %fd268;
	}
	{
	.reg .b32 %temp; 
	mov.b64 	{%temp, %r40}, %fd268;
	}
	shl.b32 	%r201, %r38, 20;
	add.s32 	%r202, %r201, %r40;
	mov.b64 	%fd944, {%r39, %r202};
	{
	.reg .b32 %temp; 
	mov.b64 	{%temp, %r203}, %fd36;
	}
	mov.b32 	%f101, %r203;
	abs.f32 	%f25, %f101;
	setp.lt.f32 	%p11, %f25, 0f4086232B;
	@%p11 bra 	$L__BB21_42;
	setp.lt.f64 	%p12, %fd36, 0d0000000000000000;
	add.f64 	%fd269, %fd36, 0d7FF0000000000000;
	selp.f64 	%fd944, 0d0000000000000000, %fd269, %p12;
	setp.geu.f32 	%p13, %f25, 0f40874800;
	@%p13 bra 	$L__BB21_42;
	shr.u32 	%r204, %r38, 31;
	add.s32 	%r205, %r38, %r204;
	shr.s32 	%r206, %r205, 1;
	shl.b32 	%r207, %r206, 20;
	add.s32 	%r208, %r40, %r207;
	mov.b64 	%fd270, {%r39, %r208};
	sub.s32 	%r209, %r38, %r206;
	shl.b32 	%r210, %r209, 20;
	add.s32 	%r211, %r210, 1072693248;
	mov.b32 	%r212, 0;
	mov.b64 	%fd271, {%r212, %r211};
	mul.f64 	%fd944, %fd271, %fd270;
$L__BB21_42:
	cvt.rn.f32.f64 	%f26, %fd944;
	ld.global.f64 	%fd41, [%rd2+16384];
	fma.rn.f64 	%fd272, %fd41, 0d3FF71547652B82FE, 0d4338000000000000;
	{
	.reg .b32 %temp; 
	mov.b64 	{%r41, %temp}, %fd272;
	}
	mov.f64 	%fd273, 0dC338000000000000;
	add.rn.f64 	%fd274, %fd272, %fd273;
	fma.rn.f64 	%fd275, %fd274, 0dBFE62E42FEFA39EF, %fd41;
	fma.rn.f64 	%fd276, %fd274, 0dBC7ABC9E3B39803F, %fd275;
	fma.rn.f64 	%fd277, %fd276, 0d3E5ADE1569CE2BDF, 0d3E928AF3FCA213EA;
	fma.rn.f64 	%fd278, %fd277, %fd276, 0d3EC71DEE62401315;
	fma.rn.f64 	%fd279, %fd278, %fd276, 0d3EFA01997C89EB71;
	fma.rn.f64 	%fd280, %fd279, %fd276, 0d3F2A01A014761F65;
	fma.rn.f64 	%fd281, %fd280, %fd276, 0d3F56C16C1852B7AF;
	fma.rn.f64 	%fd282, %fd281, %fd276, 0d3F81111111122322;
	fma.rn.f64 	%fd283, %fd282, %fd276, 0d3FA55555555502A1;
	fma.rn.f64 	%fd284, %fd283, %fd276, 0d3FC5555555555511;
	fma.rn.f64 	%fd285, %fd284, %fd276, 0d3FE000000000000B;
	fma.rn.f64 	%fd286, %fd285, %fd276, 0d3FF0000000000000;
	fma.rn.f64 	%fd287, %fd286, %fd276, 0d3FF0000000000000;
	{
	.reg .b32 %temp; 
	mov.b64 	{%r42, %temp}, %fd287;
	}
	{
	.reg .b32 %temp; 
	mov.b64 	{%temp, %r43}, %fd287;
	}
	shl.b32 	%r213, %r41, 20;
	add.s32 	%r214, %r213, %r43;
	mov.b64 	%fd945, {%r42, %r214};
	{
	.reg .b32 %temp; 
	mov.b64 	{%temp, %r215}, %fd41;
	}
	mov.b32 	%f102, %r215;
	abs.f32 	%f27, %f102;
	setp.lt.f32 	%p14, %f27, 0f4086232B;
	@%p14 bra 	$L__BB21_45;
	setp.lt.f64 	%p15, %fd41, 0d0000000000000000;
	add.f64 	%fd288, %fd41, 0d7FF0000000000000;
	selp.f64 	%fd945, 0d0000000000000000, %fd288, %p15;
	setp.geu.f32 	%p16, %f27, 0f40874800;
	@%p16 bra 	$L__BB21_45;
	shr.u32 	%r216, %r41, 31;
	add.s32 	%r217, %r41, %r216;
	shr.s32 	%r218, %r217, 1;
	shl.b32 	%r219, %r218, 20;
	add.s32 	%r220, %r43, %r219;
	mov.b64 	%fd289, {%r42, %r220};
	sub.s32 	%r221, %r41, %r218;
	shl.b32 	%r222, %r221, 20;
	add.s32 	%r223, %r222, 1072693248;
	mov.b32 	%r224, 0;
	mov.b64 	%fd290, {%r224, %r223};
	mul.f64 	%fd945, %fd290, %fd289;
$L__BB21_45:
	cvt.rn.f32.f64 	%f28, %fd945;
	ld.global.f64 	%fd46, [%rd2+20480];
	fma.rn.f64 	%fd291, %fd46, 0d3FF71547652B82FE, 0d4338000000000000;
	{
	.reg .b32 %temp; 
	mov.b64 	{%r44, %temp}, %fd291;
	}
	mov.f64 	%fd292, 0dC338000000000000;
	add.rn.f64 	%fd293, %fd291, %fd292;
	fma.rn.f64 	%fd294, %fd293, 0dBFE62E42FEFA39EF, %fd46;
	fma.rn.f64 	%fd295, %fd293, 0dBC7ABC9E3B39803F, %fd294;
	fma.rn.f64 	%fd296, %fd295, 0d3E5ADE1569CE2BDF, 0d3E928AF3FCA213EA;
	fma.rn.f64 	%fd297, %fd296, %fd295, 0d3EC71DEE62401315;
	fma.rn.f64 	%fd298, %fd297, %fd295, 0d3EFA01997C89EB71;
	fma.rn.f64 	%fd299, %fd298, %fd295, 0d3F2A01A014761F65;
	fma.rn.f64 	%fd300, %fd299, %fd295, 0d3F56C16C1852B7AF;
	fma.rn.f64 	%fd301, %fd300, %fd295, 0d3F81111111122322;
	fma.rn.f64 	%fd302, %fd301, %fd295, 0d3FA55555555502A1;
	fma.rn.f64 	%fd303, %fd302, %fd295, 0d3FC5555555555511;
	fma.rn.f64 	%fd304, %fd303, %fd295, 0d3FE000000000000B;
	fma.rn.f64 	%fd305, %fd304, %fd295, 0d3FF0000000000000;
	fma.rn.f64 	%fd306, %fd305, %fd295, 0d3FF0000000000000;
	{
	.reg .b32 %temp; 
	mov.b64 	{%r45, %temp}, %fd306;
	}
	{
	.reg .b32 %temp; 
	mov.b64 	{%temp, %r46}, %fd306;
	}
	shl.b32 	%r225, %r44, 20;
	add.s32 	%r226, %r225, %r46;
	mov.b64 	%fd946, {%r45, %r226};
	{
	.reg .b32 %temp; 
	mov.b64 	{%temp, %r227}, %fd46;
	}
	mov.b32 	%f103, %r227;
	abs.f32 	%f29, %f103;
	setp.lt.f32 	%p17, %f29, 0f4086232B;
	@%p17 bra 	$L__BB21_48;
	setp.lt.f64 	%p18, %fd46, 0d0000000000000000;
	add.f64 	%fd307, %fd46, 0d7FF0000000000000;
	selp.f64 	%fd946, 0d0000000000000000, %fd307, %p18;
	setp.geu.f32 	%p19, %f29, 0f40874800;
	@%p19 bra 	$L__BB21_48;
	shr.u32 	%r228, %r44, 31;
	add.s32 	%r229, %r44, %r228;
	shr.s32 	%r230, %r229, 1;
	shl.b32 	%r231, %r230, 20;
	add.s32 	%r232, %r46, %r231;
	mov.b64 	%fd308, {%r45, %r232};
	sub.s32 	%r233, %r44, %r230;
	shl.b32 	%r234, %r233, 20;
	add.s32 	%r235, %r234, 1072693248;
	mov.b32 	%r236, 0;
	mov.b64 	%fd309, {%r236, %r235};
	mul.f64 	%fd946, %fd309, %fd308;
$L__BB21_48:
	cvt.rn.f32.f64 	%f30, %fd946;
	ld.global.f64 	%fd51, [%rd2+24576];
	fma.rn.f64 	%fd310, %fd51, 0d3FF71547652B82FE, 0d4338000000000000;
	{
	.reg .b32 %temp; 
	mov.b64 	{%r47, %temp}, %fd310;
	}
	mov.f64 	%fd311, 0dC338000000000000;
	add.rn.f64 	%fd312, %fd310, %fd311;
	fma.rn.f64 	%fd313, %fd312, 0dBFE62E42FEFA39EF, %fd51;
	fma.rn.f64 	%fd314, %fd312, 0dBC7ABC9E3B39803F, %fd313;
	fma.rn.f64 	%fd315, %fd314, 0d3E5ADE1569CE2BDF, 0d3E928AF3FCA213EA;
	fma.rn.f64 	%fd316, %fd315, %fd314, 0d3EC71DEE62401315;
	fma.rn.f64 	%fd317, %fd316, %fd314, 0d3EFA01997C89EB71;
	fma.rn.f64 	%fd318, %fd317, %fd314, 0d3F2A01A014761F65;
	fma.rn.f64 	%fd319, %fd318, %fd314, 0d3F56C16C1852B7AF;
	fma.rn.f64 	%fd320, %fd319, %fd314, 0d3F81111111122322;
	fma.rn.f64 	%fd321, %fd320, %fd314, 0d3FA55555555502A1;
	fma.rn.f64 	%fd322, %fd321, %fd314, 0d3FC5555555555511;
	fma.rn.f64 	%fd323, %fd322, %fd314, 0d3FE000000000000B;
	fma.rn.f64 	%fd324, %fd323, %fd314, 0d3FF0000000000000;
	fma.rn.f64 	%fd325, %fd324, %fd314, 0d3FF0000000000000;
	{
	.reg .b32 %temp; 
	mov.b64 	{%r48, %temp}, %fd325;
	}
	{
	.reg .b32 %temp; 
	mov.b64 	{%temp, %r49}, %fd325;
	}
	shl.b32 	%r237, %r47, 20;
	add.s32 	%r238, %r237, %r49;
	mov.b64 	%fd947, {%r48, %r238};
	{
	.reg .b32 %temp; 
	mov.b64 	{%temp, %r239}, %fd51;
	}
	mov.b32 	%f104, %r239;
	abs.f32 	%f31, %f104;
	setp.lt.f32 	%p20, %f31, 0f4086232B;
	@%p20 bra 	$L__BB21_51;
	setp.lt.f64 	%p21, %fd51, 0d0000000000000000;
	add.f64 	%fd326, %fd51, 0d7FF0000000000000;
	selp.f64 	%fd947, 0d0000000000000000, %fd326, %p21;
	setp.geu.f32 	%p22, %f31, 0f40874800;
	@%p22 bra 	$L__BB21_51;
	shr.u32 	%r240, %r47, 31;
	add.s32 	%r241, %r47, %r240;
	shr.s32 	%r242, %r241, 1;
	shl.b32 	%r243, %r242, 20;
	add.s32 	%r244, %r49, %r243;
	mov.b64 	%fd327, {%r48, %r244};
	sub.s32 	%r245, %r47, %r242;
	shl.b32 	%r246, %r245, 20;
	add.s32 	%r247, %r246, 1072693248;
	mov.b32 	%r248, 0;
	mov.b64 	%fd328, {%r248, %r247};
	mul.f64 	%fd947, %fd328, %fd327;
$L__BB21_51:
	cvt.rn.f32.f64 	%f32, %fd947;
	ld.global.f64 	%fd56, [%rd2+28672];
	fma.rn.f64 	%fd329, %fd56, 0d3FF71547652B82FE, 0d4338000000000000;
	{
	.reg .b32 %temp; 
	mov.b64 	{%r50, %temp}, %fd329;
	}
	mov.f64 	%fd330, 0dC338000000000000;
	add.rn.f64 	%fd331, %fd329, %fd330;
	fma.rn.f64 	%fd332, %fd331, 0dBFE62E42FEFA39EF, %fd56;
	fma.rn.f64 	%fd333, %fd331, 0dBC7ABC9E3B39803F, %fd332;
	fma.rn.f64 	%fd334, %fd333, 0d3E5ADE1569CE2BDF, 0d3E928AF3FCA213EA;
	fma.rn.f64 	%fd335, %fd334, %fd333, 0d3EC71DEE62401315;
	fma.rn.f64 	%fd336, %fd335, %fd333, 0d3EFA01997C89EB71;
	fma.rn.f64 	%fd337, %fd336, %fd333, 0d3F2A01A014761F65;
	fma.rn.f64 	%fd338, %fd337, %fd333, 0d3F56C16C1852B7AF;
	fma.rn.f64 	%fd339, %fd338, %fd333, 0d3F81111111122322;
	fma.rn.f64 	%fd340, %fd339, %fd333, 0d3FA55555555502A1;
	fma.rn.f64 	%fd341, %fd340, %fd333, 0d3FC5555555555511;
	fma.rn.f64 	%fd342, %fd341, %fd333, 0d3FE000000000000B;
	fma.rn.f64 	%fd343, %fd342, %fd333, 0d3FF0000000000000;
	fma.rn.f64 	%fd344, %fd343, %fd333, 0d3FF0000000000000;
	{
	.reg .b32 %temp; 
	mov.b64 	{%r51, %temp}, %fd344;
	}
	{
	.reg .b32 %temp; 
	mov.b64 	{%temp, %r52}, %fd344;
	}
	shl.b32 	%r249, %r50, 20;
	add.s32 	%r250, %r249, %r52;
	mov.b64 	%fd948, {%r51, %r250};
	{
	.reg .b32 %temp; 
	mov.b64 	{%temp, %r251}, %fd56;
	}
	mov.b32 	%f105, %r251;
	abs.f32 	%f33, %f105;
	setp.lt.f32 	%p23, %f33, 0f4086232B;
	@%p23 bra 	$L__BB21_54;
	setp.lt.f64 	%p24, %fd56, 0d0000000000000000;
	add.f64 	%fd345, %fd56, 0d7FF0000000000000;
	selp.f64 	%fd948, 0d0000000000000000, %fd345, %p24;
	setp.geu.f32 	%p25, %f33, 0f40874800;
	@%p25 bra 	$L__BB21_54;
	shr.u32 	%r252, %r50, 31;
	add.s32 	%r253, %r50, %r252;
	shr.s32 	%r254, %r253, 1;
	shl.b32 	%r255, %r254, 20;
	add.s32 	%r256, %r52, %r255;
	mov.b64 	%fd346, {%r51, %r256};
	sub.s32 	%r257, %r50, %r254;
	shl.b32 	%r258, %r257, 20;
	add.s32 	%r259, %r258, 1072693248;
	mov.b32 	%r260, 0;
	mov.b64 	%fd347, {%r260, %r259};
	mul.f64 	%fd948, %fd347, %fd346;
$L__BB21_54:
	cvt.rn.f32.f64 	%f34, %fd948;
	ld.global.f64 	%fd61, [%rd2+32768];
	fma.rn.f64 	%fd348, %fd61, 0d3FF71547652B82FE, 0d4338000000000000;
	{
	.reg .b32 %temp; 
	mov.b64 	{%r53, %temp}, %fd348;
	}
	mov.f64 	%fd349, 0dC338000000000000;
	add.rn.f64 	%fd350, %fd348, %fd349;
	fma.rn.f64 	%fd351, %fd350, 0dBFE62E42FEFA39EF, %fd61;
	fma.rn.f64 	%fd352, %fd350, 0dBC7ABC9E3B39803F, %fd351;
	fma.rn.f64 	%fd353, %fd352, 0d3E5ADE1569CE2BDF, 0d3E928AF3FCA213EA;
	fma.rn.f64 	%fd354, %fd353, %fd352, 0d3EC71DEE62401315;
	fma.rn.f64 	%fd355, %fd354, %fd352, 0d3EFA01997C89EB71;
	fma.rn.f64 	%fd356, %fd355, %fd352, 0d3F2A01A014761F65;
	fma.rn.f64 	%fd357, %fd356, %fd352, 0d3F56C16C1852B7AF;
	fma.rn.f64 	%fd358, %fd357, %fd352, 0d3F81111111122322;
	fma.rn.f64 	%fd359, %fd358, %fd352, 0d3FA55555555502A1;
	fma.rn.f64 	%fd360, %fd359, %fd352, 0d3FC5555555555511;
	fma.rn.f64 	%fd361, %fd360, %fd352, 0d3FE000000000000B;
	fma.rn.f64 	%fd362, %fd361, %fd352, 0d3FF0000000000000;
	fma.rn.f64 	%fd363, %fd362, %fd352, 0d3FF0000000000000;
	{
	.reg .b32 %temp; 
	mov.b64 	{%r54, %temp}, %fd363;
	}
	{
	.reg .b32 %temp; 
	mov.b64 	{%temp, %r55}, %fd363;
	}
	shl.b32 	%r261, %r53, 20;
	add.s32 	%r262, %r261, %r55;
	mov.b64 	%fd949, {%r54, %r262};
	{
	.reg .b32 %temp; 
	mov.b64 	{%temp, %r263}, %fd61;
	}
	mov.b32 	%f106, %r263;
	abs.f32 	%f35, %f106;
	setp.lt.f32 	%p26, %f35, 0f4086232B;
	@%p26 bra 	$L__BB21_57;
	setp.lt.f64 	%p27, %fd61, 0d0000000000000000;
	add.f64 	%fd364, %fd61, 0d7FF0000000000000;
	selp.f64 	%fd949, 0d0000000000000000, %fd364, %p27;
	setp.geu.f32 	%p28, %f35, 0f40874800;
	@%p28 bra 	$L__BB21_57;
	shr.u32 	%r264, %r53, 31;
	add.s32 	%r265, %r53, %r264;
	shr.s32 	%r266, %r265, 1;
	shl.b32 	%r267, %r266, 20;
	add.s32 	%r268, %r55, %r267;
	mov.b64 	%fd365, {%r54, %r268};
	sub.s32 	%r269, %r53, %r266;
	shl.b32 	%r270, %r269, 20;
	add.s32 	%r271, %r270, 1072693248;
	mov.b32 	%r272, 0;
	mov.b64 	%fd366, {%r272, %r271};
	mul.f64 	%fd949, %fd366, %fd365;
$L__BB21_57:
	cvt.rn.f32.f64 	%f36, %fd949;
	ld.global.f64 	%fd66, [%rd2+36864];
	fma.rn.f64 	%fd367, %fd66, 0d3FF71547652B82FE, 0d4338000000000000;
	{
	.reg .b32 %temp; 
	mov.b64 	{%r56, %temp}, %fd367;
	}
	mov.f64 	%fd368, 0dC338000000000000;
	add.rn.f64 	%fd369, %fd367, %fd368;
	fma.rn.f64 	%fd370, %fd369, 0dBFE62E42FEFA39EF, %fd66;
	fma.rn.f64 	%fd371, %fd369, 0dBC7ABC9E3B39803F, %fd370;
	fma.rn.f64 	%fd372, %fd371, 0d3E5ADE1569CE2BDF, 0d3E928AF3FCA213EA;
	fma.rn.f64 	%fd373, %fd372, %fd371, 0d3EC71DEE62401315;
	fma.rn.f64 	%fd374, %fd373, %fd371, 0d3EFA01997C89EB71;
	fma.rn.f64 	%fd375, %fd374, %fd371, 0d3F2A01A014761F65;
	fma.rn.f64 	%fd376, %fd375, %fd371, 0d3F56C16C1852B7AF;
	fma.rn.f64 	%fd377, %fd376, %fd371, 0d3F81111111122322;
	fma.rn.f64 	%fd378, %fd377, %fd371, 0d3FA55555555502A1;
	fma.rn.f64 	%fd379, %fd378, %fd371, 0d3FC5555555555511;
	fma.rn.f64 	%fd380, %fd379, %fd371, 0d3FE000000000000B;
	fma.rn.f64 	%fd381, %fd380, %fd371, 0d3FF0000000000000;
	fma.rn.f64 	%fd382, %fd381, %fd371, 0d3FF0000000000000;
	{
	.reg .b32 %temp; 
	mov.b64 	{%r57, %temp}, %fd382;
	}
	{
	.reg .b32 %temp; 
	mov.b64 	{%temp, %r58}, %fd382;
	}
	shl.b32 	%r273, %r56, 20;
	add.s32 	%r274, %r273, %r58;
	mov.b64 	%fd950, {%r57, %r274};
	{
	.reg .b32 %temp; 
	mov.b64 	{%temp, %r275}, %fd66;
	}
	mov.b32 	%f107, %r275;
	abs.f32 	%f37, %f107;
	setp.lt.f32 	%p29, %f37, 0f4086232B;
	@%p29 bra 	$L__BB21_60;
	setp.lt.f64 	%p30, %fd66, 0d0000000000000000;
	add.f64 	%fd383, %fd66, 0d7FF0000000000000;
	selp.f64 	%fd950, 0d0000000000000000, %fd383, %p30;
	setp.geu.f32 	%p31, %f37, 0f40874800;
	@%p31 bra 	$L__BB21_60;
	shr.u32 	%r276, %r56, 31;
	add.s32 	%r277, %r56, %r276;
	shr.s32 	%r278, %r277, 1;
	shl.b32 	%r279, %r278, 20;
	add.s32 	%r280, %r58, %r279;
	mov.b64 	%fd384, {%r57, %r280};
	sub.s32 	%r281, %r56, %r278;
	shl.b32 	%r282, %r281, 20;
	add.s32 	%r283, %r282, 1072693248;
	mov.b32 	%r284, 0;
	mov.b64 	%fd385, {%r284, %r283};
	mul.f64 	%fd950, %fd385, %fd384;
$L__BB21_60:
	cvt.rn.f32.f64 	%f38, %fd950;
	ld.global.f64 	%fd71, [%rd2+40960];
	fma.rn.f64 	%fd386, %fd71, 0d3FF71547652B82FE, 0d4338000000000000;
	{
	.reg .b32 %temp; 
	mov.b64 	{%r59, %temp}, %fd386;
	}
	mov.f64 	%fd387, 0dC338000000000000;
	add.rn.f64 	%fd388, %fd386, %fd387;
	fma.rn.f64 	%fd389, %fd388, 0dBFE62E42FEFA39EF, %fd71;
	fma.rn.f64 	%fd390, %fd388, 0dBC7ABC9E3B39803F, %fd389;
	fma.rn.f64 	%fd391, %fd390, 0d3E5ADE1569CE2BDF, 0d3E928AF3FCA213EA;
	fma.rn.f64 	%fd392, %fd391, %fd390, 0d3EC71DEE62401315;
	fma.rn.f64 	%fd393, %fd392, %fd390, 0d3EFA01997C89EB71;
	fma.rn.f64 	%fd394, %fd393, %fd390, 0d3F2A01A014761F65;
	fma.rn.f64 	%fd395, %fd394, %fd390, 0d3F56C16C1852B7AF;
	fma.rn.f64 	%fd396, %fd395, %fd390, 0d3F81111111122322;
	fma.rn.f64 	%fd397, %fd396, %fd390, 0d3FA55555555502A1;
	fma.rn.f64 	%fd398, %fd397, %fd390, 0d3FC5555555555511;
	fma.rn.f64 	%fd399, %fd398, %fd390, 0d3FE000000000000B;
	fma.rn.f64 	%fd400, %fd399, %fd390, 0d3FF0000000000000;
	fma.rn.f64 	%fd401, %fd400, %fd390, 0d3FF0000000000000;
	{
	.reg .b32 %temp; 
	mov.b64 	{%r60, %temp}, %fd401;
	}
	{
	.reg .b32 %temp; 
	mov.b64 	{%temp, %r61}, %fd401;
	}
	shl.b32 	%r285, %r59, 20;
	add.s32 	%r286, %r285, %r61;
	mov.b64 	%fd951, {%r60, %r286};
	{
	.reg .b32 %temp; 
	mov.b64 	{%temp, %r287}, %fd71;
	}
	mov.b32 	%f108, %r287;
	abs.f32 	%f39, %f108;
	setp.lt.f32 	%p32, %f39, 0f4086232B;
	@%p32 bra 	$L__BB21_63;
	setp.lt.f64 	%p33, %fd71, 0d0000000000000000;
	add.f64 	%fd402, %fd71, 0d7FF0000000000000;
	selp.f64 	%fd951, 0d0000000000000000, %fd402, %p33;
	setp.geu.f32 	%p34, %f39, 0f40874800;
	@%p34 bra 	$L__BB21_63;
	shr.u32 	%r288, %r59, 31;
	add.s32 	%r289, %r59, %r288;
	shr.s32 	%r290, %r289, 1;
	shl.b32 	%r291, %r290, 20;
	add.s32 	%r292, %r61, %r291;
	mov.b64 	%fd403, {%r60, %r292};
	sub.s32 	%r293, %r59, %r290;
	shl.b32 	%r294, %r293, 20;
	add.s32 	%r295, %r294, 1072693248;
	mov.b32 	%r296, 0;
	mov.b64 	%fd404, {%r296, %r295};
	mul.f64 	%fd951, %fd404, %fd403;
$L__BB21_63:
	cvt.rn.f32.f64 	%f40, %fd951;
	ld.global.f64 	%fd76, [%rd2+45056];
	fma.rn.f64 	%fd405, %fd76, 0d3FF71547652B82FE, 0d4338000000000000;
	{
	.reg .b32 %temp; 
	mov.b64 	{%r62, %temp}, %fd405;
	}
	mov.f64 	%fd406, 0dC338000000000000;
	add.rn.f64 	%fd407, %fd405, %fd406;
	fma.rn.f64 	%fd408, %fd407, 0dBFE62E42FEFA39EF, %fd76;
	fma.rn.f64 	%fd409, %fd407, 0dBC7ABC9E3B39803F, %fd408;
	fma.rn.f64 	%fd410, %fd409, 0d3E5ADE1569CE2BDF, 0d3E928AF3FCA213EA;
	fma.rn.f64 	%fd411, %fd410, %fd409, 0d3EC71DEE62401315;
	fma.rn.f64 	%fd412, %fd411, %fd409, 0d3EFA01997C89EB71;
	fma.rn.f64 	%fd413, %fd412, %fd409, 0d3F2A01A014761F65;
	fma.rn.f64 	%fd414, %fd413, %fd409, 0d3F56C16C1852B7AF;
	fma.rn.f64 	%fd415, %fd414, %fd409, 0d3F81111111122322;
	fma.rn.f64 	%fd416, %fd415, %fd409, 0d3FA55555555502A1;
	fma.rn.f64 	%fd417, %fd416, %fd409, 0d3FC5555555555511;
	fma.rn.f64 	%fd418, %fd417, %fd409, 0d3FE000000000000B;
	fma.rn.f64 	%fd419, %fd418, %fd409, 0d3FF0000000000000;
	fma.rn.f64 	%fd420, %fd419, %fd409, 0d3FF0000000000000;
	{
	.reg .b32 %temp; 
	mov.b64 	{%r63, %temp}, %fd420;
	}
	{
	.reg .b32 %temp; 
	mov.b64 	{%temp, %r64}, %fd420;
	}
	shl.b32 	%r297, %r62, 20;
	add.s32 	%r298, %r297, %r64;
	mov.b64 	%fd952, {%r63, %r298};
	{
	.reg .b32 %temp; 
	mov.b64 	{%temp, %r299}, %fd76;
	}
	mov.b32 	%f109, %r299;
	abs.f32 	%f41, %f109;
	setp.lt.f32 	%p35, %f41, 0f4086232B;
	@%p35 bra 	$L__BB21_66;
	setp.lt.f64 	%p36, %fd76, 0d0000000000000000;
	add.f64 	%fd421, %fd76, 0d7FF0000000000000;
	selp.f64 	%fd952, 0d0000000000000000, %fd421, %p36;
	setp.geu.f32 	%p37, %f41, 0f40874800;
	@%p37 bra 	$L__BB21_66;
	shr.u32 	%r300, %r62, 31;
	add.s32 	%r301, %r62, %r300;
	shr.s32 	%r302, %r301, 1;
	shl.b32 	%r303, %r302, 20;
	add.s32 	%r304, %r64, %r303;
	mov.b64 	%fd422, {%r63, %r304};
	sub.s32 	%r305, %r62, %r302;
	shl.b32 	%r306, %r305, 20;
	add.s32 	%r307, %r306, 1072693248;
	mov.b32 	%r308, 0;
	mov.b64 	%fd423, {%r308, %r307};
	mul.f64 	%fd952, %fd423, %fd422;
$L__BB21_66:
	cvt.rn.f32.f64 	%f42, %fd952;
	ld.global.f64 	%fd81, [%rd2+49152];
	fma.rn.f64 	%fd424, %fd81, 0d3FF71547652B82FE, 0d4338000000000000;
	{
	.reg .b32 %temp; 
	mov.b64 	{%r65, %temp}, %fd424;
	}
	mov.f64 	%fd425, 0dC338000000000000;
	add.rn.f64 	%fd426, %fd424, %fd425;
	fma.rn.f64 	%fd427, %fd426, 0dBFE62E42FEFA39EF, %fd81;
	fma.rn.f64 	%fd428, %fd426, 0dBC7ABC9E3B39803F, %fd427;
	fma.rn.f64 	%fd429, %fd428, 0d3E5ADE1569CE2BDF, 0d3E928AF3FCA213EA;
	fma.rn.f64 	%fd430, %fd429, %fd428, 0d3EC71DEE62401315;
	fma.rn.f64 	%fd431, %fd430, %fd428, 0d3EFA01997C89EB71;
	fma.rn.f64 	%fd432, %fd431, %fd428, 0d3F2A01A014761F65;
	fma.rn.f64 	%fd433, %fd432, %fd428, 0d3F56C16C1852B7AF;
	fma.rn.f64 	%fd434, %fd433, %fd428, 0d3F81111111122322;
	fma.rn.f64 	%fd435, %fd434, %fd428, 0d3FA55555555502A1;
	fma.rn.f64 	%fd436, %fd435, %fd428, 0d3FC5555555555511;
	fma.rn.f64 	%fd437, %fd436, %fd428, 0d3FE000000000000B;
	fma.rn.f64 	%fd438, %fd437, %fd428, 0d3FF0000000000000;
	fma.rn.f64 	%fd439, %fd438, %fd428, 0d3FF0000000000000;
	{
	.reg .b32 %temp; 
	mov.b64 	{%r66, %temp}, %fd439;
	}
	{
	.reg .b32 %temp; 
	mov.b64 	{%temp, %r67}, %fd439;
	}
	shl.b32 	%r309, %r65, 20;
	add.s32 	%r310, %r309, %r67;
	mov.b64 	%fd953, {%r66, %r310};
	{
	.reg .b32 %temp; 
	mov.b64 	{%temp, %r311}, %fd81;
	}
	mov.b32 	%f110, %r311;
	abs.f32 	%f43, %f110;
	setp.lt.f32 	%p38, %f43, 0f4086232B;
	@%p38 bra 	$L__BB21_69;
	setp.lt.f64 	%p39, %fd81, 0d0000000000000000;
	add.f64 	%fd440, %fd81, 0d7FF0000000000000;
	selp.f64 	%fd953, 0d0000000000000000, %fd440, %p39;
	setp.geu.f32 	%p40, %f43, 0f40874800;
	@%p40 bra 	$L__BB21_69;
	shr.u32 	%r312, %r65, 31;
	add.s32 	%r313, %r65, %r312;
	shr.s32 	%r314, %r313, 1;
	shl.b32 	%r315, %r314, 20;
	add.s32 	%r316, %r67, %r315;
	mov.b64 	%fd441, {%r66, %r316};
	sub.s32 	%r317, %r65, %r314;
	shl.b32 	%r318, %r317, 20;
	add.s32 	%r319, %r318, 1072693248;
	mov.b32 	%r320, 0;
	mov.b64 	%fd442, {%r320, %r319};
	mul.f64 	%fd953, %fd442, %fd441;
$L__BB21_69:
	cvt.rn.f32.f64 	%f44, %fd953;
	ld.global.f64 	%fd86, [%rd2+53248];
	fma.rn.f64 	%fd443, %fd86, 0d3FF71547652B82FE, 0d4338000000000000;
	{
	.reg .b32 %temp; 
	mov.b64 	{%r68, %temp}, %fd443;
	}
	mov.f64 	%fd444, 0dC338000000000000;
	add.rn.f64 	%fd445, %fd443, %fd444;
	fma.rn.f64 	%fd446, %fd445, 0dBFE62E42FEFA39EF, %fd86;
	fma.rn.f64 	%fd447, %fd445, 0dBC7ABC9E3B39803F, %fd446;
	fma.rn.f64 	%fd448, %fd447, 0d3E5ADE1569CE2BDF, 0d3E928AF3FCA213EA;
	fma.rn.f64 	%fd449, %fd448, %fd447, 0d3EC71DEE62401315;
	fma.rn.f64 	%fd450, %fd449, %fd447, 0d3EFA01997C89EB71;
	fma.rn.f64 	%fd451, %fd450, %fd447, 0d3F2A01A014761F65;
	fma.rn.f64 	%fd452, %fd451, %fd447, 0d3F56C16C1852B7AF;
	fma.rn.f64 	%fd453, %fd452, %fd447, 0d3F81111111122322;
	fma.rn.f64 	%fd454, %fd453, %fd447, 0d3FA55555555502A1;
	fma.rn.f64 	%fd455, %fd454, %fd447, 0d3FC5555555555511;
	fma.rn.f64 	%fd456, %fd455, %fd447, 0d3FE000000000000B;
	fma.rn.f64 	%fd457, %fd456, %fd447, 0d3FF0000000000000;
	fma.rn.f64 	%fd458, %fd457, %fd447, 0d3FF0000000000000;
	{
	.reg .b32 %temp; 
	mov.b64 	{%r69, %temp}, %fd458;
	}
	{
	.reg .b32 %temp; 
	mov.b64 	{%temp, %r70}, %fd458;
	}
	shl.b32 	%r321, %r68, 20;
	add.s32 	%r322, %r321, %r70;
	mov.b64 	%fd954, {%r69, %r322};
	{
	.reg .b32 %temp; 
	mov.b64 	{%temp, %r323}, %fd86;
	}
	mov.b32 	%f111, %r323;
	abs.f32 	%f45, %f111;
	setp.lt.f32 	%p41, %f45, 0f4086232B;
	@%p41 bra 	$L__BB21_72;
	setp.lt.f64 	%p42, %fd86, 0d0000000000000000;
	add.f64 	%fd459, %fd86, 0d7FF0000000000000;
	selp.f64 	%fd954, 0d0000000000000000, %fd459, %p42;
	setp.geu.f32 	%p43, %f45, 0f40874800;
	@%p43 bra 	$L__BB21_72;
	shr.u32 	%r324, %r68, 31;
	add.s32 	%r325, %r68, %r324;
	shr.s32 	%r326, %r325, 1;
	shl.b32 	%r327, %r326, 20;
	add.s32 	%r328, %r70, %r327;
	mov.b64 	%fd460, {%r69, %r328};
	sub.s32 	%r329, %r68, %r326;
	shl.b32 	%r330, %r329, 20;
	add.s32 	%r331, %r330, 1072693248;
	mov.b32 	%r332, 0;
	mov.b64 	%fd461, {%r332, %r331};
	mul.f64 	%fd954, %fd461, %fd460;
$L__BB21_72:
	cvt.rn.f32.f64 	%f46, %fd954;
	ld.global.f64 	%fd91, [%rd2+57344];
	fma.rn.f64 	%fd462, %fd91, 0d3FF71547652B82FE, 0d4338000000000000;
	{
	.reg .b32 %temp; 
	mov.b64 	{%r71, %temp}, %fd462;
	}
	mov.f64 	%fd463, 0dC338000000000000;
	add.rn.f64 	%fd464, %fd462, %fd463;
	fma.rn.f64 	%fd465, %fd464, 0dBFE62E42FEFA39EF, %fd91;
	fma.rn.f64 	%fd466, %fd464, 0dBC7ABC9E3B39803F, %fd465;
	fma.rn.f64 	%fd467, %fd466, 0d3E5ADE1569CE2BDF, 0d3E928AF3FCA213EA;
	fma.rn.f64 	%fd468, %fd467, %fd466, 0d3EC71DEE62401315;
	fma.rn.f64 	%fd469, %fd468, %fd466, 0d3EFA01997C89EB71;
	fma.rn.f64 	%fd470, %fd469, %fd466, 0d3F2A01A014761F65;
	fma.rn.f64 	%fd471, %fd470, %fd466, 0d3F56C16C1852B7AF;
	fma.rn.f64 	%fd472, %fd471, %fd466, 0d3F81111111122322;
	fma.rn.f64 	%fd473, %fd472, %fd466, 0d3FA55555555502A1;
	fma.rn.f64 	%fd474, %fd473, %fd466, 0d3FC5555555555511;
	fma.rn.f64 	%fd475, %fd474, %fd466, 0d3FE000000000000B;
	fma.rn.f64 	%fd476, %fd475, %fd466, 0d3FF0000000000000;
	fma.rn.f64 	%fd477, %fd476, %fd466, 0d3FF0000000000000;
	{
	.reg .b32 %temp; 
	mov.b64 	{%r72, %temp}, %fd477;
	}
	{
	.reg .b32 %temp; 
	mov.b64 	{%temp, %r73}, %fd477;
	}
	shl.b32 	%r333, %r71, 20;
	add.s32 	%r334, %r333, %r73;
	mov.b64 	%fd955, {%r72, %r334};
	{
	.reg .b32 %temp; 
	mov.b64 	{%temp, %r335}, %fd91;
	}
	mov.b32 	%f112, %r335;
	abs.f32 	%f47, %f112;
	setp.lt.f32 	%p44, %f47, 0f4086232B;
	@%p44 bra 	$L__BB21_75;
	setp.lt.f64 	%p45, %fd91, 0d0000000000000000;
	add.f64 	%fd478, %fd91, 0d7FF0000000000000;
	selp.f64 	%fd955, 0d0000000000000000, %fd478, %p45;
	setp.geu.f32 	%p46, %f47, 0f40874800;
	@%p46 bra 	$L__BB21_75;
	shr.u32 	%r336, %r71, 31;
	add.s32 	%r337, %r71, %r336;
	shr.s32 	%r338, %r337, 1;
	shl.b32 	%r339, %r338, 20;
	add.s32 	%r340, %r73, %r339;
	mov.b64 	%fd479, {%r72, %r340};
	sub.s32 	%r341, %r71, %r338;
	shl.b32 	%r342, %r341, 20;
	add.s32 	%r343, %r342, 1072693248;
	mov.b32 	%r344, 0;
	mov.b64 	%fd480, {%r344, %r343};
	mul.f64 	%fd955, %fd480, %fd479;
$L__BB21_75:
	cvt.rn.f32.f64 	%f48, %fd955;
	ld.global.f64 	%fd96, [%rd2+61440];
	fma.rn.f64 	%fd481, %fd96, 0d3FF71547652B82FE, 0d4338000000000000;
	{
	.reg .b32 %temp; 
	mov.b64 	{%r74, %temp}, %fd481;
	}
	mov.f64 	%fd482, 0dC338000000000000;
	add.rn.f64 	%fd483, %fd481, %fd482;
	fma.rn.f64 	%fd484, %fd483, 0dBFE62E42FEFA39EF, %fd96;
	fma.rn.f64 	%fd485, %fd483, 0dBC7ABC9E3B39803F, %fd484;
	fma.rn.f64 	%fd486, %fd485, 0d3E5ADE1569CE2BDF, 0d3E928AF3FCA213EA;
	fma.rn.f64 	%fd487, %fd486, %fd485, 0d3EC71DEE62401315;
	fma.rn.f64 	%fd488, %fd487, %fd485, 0d3EFA01997C89EB71;
	fma.rn.f64 	%fd489, %fd488, %fd485, 0d3F2A01A014761F65;
	fma.rn.f64 	%fd490, %fd489, %fd485, 0d3F56C16C1852B7AF;
	fma.rn.f64 	%fd491, %fd490, %fd485, 0d3F81111111122322;
	fma.rn.f64 	%fd492, %fd491, %fd485, 0d3FA55555555502A1;
	fma.rn.f64 	%fd493, %fd492, %fd485, 0d3FC5555555555511;
	fma.rn.f64 	%fd494, %fd493, %fd485, 0d3FE000000000000B;
	fma.rn.f64 	%fd495, %fd494, %fd485, 0d3FF0000000000000;
	fma.rn.f64 	%fd496, %fd495, %fd485, 0d3FF0000000000000;
	{
	.reg .b32 %temp; 
	mov.b64 	{%r75, %temp}, %fd496;
	}
	{
	.reg .b32 %temp; 
	mov.b64 	{%temp, %r76}, %fd496;
	}
	shl.b32 	%r345, %r74, 20;
	add.s32 	%r346, %r345, %r76;
	mov.b64 	%fd956, {%r75, %r346};
	{
	.reg .b32 %temp; 
	mov.b64 	{%temp, %r347}, %fd96;
	}
	mov.b32 	%f113, %r347;
	abs.f32 	%f49, %f113;
	setp.lt.f32 	%p47, %f49, 0f4086232B;
	@%p47 bra 	$L__BB21_78;
	setp.lt.f64 	%p48, %fd96, 0d0000000000000000;
	add.f64 	%fd497, %fd96, 0d7FF0000000000000;
	selp.f64 	%fd956, 0d0000000000000000, %fd497, %p48;
	setp.geu.f32 	%p49, %f49, 0f40874800;
	@%p49 bra 	$L__BB21_78;
	shr.u32 	%r348, %r74, 31;
	add.s32 	%r349, %r74, %r348;
	shr.s32 	%r350, %r349, 1;
	shl.b32 	%r351, %r350, 20;
	add.s32 	%r352, %r76, %r351;
	mov.b64 	%fd498, {%r75, %r352};
	sub.s32 	%r353, %r74, %r350;
	shl.b32 	%r354, %r353, 20;
	add.s32 	%r355, %r354, 1072693248;
	mov.b32 	%r356, 0;
	mov.b64 	%fd499, {%r356, %r355};
	mul.f64 	%fd956, %fd499, %fd498;
$L__BB21_78:
	cvt.rn.f32.f64 	%f114, %fd956;
	add.f32 	%f115, %f20, %f22;
	add.f32 	%f116, %f24, %f26;
	add.f32 	%f117, %f28, %f30;
	add.f32 	%f118, %f32, %f34;
	add.f32 	%f119, %f36, %f38;
	add.f32 	%f120, %f40, %f42;
	add.f32 	%f121, %f44, %f46;
	add.f32 	%f122, %f48, %f114;
	add.f32 	%f123, %f115, %f116;
	add.f32 	%f124, %f117, %f118;
	add.f32 	%f125, %f119, %f120;
	add.f32 	%f126, %f121, %f122;
	add.f32 	%f127, %f123, %f124;
	add.f32 	%f128, %f125, %f126;
	add.f32 	%f328, %f127, %f128;
	shl.b32 	%r77, %r159, 13;
	setp.lt.u32 	%p50, %r3, %r77;
	@%p50 bra 	$L__BB21_146;
	add.s32 	%r358, %r77, %r766;
	add.s32 	%r764, %r358, 512;
	mov.b32 	%r765, 0;
$L__BB21_80:
	shl.b32 	%r359, %r159, 13;
	add.s32 	%r766, %r766, %r359;
	add.s32 	%r360, %r158, -8192;
	setp.gt.u32 	%p51, %r766, %r360;
	@%p51 bra 	$L__BB21_130;
	add.s32 	%r361, %r28, %r766;
	mul.wide.u32 	%rd7, %r361, 8;
	add.s64 	%rd3, %rd1, %rd7;
	ld.global.f64 	%fd101, [%rd3];
	fma.rn.f64 	%fd500, %fd101, 0d3FF71547652B82FE, 0d4338000000000000;
	{
	.reg .b32 %temp; 
	mov.b64 	{%r84, %temp}, %fd500;
	}
	mov.f64 	%fd501, 0dC338000000000000;
	add.rn.f64 	%fd502, %fd500, %fd501;
	fma.rn.f64 	%fd503, %fd502, 0dBFE62E42FEFA39EF, %fd101;
	fma.rn.f64 	%fd504, %fd502, 0dBC7ABC9E3B39803F, %fd503;
	fma.rn.f64 	%fd505, %fd504, 0d3E5ADE1569CE2BDF, 0d3E928AF3FCA213EA;
	fma.rn.f64 	%fd506, %fd505, %fd504, 0d3EC71DEE62401315;
	fma.rn.f64 	%fd507, %fd506, %fd504, 0d3EFA01997C89EB71;
	fma.rn.f64 	%fd508, %fd507, %fd504, 0d3F2A01A014761F65;
	fma.rn.f64 	%fd509, %fd508, %fd504, 0d3F56C16C1852B7AF;
	fma.rn.f64 	%fd510, %fd509, %fd504, 0d3F81111111122322;
	fma.rn.f64 	%fd511, %fd510, %fd504, 0d3FA55555555502A1;
	fma.rn.f64 	%fd512, %fd511, %fd504, 0d3FC5555555555511;
	fma.rn.f64 	%fd513, %fd512, %fd504, 0d3FE000000000000B;
	fma.rn.f64 	%fd514, %fd513, %fd504, 0d3FF0000000000000;
	fma.rn.f64 	%fd515, %fd514, %fd504, 0d3FF0000000000000;
	{
	.reg .b32 %temp; 
	mov.b64 	{%r85, %temp}, %fd515;
	}
	{
	.reg .b32 %temp; 
	mov.b64 	{%temp, %r86}, %fd515;
	}
	shl.b32 	%r362, %r84, 20;
	add.s32 	%r363, %r362, %r86;
	mov.b64 	%fd957, {%r85, %r363};
	{
	.reg .b32 %temp; 
	mov.b64 	{%temp, %r364}, %fd101;
	}
	mov.b32 	%f129, %r364;
	abs.f32 	%f52, %f129;
	setp.lt.f32 	%p52, %f52, 0f4086232B;
	@%p52 bra 	$L__BB21_84;
	setp.lt.f64 	%p53, %fd101, 0d0000000000000000;
	add.f64 	%fd516, %fd101, 0d7FF0000000000000;
	selp.f64 	%fd957, 0d0000000000000000, %fd516, %p53;
	setp.geu.f32 	%p54, %f52, 0f40874800;
	@%p54 bra 	$L__BB21_84;
	shr.u32 	%r365, %r84, 31;
	add.s32 	%r366, %r84, %r365;
	shr.s32 	%r367, %r366, 1;
	shl.b32 	%r368, %r367, 20;
	add.s32 	%r369, %r86, %r368;
	mov.b64 	%fd517, {%r85, %r369};
	sub.s32 	%r370, %r84, %r367;
	shl.b32 	%r371, %r370, 20;
	add.s32 	%r372, %r371, 1072693248;
	mov.b32 	%r373, 0;
	mov.b64 	%fd518, {%r373, %r372};
	mul.f64 	%fd957, %fd518, %fd517;
$L__BB21_84:
	cvt.rn.f32.f64 	%f53, %fd957;
	ld.global.f64 	%fd106, [%rd3+4096];
	fma.rn.f64 	%fd519, %fd106, 0d3FF71547652B82FE, 0d4338000000000000;
	{
	.reg .b32 %temp; 
	mov.b64 	{%r87, %temp}, %fd519;
	}
	mov.f64 	%fd520, 0dC338000000000000;
	add.rn.f64 	%fd521, %fd519, %fd520;
	fma.rn.f64 	%fd522, %fd521, 0dBFE62E42FEFA39EF, %fd106;
	fma.rn.f64 	%fd523, %fd521, 0dBC7ABC9E3B39803F, %fd522;
	fma.rn.f64 	%fd524, %fd523, 0d3E5ADE1569CE2BDF, 0d3E928AF3FCA213EA;
	fma.rn.f64 	%fd525, %fd524, %fd523, 0d3EC71DEE62401315;
	fma.rn.f64 	%fd526, %fd525, %fd523, 0d3EFA01997C89EB71;
	fma.rn.f64 	%fd527, %fd526, %fd523, 0d3F2A01A014761F65;
	fma.rn.f64 	%fd528, %fd527, %fd523, 0d3F56C16C1852B7AF;
	fma.rn.f64 	%fd529, %fd528, %fd523, 0d3F81111111122322;
	fma.rn.f64 	%fd530, %fd529, %fd523, 0d3FA55555555502A1;
	fma.rn.f64 	%fd531, %fd530, %fd523, 0d3FC5555555555511;
	fma.rn.f64 	%fd532, %fd531, %fd523, 0d3FE000000000000B;
	fma.rn.f64 	%fd533, %fd532, %fd523, 0d3FF0000000000000;
	fma.rn.f64 	%fd534, %fd533, %fd523, 0d3FF0000000000000;
	{
	.reg .b32 %temp; 
	mov.b64 	{%r88, %temp}, %fd534;
	}
	{
	.reg .b32 %temp; 
	mov.b64 	{%temp, %r89}, %fd534;
	}
	shl.b32 	%r374, %r87, 20;
	add.s32 	%r375, %r374, %r89;
	mov.b64 	%fd958, {%r88, %r375};
	{
	.reg .b32 %temp; 
	mov.b64 	{%temp, %r376}, %fd106;
	}
	mov.b32 	%f130, %r376;
	abs.f32 	%f54, %f130;
	setp.lt.f32 	%p55, %f54, 0f4086232B;
	@%p55 bra 	$L__BB21_87;
	setp.lt.f64 	%p56, %fd106, 0d0000000000000000;
	add.f64 	%fd535, %fd106, 0d7FF0000000000000;
	selp.f64 	%fd958, 0d0000000000000000, %fd535, %p56;
	setp.geu.f32 	%p57, %f54, 0f40874800;
	@%p57 bra 	$L__BB21_87;
	shr.u32 	%r377, %r87, 31;
	add.s32 	%r378, %r87, %r377;
	shr.s32 	%r379, %r378, 1;
	shl.b32 	%r380, %r379, 20;
	add.s32 	%r381, %r89, %r380;
	mov.b64 	%fd536, {%r88, %r381};
	sub.s32 	%r382, %r87, %r379;
	shl.b32 	%r383, %r382, 20;
	add.s32 	%r384, %r383, 1072693248;
	mov.b32 	%r385, 0;
	mov.b64 	%fd537, {%r385, %r384};
	mul.f64 	%fd958, %fd537, %fd536;
$L__BB21_87:
	cvt.rn.f32.f64 	%f55, %fd958;
	ld.global.f64 	%fd111, [%rd3+8192];
	fma.rn.f64 	%fd538, %fd111, 0d3FF71547652B82FE, 0d4338000000000000;
	{
	.reg .b32 %temp; 
	mov.b64 	{%r90, %temp}, %fd538;
	}
	mov.f64 	%fd539, 0dC338000000000000;
	add.rn.f64 	%fd540, %fd538, %fd539;
	fma.rn.f64 	%fd541, %fd540, 0dBFE62E42FEFA39EF, %fd111;
	fma.rn.f64 	%fd542, %fd540, 0dBC7ABC9E3B39803F, %fd541;
	fma.rn.f64 	%fd543, %fd542, 0d3E5ADE1569CE2BDF, 0d3E928AF3FCA213EA;
	fma.rn.f64 	%fd544, %fd543, %fd542, 0d3EC71DEE62401315;
	fma.rn.f64 	%fd545, %fd544, %fd542, 0d3EFA01997C89EB71;
	fma.rn.f64 	%fd546, %fd545, %fd542, 0d3F2A01A014761F65;
	fma.rn.f64 	%fd547, %fd546, %fd542, 0d3F56C16C1852B7AF;
	fma.rn.f64 	%fd548, %fd547, %fd542, 0d3F81111111122322;
	fma.rn.f64 	%fd549, %fd548, %fd542, 0d3FA55555555502A1;
	fma.rn.f64 	%fd550, %fd549, %fd542, 0d3FC5555555555511;
	fma.rn.f64 	%fd551, %fd550, %fd542, 0d3FE000000000000B;
	fma.rn.f64 	%fd552, %fd551, %fd542, 0d3FF0000000000000;
	fma.rn.f64 	%fd553, %fd552, %fd542, 0d3FF0000000000000;
	{
	.reg .b32 %temp; 
	mov.b64 	{%r91, %temp}, %fd553;
	}
	{
	.reg .b32 %temp; 
	mov.b64 	{%temp, %r92}, %fd553;
	}
	shl.b32 	%r386, %r90, 20;
	add.s32 	%r387, %r386, %r92;
	mov.b64 	%fd959, {%r91, %r387};
	{
	.reg .b32 %temp; 
	mov.b64 	{%temp, %r388}, %fd111;
	}
	mov.b32 	%f131, %r388;
	abs.f32 	%f56, %f131;
	setp.lt.f32 	%p58, %f56, 0f4086232B;
	@%p58 bra 	$L__BB21_90;
	setp.lt.f64 	%p59, %fd111, 0d0000000000000000;
	add.f64 	%fd554, %fd111, 0d7FF0000000000000;
	selp.f64 	%fd959, 0d0000000000000000, %fd554, %p59;
	setp.geu.f32 	%p60, %f56, 0f40874800;
	@%p60 bra 	$L__BB21_90;
	shr.u32 	%r389, %r90, 31;
	add.s32 	%r390, %r90, %r389;
	shr.s32 	%r391, %r390, 1;
	shl.b32 	%r392, %r391, 20;
	add.s32 	%r393, %r92, %r392;
	mov.b64 	%fd555, {%r91, %r393};
	sub.s32 	%r394, %r90, %r391;
	shl.b32 	%r395, %r394, 20;
	add.s32 	%r396, %r395, 1072693248;
	mov.b32 	%r397, 0;
	mov.b64 	%fd556, {%r397, %r396};
	mul.f64 	%fd959, %fd556, %fd555;
$L__BB21_90:
	cvt.rn.f32.f64 	%f57, %fd959;
	ld.global.f64 	%fd116, [%rd3+12288];
	fma.rn.f64 	%fd557, %fd116, 0d3FF71547652B82FE, 0d4338000000000000;
	{
	.reg .b32 %temp; 
	mov.b64 	{%r93, %temp}, %fd557;
	}
	mov.f64 	%fd558, 0dC338000000000000;
	add.rn.f64 	%fd559, %fd557, %fd558;
	fma.rn.f64 	%fd560, %fd559, 0dBFE62E42FEFA39EF, %fd116;
	fma.rn.f64 	%fd561, %fd559, 0dBC7ABC9E3B39803F, %fd560;
	fma.rn.f64 	%fd562, %fd561, 0d3E5ADE1569CE2BDF, 0d3E928AF3FCA213EA;
	fma.rn.f64 	%fd563, %fd562, %fd561, 0d3EC71DEE62401315;
	fma.rn.f64 	%fd564, %fd563, %fd561, 0d3EFA01997C89EB71;
	fma.rn.f64 	%fd565, %fd564, %fd561, 0d3F2A01A014761F65;
	fma.rn.f64 	%fd566, %fd565, %fd561, 0d3F56C16C1852B7AF;
	fma.rn.f64 	%fd567, %fd566, %fd561, 0d3F81111111122322;
	fma.rn.f64 	%fd568, %fd567, %fd561, 0d3FA55555555502A1;
	fma.rn.f64 	%fd569, %fd568, %fd561, 0d3FC5555555555511;
	fma.rn.f64 	%fd570, %fd569, %fd561, 0d3FE000000000000B;
	fma.rn.f64 	%fd571, %fd570, %fd561, 0d3FF0000000000000;
	fma.rn.f64 	%fd572, %fd571, %fd561, 0d3FF0000000000000;
	{
	.reg .b32 %temp; 
	mov.b64 	{%r94, %temp}, %fd572;
	}
	{
	.reg .b32 %temp; 
	mov.b64 	{%temp, %r95}, %fd572;
	}
	shl.b32 	%r398, %r93, 20;
	add.s32 	%r399, %r398, %r95;
	mov.b64 	%fd960, {%r94, %r399};
	{
	.reg .b32 %temp; 
	mov.b64 	{%temp, %r400}, %fd116;
	}
	mov.b32 	%f132, %r400;
	abs.f32 	%f58, %f132;
	setp.lt.f32 	%p61, %f58, 0f4086232B;
	@%p61 bra 	$L__BB21_93;
	setp.lt.f64 	%p62, %fd116, 0d0000000000000000;
	add.f64 	%fd573, %fd116, 0d7FF0000000000000;
	selp.f64 	%fd960, 0d0000000000000000, %fd573, %p62;
	setp.geu.f32 	%p63, %f58, 0f40874800;
	@%p63 bra 	$L__BB21_93;
	shr.u32 	%r401, %r93, 31;
	add.s32 	%r402, %r93, %r401;
	shr.s32 	%r403, %r402, 1;
	shl.b32 	%r404, %r403, 20;
	add.s32 	%r405, %r95, %r404;
	mov.b64 	%fd574, {%r94, %r405};
	sub.s32 	%r406, %r93, %r403;
	shl.b32 	%r407, %r406, 20;
	add.s32 	%r408, %r407, 1072693248;
	mov.b32 	%r409, 0;
	mov.b64 	%fd575, {%r409, %r408};
	mul.f64 	%fd960, %fd575, %fd574;
$L__BB21_93:
	cvt.rn.f32.f64 	%f59, %fd960;
	ld.global.f64 	%fd121, [%rd3+16384];
	fma.rn.f64 	%fd576, %fd121, 0d3FF71547652B82FE, 0d4338000000000000;
	{
	.reg .b32 %temp; 
	mov.b64 	{%r96, %temp}, %fd576;
	}
	mov.f64 	%fd577, 0dC338000000000000;
	add.rn.f64 	%fd578, %fd576, %fd577;
	fma.rn.f64 	%fd579, %fd578, 0dBFE62E42FEFA39EF, %fd121;
	fma.rn.f64 	%fd580, %fd578, 0dBC7ABC9E3B39803F, %fd579;
	fma.rn.f64 	%fd581, %fd580, 0d3E5ADE1569CE2BDF, 0d3E928AF3FCA213EA;
	fma.rn.f64 	%fd582, %fd581, %fd580, 0d3EC71DEE62401315;
	fma.rn.f64 	%fd583, %fd582, %fd580, 0d3EFA01997C89EB71;
	fma.rn.f64 	%fd584, %fd583, %fd580, 0d3F2A01A014761F65;
	fma.rn.f64 	%fd585, %fd584, %fd580, 0d3F56C16C1852B7AF;
	fma.rn.f64 	%fd586, %fd585, %fd580, 0d3F81111111122322;
	fma.rn.f64 	%fd587, %fd586, %fd580, 0d3FA55555555502A1;
	fma.rn.f64 	%fd588, %fd587, %fd580, 0d3FC5555555555511;
	fma.rn.f64 	%fd589, %fd588, %fd580, 0d3FE000000000000B;
	fma.rn.f64 	%fd590, %fd589, %fd580, 0d3FF0000000000000;
	fma.rn.f64 	%fd591, %fd590, %fd580, 0d3FF0000000000000;
	{
	.reg .b32 %temp; 
	mov.b64 	{%r97, %temp}, %fd591;
	}
	{
	.reg .b32 %temp; 
	mov.b64 	{%temp, %r98}, %fd591;
	}
	shl.b32 	%r410, %r96, 20;
	add.s32 	%r411, %r410, %r98;
	mov.b64 	%fd961, {%r97, %r411};
	{
	.reg .b32 %temp; 
	mov.b64 	{%temp, %r412}, %fd121;
	}
	mov.b32 	%f133, %r412;
	abs.f32 	%f60, %f133;
	setp.lt.f32 	%p64, %f60, 0f4086232B;
	@%p64 bra 	$L__BB21_96;
	setp.lt.f64 	%p65, %fd121, 0d0000000000000000;
	add.f64 	%fd592, %fd121, 0d7FF0000000000000;
	selp.f64 	%fd961, 0d0000000000000000, %fd592, %p65;
	setp.geu.f32 	%p66, %f60, 0f40874800;
	@%p66 bra 	$L__BB21_96;
	shr.u32 	%r413, %r96, 31;
	add.s32 	%r414, %r96, %r413;
	shr.s32 	%r415, %r414, 1;
	shl.b32 	%r416, %r415, 20;
	add.s32 	%r417, %r98, %r416;
	mov.b64 	%fd593, {%r97, %r417};
	sub.s32 	%r418, %r96, %r415;
	shl.b32 	%r419, %r418, 20;
	add.s32 	%r420, %r419, 1072693248;
	mov.b32 	%r421, 0;
	mov.b64 	%fd594, {%r421, %r420};
	mul.f64 	%fd961, %fd594, %fd593;
$L__BB21_96:
	cvt.rn.f32.f64 	%f61, %fd961;
	ld.global.f64 	%fd126, [%rd3+20480];
	fma.rn.f64 	%fd595, %fd126, 0d3FF71547652B82FE, 0d4338000000000000;
	{
	.reg .b32 %temp; 
	mov.b64 	{%r99, %temp}, %fd595;
	}
	mov.f64 	%fd596, 0dC338000000000000;
	add.rn.f64 	%fd597, %fd595, %fd596;
	fma.rn.f64 	%fd598, %fd597, 0dBFE62E42FEFA39EF, %fd126;
	fma.rn.f64 	%fd599, %fd597, 0dBC7ABC9E3B39803F, %fd598;
	fma.rn.f64 	%fd600, %fd599, 0d3E5ADE1569CE2BDF, 0d3E928AF3FCA213EA;
	fma.rn.f64 	%fd601, %fd600, %fd599, 0d3EC71DEE62401315;
	fma.rn.f64 	%fd602, %fd601, %fd599, 0d3EFA01997C89EB71;
	fma.rn.f64 	%fd603, %fd602, %fd599, 0d3F2A01A014761F65;
	fma.rn.f64 	%fd604, %fd603, %fd599, 0d3F56C16C1852B7AF;
	fma.rn.f64 	%fd605, %fd604, %fd599, 0d3F81111111122322;
	fma.rn.f64 	%fd606, %fd605, %fd599, 0d3FA55555555502A1;
	fma.rn.f64 	%fd607, %fd606, %fd599, 0d3FC5555555555511;
	fma.rn.f64 	%fd608, %fd607, %fd599, 0d3FE000000000000B;
	fma.rn.f64 	%fd609, %fd608, %fd599, 0d3FF0000000000000;
	fma.rn.f64 	%fd610, %fd609, %fd599, 0d3FF0000000000000;
	{
	.reg .b32 %temp; 
	mov.b64 	{%r100, %temp}, %fd610;
	}
	{
	.reg .b32 %temp; 
	mov.b64 	{%temp, %r101}, %fd610;
	}
	shl.b32 	%r422, %r99, 20;
	add.s32 	%r423, %r422, %r101;
	mov.b64 	%fd962, {%r100, %r423};
	{
	.reg .b32 %temp; 
	mov.b64 	{%temp, %r424}, %fd126;
	}
	mov.b32 	%f134, %r424;
	abs.f32 	%f62, %f134;
	setp.lt.f32 	%p67, %f62, 0f4086232B;
	@%p67 bra 	$L__BB21_99;
	setp.lt.f64 	%p68, %fd126, 0d0000000000000000;
	add.f64 	%fd611, %fd126, 0d7FF0000000000000;
	selp.f64 	%fd962, 0d0000000000000000, %fd611, %p68;
	setp.geu.f32 	%p69, %f62, 0f40874800;
	@%p69 bra 	$L__BB21_99;
	shr.u32 	%r425, %r99, 31;
	add.s32 	%r426, %r99, %r425;
	shr.s32 	%r427, %r426, 1;
	shl.b32 	%r428, %r427, 20;
	add.s32 	%r429, %r101, %r428;
	mov.b64 	%fd612, {%r100, %r429};
	sub.s32 	%r430, %r99, %r427;
	shl.b32 	%r431, %r430, 20;
	add.s32 	%r432, %r431, 1072693248;
	mov.b32 	%r433, 0;
	mov.b64 	%fd613, {%r433, %r432};
	mul.f64 	%fd962, %fd613, %fd612;
$L__BB21_99:
	cvt.rn.f32.f64 	%f63, %fd962;
	ld.global.f64 	%fd131, [%rd3+24576];
	fma.rn.f64 	%fd614, %fd131, 0d3FF71547652B82FE, 0d4338000000000000;
	{
	.reg .b32 %temp; 
	mov.b64 	{%r102, %temp}, %fd614;
	}
	mov.f64 	%fd615, 0dC338000000000000;
	add.rn.f64 	%fd616, %fd614, %fd615;
	fma.rn.f64 	%fd617, %fd616, 0dBFE62E42FEFA39EF, %fd131;
	fma.rn.f64 	%fd618, %fd616, 0dBC7ABC9E3B39803F, %fd617;
	fma.rn.f64 	%fd619, %fd618, 0d3E5ADE1569CE2BDF, 0d3E928AF3FCA213EA;
	fma.rn.f64 	%fd620, %fd619, %fd618, 0d3EC71DEE62401315;
	fma.rn.f64 	%fd621, %fd620, %fd618, 0d3EFA01997C89EB71;
	fma.rn.f64 	%fd622, %fd621, %fd618, 0d3F2A01A014761F65;
	fma.rn.f64 	%fd623, %fd622, %fd618, 0d3F56C16C1852B7AF;
	fma.rn.f64 	%fd624, %fd623, %fd618, 0d3F81111111122322;
	fma.rn.f64 	%fd625, %fd624, %fd618, 0d3FA55555555502A1;
	fma.rn.f64 	%fd626, %fd625, %fd618, 0d3FC5555555555511;
	fma.rn.f64 	%fd627, %fd626, %fd618, 0d3FE000000000000B;
	fma.rn.f64 	%fd628, %fd627, %fd618, 0d3FF0000000000000;
	fma.rn.f64 	%fd629, %fd628, %fd618, 0d3FF0000000000000;
	{
	.reg .b32 %temp; 
	mov.b64 	{%r103, %temp}, %fd629;
	}
	{
	.reg .b32 %temp; 
	mov.b64 	{%temp, %r104}, %fd629;
	}
	shl.b32 	%r434, %r102, 20;
	add.s32 	%r435, %r434, %r104;
	mov.b64 	%fd963, {%r103, %r435};
	{
	.reg .b32 %temp; 
	mov.b64 	{%temp, %r436}, %fd131;
	}
	mov.b32 	%f135, %r436;
	abs.f32 	%f64, %f135;
	setp.lt.f32 	%p70, %f64, 0f4086232B;
	@%p70 bra 	$L__BB21_102;
	setp.lt.f64 	%p71, %fd131, 0d0000000000000000;
	add.f64 	%fd630, %fd131, 0d7FF0000000000000;
	selp.f64 	%fd963, 0d0000000000000000, %fd630, %p71;
	setp.geu.f32 	%p72, %f64, 0f40874800;
	@%p72 bra 	$L__BB21_102;
	shr.u32 	%r437, %r102, 31;
	add.s32 	%r438, %r102, %r437;
	shr.s32 	%r439, %r438, 1;
	shl.b32 	%r440, %r439, 20;
	add.s32 	%r441, %r104, %r440;
	mov.b64 	%fd631, {%r103, %r441};
	sub.s32 	%r442, %r102, %r439;
	shl.b32 	%r443, %r442, 20;
	add.s32 	%r444, %r443, 1072693248;
	mov.b32 	%r445, 0;
	mov.b64 	%fd632, {%r445, %r444};
	mul.f64 	%fd963, %fd632, %fd631;
$L__BB21_102:
	cvt.rn.f32.f64 	%f65, %fd963;
	ld.global.f64 	%fd136, [%rd3+28672];
	fma.rn.f64 	%fd633, %fd136, 0d3FF71547652B82FE, 0d4338000000000000;
	{
	.reg .b32 %temp; 
	mov.b64 	{%r105, %temp}, %fd633;
	}
	mov.f64 	%fd634, 0dC338000000000000;
	add.rn.f64 	%fd635, %fd633, %fd634;
	fma.rn.f64 	%fd636, %fd635, 0dBFE62E42FEFA39EF, %fd136;
	fma.rn.f64 	%fd637, %fd635, 0dBC7ABC9E3B39803F, %fd636;
	fma.rn.f64 	%fd638, %fd637, 0d3E5ADE1569CE2BDF, 0d3E928AF3FCA213EA;
	fma.rn.f64 	%fd639, %fd638, %fd637, 0d3EC71DEE62401315;
	fma.rn.f64 	%fd640, %fd639, %fd637, 0d3EFA01997C89EB71;
	fma.rn.f64 	%fd641, %fd640, %fd637, 0d3F2A01A014761F65;
	fma.rn.f64 	%fd642, %fd641, %fd637, 0d3F56C16C1852B7AF;
	fma.rn.f64 	%fd643, %fd642, %fd637, 0d3F81111111122322;
	fma.rn.f64 	%fd644, %fd643, %fd637, 0d3FA55555555502A1;
	fma.rn.f64 	%fd645, %fd644, %fd637, 0d3FC5555555555511;
	fma.rn.f64 	%fd646, %fd645, %fd637, 0d3FE000000000000B;
	fma.rn.f64 	%fd647, %fd646, %fd637, 0d3FF0000000000000;
	fma.rn.f64 	%fd648, %fd647, %fd637, 0d3FF0000000000000;
	{
	.reg .b32 %temp; 
	mov.b64 	{%r106, %temp}, %fd648;
	}
	{
	.reg .b32 %temp; 
	mov.b64 	{%temp, %r107}, %fd648;
	}
	shl.b32 	%r446, %r105, 20;
	add.s32 	%r447, %r446, %r107;
	mov.b64 	%fd964, {%r106, %r447};
	{
	.reg .b32 %temp; 
	mov.b64 	{%temp, %r448}, %fd136;
	}
	mov.b32 	%f136, %r448;
	abs.f32 	%f66, %f136;
	setp.lt.f32 	%p73, %f66, 0f4086232B;
	@%p73 bra 	$L__BB21_105;
	setp.lt.f64 	%p74, %fd136, 0d0000000000000000;
	add.f64 	%fd649, %fd136, 0d7FF0000000000000;
	selp.f64 	%fd964, 0d0000000000000000, %fd649, %p74;
	setp.geu.f32 	%p75, %f66, 0f40874800;
	@%p75 bra 	$L__BB21_105;
	shr.u32 	%r449, %r105, 31;
	add.s32 	%r450, %r105, %r449;
	shr.s32 	%r451, %r450, 1;
	shl.b32 	%r452, %r451, 20;
	add.s32 	%r453, %r107, %r452;
	mov.b64 	%fd650, {%r106, %r453};
	sub.s32 	%r454, %r105, %r451;
	shl.b32 	%r455, %r454, 20;
	add.s32 	%r456, %r455, 1072693248;
	mov.b32 	%r457, 0;
	mov.b64 	%fd651, {%r457, %r456};
	mul.f64 	%fd964, %fd651, %fd650;
$L__BB21_105:
	cvt.rn.f32.f64 	%f67, %fd964;
	ld.global.f64 	%fd141, [%rd3+32768];
	fma.rn.f64 	%fd652, %fd141, 0d3FF71547652B82FE, 0d4338000000000000;
	{
	.reg .b32 %temp; 
	mov.b64 	{%r108, %temp}, %fd652;
	}
	mov.f64 	%fd653, 0dC338000000000000;
	add.rn.f64 	%fd654, %fd652, %fd653;
	fma.rn.f64 	%fd655, %fd654, 0dBFE62E42FEFA39EF, %fd141;
	fma.rn.f64 	%fd656, %fd654, 0dBC7ABC9E3B39803F, %fd655;
	fma.rn.f64 	%fd657, %fd656, 0d3E5ADE1569CE2BDF, 0d3E928AF3FCA213EA;
	fma.rn.f64 	%fd658, %fd657, %fd656, 0d3EC71DEE62401315;
	fma.rn.f64 	%fd659, %fd658, %fd656, 0d3EFA01997C89EB71;
	fma.rn.f64 	%fd660, %fd659, %fd656, 0d3F2A01A014761F65;
	fma.rn.f64 	%fd661, %fd660, %fd656, 0d3F56C16C1852B7AF;
	fma.rn.f64 	%fd662, %fd661, %fd656, 0d3F81111111122322;
	fma.rn.f64 	%fd663, %fd662, %fd656, 0d3FA55555555502A1;
	fma.rn.f64 	%fd664, %fd663, %fd656, 0d3FC5555555555511;
	fma.rn.f64 	%fd665, %fd664, %fd656, 0d3FE000000000000B;
	fma.rn.f64 	%fd666, %fd665, %fd656, 0d3FF0000000000000;
	fma.rn.f64 	%fd667, %fd666, %fd656, 0d3FF0000000000000;
	{
	.reg .b32 %temp; 
	mov.b64 	{%r109, %temp}, %fd667;
	}
	{
	.reg .b32 %temp; 
	mov.b64 	{%temp, %r110}, %fd667;
	}
	shl.b32 	%r458, %r108, 20;
	add.s32 	%r459, %r458, %r110;
	mov.b64 	%fd965, {%r109, %r459};
	{
	.reg .b32 %temp; 
	mov.b64 	{%temp, %r460}, %fd141;
	}
	mov.b32 	%f137, %r460;
	abs.f32 	%f68, %f137;
	setp.lt.f32 	%p76, %f68, 0f4086232B;
	@%p76 bra 	$L__BB21_108;
	setp.lt.f64 	%p77, %fd141, 0d0000000000000000;
	add.f64 	%fd668, %fd141, 0d7FF0000000000000;
	selp.f64 	%fd965, 0d0000000000000000, %fd668, %p77;
	setp.geu.f32 	%p78, %f68, 0f40874800;
	@%p78 bra 	$L__BB21_108;
	shr.u32 	%r461, %r108, 31;
	add.s32 	%r462, %r108, %r461;
	shr.s32 	%r463, %r462, 1;
	shl.b32 	%r464, %r463, 20;
	add.s32 	%r465, %r110, %r464;
	mov.b64 	%fd669, {%r109, %r465};
	sub.s32 	%r466, %r108, %r463;
	shl.b32 	%r467, %r466, 20;
	add.s32 	%r468, %r467, 1072693248;
	mov.b32 	%r469, 0;
	mov.b64 	%fd670, {%r469, %r468};
	mul.f64 	%fd965, %fd670, %fd669;
$L__BB21_108:
	cvt.rn.f32.f64 	%f69, %fd965;
	ld.global.f64 	%fd146, [%rd3+36864];
	fma.rn.f64 	%fd671, %fd146, 0d3FF71547652B82FE, 0d4338000000000000;
	{
	.reg .b32 %temp; 
	mov.b64 	{%r111, %temp}, %fd671;
	}
	mov.f64 	%fd672, 0dC338000000000000;
	add.rn.f64 	%fd673, %fd671, %fd672;
	fma.rn.f64 	%fd674, %fd673, 0dBFE62E42FEFA39EF, %fd146;
	fma.rn.f64 	%fd675, %fd673, 0dBC7ABC9E3B39803F, %fd674;
	fma.rn.f64 	%fd676, %fd675, 0d3E5ADE1569CE2BDF, 0d3E928AF3FCA213EA;
	fma.rn.f64 	%fd677, %fd676, %fd675, 0d3EC71DEE62401315;
	fma.rn.f64 	%fd678, %fd677, %fd675, 0d3EFA01997C89EB71;
	fma.rn.f64 	%fd679, %fd678, %fd675, 0d3F2A01A014761F65;
	fma.rn.f64 	%fd680, %fd679, %fd675, 0d3F56C16C1852B7AF;
	fma.rn.f64 	%fd681, %fd680, %fd675, 0d3F81111111122322;
	fma.rn.f64 	%fd682, %fd681, %fd675, 0d3FA55555555502A1;
	fma.rn.f64 	%fd683, %fd682, %fd675, 0d3FC5555555555511;
	fma.rn.f64 	%fd684, %fd683, %fd675, 0d3FE000000000000B;
	fma.rn.f64 	%fd685, %fd684, %fd675, 0d3FF0000000000000;
	fma.rn.f64 	%fd686, %fd685, %fd675, 0d3FF0000000000000;
	{
	.reg .b32 %temp; 
	mov.b64 	{%r112, %temp}, %fd686;
	}
	{
	.reg .b32 %temp; 
	mov.b64 	{%temp, %r113}, %fd686;
	}
	shl.b32 	%r470, %r111, 20;
	add.s32 	%r471, %r470, %r113;
	mov.b64 	%fd966, {%r112, %r471};
	{
	.reg .b32 %temp; 
	mov.b64 	{%temp, %r472}, %fd146;
	}
	mov.b32 	%f138, %r472;
	abs.f32 	%f70, %f138;
	setp.lt.f32 	%p79, %f70, 0f4086232B;
	@%p79 bra 	$L__BB21_111;
	setp.lt.f64 	%p80, %fd146, 0d0000000000000000;
	add.f64 	%fd687, %fd146, 0d7FF0000000000000;
	selp.f64 	%fd966, 0d0000000000000000, %fd687, %p80;
	setp.geu.f32 	%p81, %f70, 0f40874800;
	@%p81 bra 	$L__BB21_111;
	shr.u32 	%r473, %r111, 31;
	add.s32 	%r474, %r111, %r473;
	shr.s32 	%r475, %r474, 1;
	shl.b32 	%r476, %r475, 20;
	add.s32 	%r477, %r113, %r476;
	mov.b64 	%fd688, {%r112, %r477};
	sub.s32 	%r478, %r111, %r475;
	shl.b32 	%r479, %r478, 20;
	add.s32 	%r480, %r479, 1072693248;
	mov.b32 	%r481, 0;
	mov.b64 	%fd689, {%r481, %r480};
	mul.f64 	%fd966, %fd689, %fd688;
$L__BB21_111:
	cvt.rn.f32.f64 	%f71, %fd966;
	ld.global.f64 	%fd151, [%rd3+40960];
	fma.rn.f64 	%fd690, %fd151, 0d3FF71547652B82FE, 0d4338000000000000;
	{
	.reg .b32 %temp; 
	mov.b64 	{%r114, %temp}, %fd690;
	}
	mov.f64 	%fd691, 0dC338000000000000;
	add.rn.f64 	%fd692, %fd690, %fd691;
	fma.rn.f64 	%fd693, %fd692, 0dBFE62E42FEFA39EF, %fd151;
	fma.rn.f64 	%fd694, %fd692, 0dBC7ABC9E3B39803F, %fd693;
	fma.rn.f64 	%fd695, %fd694, 0d3E5ADE1569CE2BDF, 0d3E928AF3FCA213EA;
	fma.rn.f64 	%fd696, %fd695, %fd694, 0d3EC71DEE62401315;
	fma.rn.f64 	%fd697, %fd696, %fd694, 0d3EFA01997C89EB71;
	fma.rn.f64 	%fd698, %fd697, %fd694, 0d3F2A01A014761F65;
	fma.rn.f64 	%fd699, %fd698, %fd694, 0d3F56C16C1852B7AF;
	fma.rn.f64 	%fd700, %fd699, %fd694, 0d3F81111111122322;
	fma.rn.f64 	%fd701, %fd700, %fd694, 0d3FA55555555502A1;
	fma.rn.f64 	%fd702, %fd701, %fd694, 0d3FC5555555555511;
	fma.rn.f64 	%fd703, %fd702, %fd694, 0d3FE000000000000B;
	fma.rn.f64 	%fd704, %fd703, %fd694, 0d3FF0000000000000;
	fma.rn.f64 	%fd705, %fd704, %fd694, 0d3FF0000000000000;
	{
	.reg .b32 %temp; 
	mov.b64 	{%r115, %temp}, %fd705;
	}
	{
	.reg .b32 %temp; 
	mov.b64 	{%temp, %r116}, %fd705;
	}
	shl.b32 	%r482, %r114, 20;
	add.s32 	%r483, %r482, %r116;
	mov.b64 	%fd967, {%r115, %r483};
	{
	.reg .b32 %temp; 
	mov.b64 	{%temp, %r484}, %fd151;
	}
	mov.b32 	%f139, %r484;
	abs.f32 	%f72, %f139;
	setp.lt.f32 	%p82, %f72, 0f4086232B;
	@%p82 bra 	$L__BB21_114;
	setp.lt.f64 	%p83, %fd151, 0d0000000000000000;
	add.f64 	%fd706, %fd151, 0d7FF0000000000000;
	selp.f64 	%fd967, 0d0000000000000000, %fd706, %p83;
	setp.geu.f32 	%p84, %f72, 0f40874800;
	@%p84 bra 	$L__BB21_114;
	shr.u32 	%r485, %r114, 31;
	add.s32 	%r486, %r114, %r485;
	shr.s32 	%r487, %r486, 1;
	shl.b32 	%r488, %r487, 20;
	add.s32 	%r489, %r116, %r488;
	mov.b64 	%fd707, {%r115, %r489};
	sub.s32 	%r490, %r114, %r487;
	shl.b32 	%r491, %r490, 20;
	add.s32 	%r492, %r491, 1072693248;
	mov.b32 	%r493, 0;
	mov.b64 	%fd708, {%r493, %r492};
	mul.f64 	%fd967, %fd708, %fd707;
$L__BB21_114:
	cvt.rn.f32.f64 	%f73, %fd967;
	ld.global.f64 	%fd156, [%rd3+45056];
	fma.rn.f64 	%fd709, %fd156, 0d3FF71547652B82FE, 0d4338000000000000;
	{
	.reg .b32 %temp; 
	mov.b64 	{%r117, %temp}, %fd709;
	}
	mov.f64 	%fd710, 0dC338000000000000;
	add.rn.f64 	%fd711, %fd709, %fd710;
	fma.rn.f64 	%fd712, %fd711, 0dBFE62E42FEFA39EF, %fd156;
	fma.rn.f64 	%fd713, %fd711, 0dBC7ABC9E3B39803F, %fd712;
	fma.rn.f64 	%fd714, %fd713, 0d3E5ADE1569CE2BDF, 0d3E928AF3FCA213EA;
	fma.rn.f64 	%fd715, %fd714, %fd713, 0d3EC71DEE62401315;
	fma.rn.f64 	%fd716, %fd715, %fd713, 0d3EFA01997C89EB71;
	fma.rn.f64 	%fd717, %fd716, %fd713, 0d3F2A01A014761F65;
	fma.rn.f64 	%fd718, %fd717, %fd713, 0d3F56C16C1852B7AF;
	fma.rn.f64 	%fd719, %fd718, %fd713, 0d3F81111111122322;
	fma.rn.f64 	%fd720, %fd719, %fd713, 0d3FA55555555502A1;
	fma.rn.f64 	%fd721, %fd720, %fd713, 0d3FC5555555555511;
	fma.rn.f64 	%fd722, %fd721, %fd713, 0d3FE000000000000B;
	fma.rn.f64 	%fd723, %fd722, %fd713, 0d3FF0000000000000;
	fma.rn.f64 	%fd724, %fd723, %fd713, 0d3FF0000000000000;
	{
	.reg .b32 %temp; 
	mov.b64 	{%r118, %temp}, %fd724;
	}
	{
	.reg .b32 %temp; 
	mov.b64 	{%temp, %r119}, %fd724;
	}
	shl.b32 	%r494, %r117, 20;
	add.s32 	%r495, %r494, %r119;
	mov.b64 	%fd968, {%r118, %r495};
	{
	.reg .b32 %temp; 
	mov.b64 	{%temp, %r496}, %fd156;
	}
	mov.b32 	%f140, %r496;
	abs.f32 	%f74, %f140;
	setp.lt.f32 	%p85, %f74, 0f4086232B;
	@%p85 bra 	$L__BB21_117;
	setp.lt.f64 	%p86, %fd156, 0d0000000000000000;
	add.f64 	%fd725, %fd156, 0d7FF0000000000000;
	selp.f64 	%fd968, 0d0000000000000000, %fd725, %p86;
	setp.geu.f32 	%p87, %f74, 0f40874800;
	@%p87 bra 	$L__BB21_117;
	shr.u32 	%r497, %r117, 31;
	add.s32 	%r498, %r117, %r497;
	shr.s32 	%r499, %r498, 1;
	shl.b32 	%r500, %r499, 20;
	add.s32 	%r501, %r119, %r500;
	mov.b64 	%fd726, {%r118, %r501};
	sub.s32 	%r502, %r117, %r499;
	shl.b32 	%r503, %r502, 20;
	add.s32 	%r504, %r503, 1072693248;
	mov.b32 	%r505, 0;
	mov.b64 	%fd727, {%r505, %r504};
	mul.f64 	%fd968, %fd727, %fd726;
$L__BB21_117:
	cvt.rn.f32.f64 	%f75, %fd968;
	ld.global.f64 	%fd161, [%rd3+49152];
	fma.rn.f64 	%fd728, %fd161, 0d3FF71547652B82FE, 0d4338000000000000;
	{
	.reg .b32 %temp; 
	mov.b64 	{%r120, %temp}, %fd728;
	}
	mov.f64 	%fd729, 0dC338000000000000;
	add.rn.f64 	%fd730, %fd728, %fd729;
	fma.rn.f64 	%fd731, %fd730, 0dBFE62E42FEFA39EF, %fd161;
	fma.rn.f64 	%fd732, %fd730, 0dBC7ABC9E3B39803F, %fd731;
	fma.rn.f64 	%fd733, %fd732, 0d3E5ADE1569CE2BDF, 0d3E928AF3FCA213EA;
	fma.rn.f64 	%fd734, %fd733, %fd732, 0d3EC71DEE62401315;
	fma.rn.f64 	%fd735, %fd734, %fd732, 0d3EFA01997C89EB71;
	fma.rn.f64 	%fd736, %fd735, %fd732, 0d3F2A01A014761F65;
	fma.rn.f64 	%fd737, %fd736, %fd732, 0d3F56C16C1852B7AF;
	fma.rn.f64 	%fd738, %fd737, %fd732, 0d3F81111111122322;
	fma.rn.f64 	%fd739, %fd738, %fd732, 0d3FA55555555502A1;
	fma.rn.f64 	%fd740, %fd739, %fd732, 0d3FC5555555555511;
	fma.rn.f64 	%fd741, %fd740, %fd732, 0d3FE000000000000B;
	fma.rn.f64 	%fd742, %fd741, %fd732, 0d3FF0000000000000;
	fma.rn.f64 	%fd743, %fd742, %fd732, 0d3FF0000000000000;
	{
	.reg .b32 %temp; 
	mov.b64 	{%r121, %temp}, %fd743;
	}
	{
	.reg .b32 %temp; 
	mov.b64 	{%temp, %r122}, %fd743;
	}
	shl.b32 	%r506, %r120, 20;
	add.s32 	%r507, %r506, %r122;
	mov.b64 	%fd969, {%r121, %r507};
	{
	.reg .b32 %temp; 
	mov.b64 	{%temp, %r508}, %fd161;
	}
	mov.b32 	%f141, %r508;
	abs.f32 	%f76, %f141;
	setp.lt.f32 	%p88, %f76, 0f4086232B;
	@%p88 bra 	$L__BB21_120;
	setp.lt.f64 	%p89, %fd161, 0d0000000000000000;
	add.f64 	%fd744, %fd161, 0d7FF0000000000000;
	selp.f64 	%fd969, 0d0000000000000000, %fd744, %p89;
	setp.geu.f32 	%p90, %f76, 0f40874800;
	@%p90 bra 	$L__BB21_120;
	shr.u32 	%r509, %r120, 31;
	add.s32 	%r510, %r120, %r509;
	shr.s32 	%r511, %r510, 1;
	shl.b32 	%r512, %r511, 20;
	add.s32 	%r513, %r122, %r512;
	mov.b64 	%fd745, {%r121, %r513};
	sub.s32 	%r514, %r120, %r511;
	shl.b32 	%r515, %r514, 20;
	add.s32 	%r516, %r515, 1072693248;
	mov.b32 	%r517, 0;
	mov.b64 	%fd746, {%r517, %r516};
	mul.f64 	%fd969, %fd746, %fd745;
$L__BB21_120:
	cvt.rn.f32.f64 	%f77, %fd969;
	ld.global.f64 	%fd166, [%rd3+53248];
	fma.rn.f64 	%fd747, %fd166, 0d3FF71547652B82FE, 0d4338000000000000;
	{
	.reg .b32 %temp; 
	mov.b64 	{%r123, %temp}, %fd747;
	}
	mov.f64 	%fd748, 0dC338000000000000;
	add.rn.f64 	%fd749, %fd747, %fd748;
	fma.rn.f64 	%fd750, %fd749, 0dBFE62E42FEFA39EF, %fd166;
	fma.rn.f64 	%fd751, %fd749, 0dBC7ABC9E3B39803F, %fd750;
	fma.rn.f64 	%fd752, %fd751, 0d3E5ADE1569CE2BDF, 0d3E928AF3FCA213EA;
	fma.rn.f64 	%fd753, %fd752, %fd751, 0d3EC71DEE62401315;
	fma.rn.f64 	%fd754, %fd753, %fd751, 0d3EFA01997C89EB71;
	fma.rn.f64 	%fd755, %fd754, %fd751, 0d3F2A01A014761F65;
	fma.rn.f64 	%fd756, %fd755, %fd751, 0d3F56C16C1852B7AF;
	fma.rn.f64 	%fd757, %fd756, %fd751, 0d3F81111111122322;
	fma.rn.f64 	%fd758, %fd757, %fd751, 0d3FA55555555502A1;
	fma.rn.f64 	%fd759, %fd758, %fd751, 0d3FC5555555555511;
	fma.rn.f64 	%fd760, %fd759, %fd751, 0d3FE000000000000B;
	fma.rn.f64 	%fd761, %fd760, %fd751, 0d3FF0000000000000;
	fma.rn.f64 	%fd762, %fd761, %fd751, 0d3FF0000000000000;
	{
	.reg .b32 %temp; 
	mov.b64 	{%r124, %temp}, %fd762;
	}
	{
	.reg .b32 %temp; 
	mov.b64 	{%temp, %r125}, %fd762;
	}
	shl.b32 	%r518, %r123, 20;
	add.s32 	%r519, %r518, %r125;
	mov.b64 	%fd970, {%r124, %r519};
	{
	.reg .b32 %temp; 
	mov.b64 	{%temp, %r520}, %fd166;
	}
	mov.b32 	%f142, %r520;
	abs.f32 	%f78, %f142;
	setp.lt.f32 	%p91, %f78, 0f4086232B;
	@%p91 bra 	$L__BB21_123;
	setp.lt.f64 	%p92, %fd166, 0d0000000000000000;
	add.f64 	%fd763, %fd166, 0d7FF0000000000000;
	selp.f64 	%fd970, 0d0000000000000000, %fd763, %p92;
	setp.geu.f32 	%p93, %f78, 0f40874800;
	@%p93 bra 	$L__BB21_123;
	shr.u32 	%r521, %r123, 31;
	add.s32 	%r522, %r123, %r521;
	shr.s32 	%r523, %r522, 1;
	shl.b32 	%r524, %r523, 20;
	add.s32 	%r525, %r125, %r524;
	mov.b64 	%fd764, {%r124, %r525};
	sub.s32 	%r526, %r123, %r523;
	shl.b32 	%r527, %r526, 20;
	add.s32 	%r528, %r527, 1072693248;
	mov.b32 	%r529, 0;
	mov.b64 	%fd765, {%r529, %r528};
	mul.f64 	%fd970, %fd765, %fd764;
$L__BB21_123:
	cvt.rn.f32.f64 	%f79, %fd970;
	ld.global.f64 	%fd171, [%rd3+57344];
	fma.rn.f64 	%fd766, %fd171, 0d3FF71547652B82FE, 0d4338000000000000;
	{
	.reg .b32 %temp; 
	mov.b64 	{%r126, %temp}, %fd766;
	}
	mov.f64 	%fd767, 0dC338000000000000;
	add.rn.f64 	%fd768, %fd766, %fd767;
	fma.rn.f64 	%fd769, %fd768, 0dBFE62E42FEFA39EF, %fd171;
	fma.rn.f64 	%fd770, %fd768, 0dBC7ABC9E3B39803F, %fd769;
	fma.rn.f64 	%fd771, %fd770, 0d3E5ADE1569CE2BDF, 0d3E928AF3FCA213EA;
	fma.rn.f64 	%fd772, %fd771, %fd770, 0d3EC71DEE62401315;
	fma.rn.f64 	%fd773, %fd772, %fd770, 0d3EFA01997C89EB71;
	fma.rn.f64 	%fd774, %fd773, %fd770, 0d3F2A01A014761F65;
	fma.rn.f64 	%fd775, %fd774, %fd770, 0d3F56C16C1852B7AF;
	fma.rn.f64 	%fd776, %fd775, %fd770, 0d3F81111111122322;
	fma.rn.f64 	%fd777, %fd776, %fd770, 0d3FA55555555502A1;
	fma.rn.f64 	%fd778, %fd777, %fd770, 0d3FC5555555555511;
	fma.rn.f64 	%fd779, %fd778, %fd770, 0d3FE000000000000B;
	fma.rn.f64 	%fd780, %fd779, %fd770, 0d3FF0000000000000;
	fma.rn.f64 	%fd781, %fd780, %fd770, 0d3FF0000000000000;
	{
	.reg .b32 %temp; 
	mov.b64 	{%r127, %temp}, %fd781;
	}
	{
	.reg .b32 %temp; 
	mov.b64 	{%temp, %r128}, %fd781;
	}
	shl.b32 	%r530, %r126, 20;
	add.s32 	%r531, %r530, %r128;
	mov.b64 	%fd971, {%r127, %r531};
	{
	.reg .b32 %temp; 
	mov.b64 	{%temp, %r532}, %fd171;
	}
	mov.b32 	%f143, %r532;
	abs.f32 	%f80, %f143;
	setp.lt.f32 	%p94, %f80, 0f4086232B;
	@%p94 bra 	$L__BB21_126;
	setp.lt.f64 	%p95, %fd171, 0d0000000000000000;
	add.f64 	%fd782, %fd171, 0d7FF0000000000000;
	selp.f64 	%fd971, 0d0000000000000000, %fd782, %p95;
	setp.geu.f32 	%p96, %f80, 0f40874800;
	@%p96 bra 	$L__BB21_126;
	shr.u32 	%r533, %r126, 31;
	add.s32 	%r534, %r126, %r533;
	shr.s32 	%r535, %r534, 1;
	shl.b32 	%r536, %r535, 20;
	add.s32 	%r537, %r128, %r536;
	mov.b64 	%fd783, {%r127, %r537};
	sub.s32 	%r538, %r126, %r535;
	shl.b32 	%r539, %r538, 20;
	add.s32 	%r540, %r539, 1072693248;
	mov.b32 	%r541, 0;
	mov.b64 	%fd784, {%r541, %r540};
	mul.f64 	%fd971, %fd784, %fd783;
$L__BB21_126:
	cvt.rn.f32.f64 	%f81, %fd971;
	ld.global.f64 	%fd176, [%rd3+61440];
	fma.rn.f64 	%fd785, %fd176, 0d3FF71547652B82FE, 0d4338000000000000;
	{
	.reg .b32 %temp; 
	mov.b64 	{%r129, %temp}, %fd785;
	}
	mov.f64 	%fd786, 0dC338000000000000;
	add.rn.f64 	%fd787, %fd785, %fd786;
	fma.rn.f64 	%fd788, %fd787, 0dBFE62E42FEFA39EF, %fd176;
	fma.rn.f64 	%fd789, %fd787, 0dBC7ABC9E3B39803F, %fd788;
	fma.rn.f64 	%fd790, %fd789, 0d3E5ADE1569CE2BDF, 0d3E928AF3FCA213EA;
	fma.rn.f64 	%fd791, %fd790, %fd789, 0d3EC71DEE62401315;
	fma.rn.f64 	%fd792, %fd791, %fd789, 0d3EFA01997C89EB71;
	fma.rn.f64 	%fd793, %fd792, %fd789, 0d3F2A01A014761F65;
	fma.rn.f64 	%fd794, %fd793, %fd789, 0d3F56C16C1852B7AF;
	fma.rn.f64 	%fd795, %fd794, %fd789, 0d3F81111111122322;
	fma.rn.f64 	%fd796, %fd795, %fd789, 0d3FA55555555502A1;
	fma.rn.f64 	%fd797, %fd796, %fd789, 0d3FC5555555555511;
	fma.rn.f64 	%fd798, %fd797, %fd789, 0d3FE000000000000B;
	fma.rn.f64 	%fd799, %fd798, %fd789, 0d3FF0000000000000;
	fma.rn.f64 	%fd800, %fd799, %fd789, 0d3FF0000000000000;
	{
	.reg .b32 %temp; 
	mov.b64 	{%r130, %temp}, %fd800;
	}
	{
	.reg .b32 %temp; 
	mov.b64 	{%temp, %r131}, %fd800;
	}
	shl.b32 	%r542, %r129, 20;
	add.s32 	%r543, %r542, %r131;
	mov.b64 	%fd972, {%r130, %r543};
	{
	.reg .b32 %temp; 
	mov.b64 	{%temp, %r544}, %fd176;
	}
	mov.b32 	%f144, %r544;
	abs.f32 	%f82, %f144;
	setp.lt.f32 	%p97, %f82, 0f4086232B;
	@%p97 bra 	$L__BB21_129;
	setp.lt.f64 	%p98, %fd176, 0d0000000000000000;
	add.f64 	%fd801, %fd176, 0d7FF0000000000000;
	selp.f64 	%fd972, 0d0000000000000000, %fd801, %p98;
	setp.geu.f32 	%p99, %f82, 0f40874800;
	@%p99 bra 	$L__BB21_129;
	shr.u32 	%r545, %r129, 31;
	add.s32 	%r546, %r129, %r545;
	shr.s32 	%r547, %r546, 1;
	shl.b32 	%r548, %r547, 20;
	add.s32 	%r549, %r131, %r548;
	mov.b64 	%fd802, {%r130, %r549};
	sub.s32 	%r550, %r129, %r547;
	shl.b32 	%r551, %r550, 20;
	add.s32 	%r552, %r551, 1072693248;
	mov.b32 	%r553, 0;
	mov.b64 	%fd803, {%r553, %r552};
	mul.f64 	%fd972, %fd803, %fd802;
$L__BB21_129:
	cvt.rn.f32.f64 	%f145, %fd972;
	add.f32 	%f146, %f328, %f53;
	add.f32 	%f147, %f55, %f57;
	add.f32 	%f148, %f59, %f61;
	add.f32 	%f149, %f63, %f65;
	add.f32 	%f150, %f67, %f69;
	add.f32 	%f151, %f71, %f73;
	add.f32 	%f152, %f75, %f77;
	add.f32 	%f153, %f79, %f81;
	add.f32 	%f154, %f146, %f147;
	add.f32 	%f155, %f148, %f149;
	add.f32 	%f156, %f150, %f151;
	add.f32 	%f157, %f152, %f153;
	add.f32 	%f158, %f154, %f155;
	add.f32 	%f159, %f156, %f157;
	add.f32 	%f160, %f158, %f159;
	add.f32 	%f328, %f160, %f145;
	sub.s32 	%r554, %r158, %r766;
	shl.b32 	%r555, %r159, 13;
	setp.lt.u32 	%p100, %r554, %r555;
	add.s32 	%r765, %r765, 1;
	add.s32 	%r764, %r764, %r555;
	@%p100 bra 	$L__BB21_146;
	bra.uni 	$L__BB21_80;
$L__BB21_130:
	setp.le.u32 	%p101, %r158, %r766;
	@%p101 bra 	$L__BB21_146;
	sub.s32 	%r134, %r158, %r766;
	setp.ge.s32 	%p102, %r28, %r134;
	@%p102 bra 	$L__BB21_146;
	not.b32 	%r556, %r28;
	add.s32 	%r557, %r158, %r556;
	mov.u32 	%r559, %ctaid.x;
	shl.b32 	%r560, %r559, 13;
	add.s32 	%r561, %r359, %r560;
	sub.s32 	%r562, %r557, %r561;
	mul.lo.s32 	%r563, %r159, %r765;
	shl.b32 	%r564, %r563, 13;
	sub.s32 	%r135, %r562, %r564;
	and.b32  	%r565, %r557, 512;
	setp.ne.s32 	%p103, %r565, 0;
	mov.u32 	%r767, %r28;
	@%p103 bra 	$L__BB21_137;
	add.s32 	%r566, %r28, %r766;
	mul.wide.u32 	%rd8, %r566, 8;
	add.s64 	%rd9, %rd1, %rd8;
	ld.global.f64 	%fd181, [%rd9];
	fma.rn.f64 	%fd804, %fd181, 0d3FF71547652B82FE, 0d4338000000000000;
	{
	.reg .b32 %temp; 
	mov.b64 	{%r136, %temp}, %fd804;
	}
	mov.f64 	%fd805, 0dC338000000000000;
	add.rn.f64 	%fd806, %fd804, %fd805;
	fma.rn.f64 	%fd807, %fd806, 0dBFE62E42FEFA39EF, %fd181;
	fma.rn.f64 	%fd808, %fd806, 0dBC7ABC9E3B39803F, %fd807;
	fma.rn.f64 	%fd809, %fd808, 0d3E5ADE1569CE2BDF, 0d3E928AF3FCA213EA;
	fma.rn.f64 	%fd810, %fd809, %fd808, 0d3EC71DEE62401315;
	fma.rn.f64 	%fd811, %fd810, %fd808, 0d3EFA01997C89EB71;
	fma.rn.f64 	%fd812, %fd811, %fd808, 0d3F2A01A014761F65;
	fma.rn.f64 	%fd813, %fd812, %fd808, 0d3F56C16C1852B7AF;
	fma.rn.f64 	%fd814, %fd813, %fd808, 0d3F81111111122322;
	fma.rn.f64 	%fd815, %fd814, %fd808, 0d3FA55555555502A1;
	fma.rn.f64 	%fd816, %fd815, %fd808, 0d3FC5555555555511;
	fma.rn.f64 	%fd817, %fd816, %fd808, 0d3FE000000000000B;
	fma.rn.f64 	%fd818, %fd817, %fd808, 0d3FF0000000000000;
	fma.rn.f64 	%fd819, %fd818, %fd808, 0d3FF0000000000000;
	{
	.reg .b32 %temp; 
	mov.b64 	{%r137, %temp}, %fd819;
	}
	{
	.reg .b32 %temp; 
	mov.b64 	{%temp, %r138}, %fd819;
	}
	shl.b32 	%r567, %r136, 20;
	add.s32 	%r568, %r567, %r138;
	mov.b64 	%fd973, {%r137, %r568};
	{
	.reg .b32 %temp; 
	mov.b64 	{%temp, %r569}, %fd181;
	}
	mov.b32 	%f162, %r569;
	abs.f32 	%f84, %f162;
	setp.lt.f32 	%p104, %f84, 0f4086232B;
	@%p104 bra 	$L__BB21_136;
	setp.lt.f64 	%p105, %fd181, 0d0000000000000000;
	add.f64 	%fd820, %fd181, 0d7FF0000000000000;
	selp.f64 	%fd973, 0d0000000000000000, %fd820, %p105;
	setp.geu.f32 	%p106, %f84, 0f40874800;
	@%p106 bra 	$L__BB21_136;
	shr.u32 	%r570, %r136, 31;
	add.s32 	%r571, %r136, %r570;
	shr.s32 	%r572, %r571, 1;
	shl.b32 	%r573, %r572, 20;
	add.s32 	%r574, %r138, %r573;
	mov.b64 	%fd821, {%r137, %r574};
	sub.s32 	%r575, %r136, %r572;
	shl.b32 	%r576, %r575, 20;
	add.s32 	%r577, %r576, 1072693248;
	mov.b32 	%r578, 0;
	mov.b64 	%fd822, {%r578, %r577};
	mul.f64 	%fd973, %fd822, %fd821;
$L__BB21_136:
	cvt.rn.f32.f64 	%f163, %fd973;
	add.f32 	%f328, %f328, %f163;
	add.s32 	%r767, %r28, 512;
$L__BB21_137:
	setp.lt.u32 	%p107, %r135, 512;
	@%p107 bra 	$L__BB21_146;
	add.s32 	%r769, %r767, 512;
	add.s32 	%r768, %r767, %r764;
$L__BB21_139:
	mov.u32 	%r144, %r769;
	add.s32 	%r579, %r768, -512;
	mul.wide.u32 	%rd10, %r579, 8;
	add.s64 	%rd11, %rd1, %rd10;
	ld.global.f64 	%fd186, [%rd11];
	fma.rn.f64 	%fd823, %fd186, 0d3FF71547652B82FE, 0d4338000000000000;
	{
	.reg .b32 %temp; 
	mov.b64 	{%r145, %temp}, %fd823;
	}
	mov.f64 	%fd824, 0dC338000000000000;
	add.rn.f64 	%fd825, %fd823, %fd824;
	fma.rn.f64 	%fd826, %fd825, 0dBFE62E42FEFA39EF, %fd186;
	fma.rn.f64 	%fd827, %fd825, 0dBC7ABC9E3B39803F, %fd826;
	fma.rn.f64 	%fd828, %fd827, 0d3E5ADE1569CE2BDF, 0d3E928AF3FCA213EA;
	fma.rn.f64 	%fd829, %fd828, %fd827, 0d3EC71DEE62401315;
	fma.rn.f64 	%fd830, %fd829, %fd827, 0d3EFA01997C89EB71;
	fma.rn.f64 	%fd831, %fd830, %fd827, 0d3F2A01A014761F65;
	fma.rn.f64 	%fd832, %fd831, %fd827, 0d3F56C16C1852B7AF;
	fma.rn.f64 	%fd833, %fd832, %fd827, 0d3F81111111122322;
	fma.rn.f64 	%fd834, %fd833, %fd827, 0d3FA55555555502A1;
	fma.rn.f64 	%fd835, %fd834, %fd827, 0d3FC5555555555511;
	fma.rn.f64 	%fd836, %fd835, %fd827, 0d3FE000000000000B;
	fma.rn.f64 	%fd837, %fd836, %fd827, 0d3FF0000000000000;
	fma.rn.f64 	%fd838, %fd837, %fd827, 0d3FF0000000000000;
	{
	.reg .b32 %temp; 
	mov.b64 	{%r146, %temp}, %fd838;
	}
	{
	.reg .b32 %temp; 
	mov.b64 	{%temp, %r147}, %fd838;
	}
	shl.b32 	%r580, %r145, 20;
	add.s32 	%r581, %r580, %r147;
	mov.b64 	%fd974, {%r146, %r581};
	{
	.reg .b32 %temp; 
	mov.b64 	{%temp, %r582}, %fd186;
	}
	mov.b32 	%f164, %r582;
	abs.f32 	%f89, %f164;
	setp.lt.f32 	%p108, %f89, 0f4086232B;
	@%p108 bra 	$L__BB21_142;
	setp.lt.f64 	%p109, %fd186, 0d0000000000000000;
	add.f64 	%fd839, %fd186, 0d7FF0000000000000;
	selp.f64 	%fd974, 0d0000000000000000, %fd839, %p109;
	setp.geu.f32 	%p110, %f89, 0f40874800;
	@%p110 bra 	$L__BB21_142;
	shr.u32 	%r583, %r145, 31;
	add.s32 	%r584, %r145, %r583;
	shr.s32 	%r585, %r584, 1;
	shl.b32 	%r586, %r585, 20;
	add.s32 	%r587, %r147, %r586;
	mov.b64 	%fd840, {%r146, %r587};
	sub.s32 	%r588, %r145, %r585;
	shl.b32 	%r589, %r588, 20;
	add.s32 	%r590, %r589, 1072693248;
	mov.b32 	%r591, 0;
	mov.b64 	%fd841, {%r591, %r590};
	mul.f64 	%fd974, %fd841, %fd840;
$L__BB21_142:
	cvt.rn.f32.f64 	%f165, %fd974;
	add.f32 	%f90, %f328, %f165;
	mul.wide.u32 	%rd12, %r768, 8;
	add.s64 	%rd13, %rd1, %rd12;
	ld.global.f64 	%fd191, [%rd13];
	fma.rn.f64 	%fd842, %fd191, 0d3FF71547652B82FE, 0d4338000000000000;
	{
	.reg .b32 %temp; 
	mov.b64 	{%r148, %temp}, %fd842;
	}
	mov.f64 	%fd843, 0dC338000000000000;
	add.rn.f64 	%fd844, %fd842, %fd843;
	fma.rn.f64 	%fd845, %fd844, 0dBFE62E42FEFA39EF, %fd191;
	fma.rn.f64 	%fd846, %fd844, 0dBC7ABC9E3B39803F, %fd845;
	fma.rn.f64 	%fd847, %fd846, 0d3E5ADE1569CE2BDF, 0d3E928AF3FCA213EA;
	fma.rn.f64 	%fd848, %fd847, %fd846, 0d3EC71DEE62401315;
	fma.rn.f64 	%fd849, %fd848, %fd846, 0d3EFA01997C89EB71;
	fma.rn.f64 	%fd850, %fd849, %fd846, 0d3F2A01A014761F65;
	fma.rn.f64 	%fd851, %fd850, %fd846, 0d3F56C16C1852B7AF;
	fma.rn.f64 	%fd852, %fd851, %fd846, 0d3F81111111122322;
	fma.rn.f64 	%fd853, %fd852, %fd846, 0d3FA55555555502A1;
	fma.rn.f64 	%fd854, %fd853, %fd846, 0d3FC5555555555511;
	fma.rn.f64 	%fd855, %fd854, %fd846, 0d3FE000000000000B;
	fma.rn.f64 	%fd856, %fd855, %fd846, 0d3FF0000000000000;
	fma.rn.f64 	%fd857, %fd856, %fd846, 0d3FF0000000000000;
	{
	.reg .b32 %temp; 
	mov.b64 	{%r149, %temp}, %fd857;
	}
	{
	.reg .b32 %temp; 
	mov.b64 	{%temp, %r150}, %fd857;
	}
	shl.b32 	%r592, %r148, 20;
	add.s32 	%r593, %r592, %r150;
	mov.b64 	%fd975, {%r149, %r593};
	{
	.reg .b32 %temp; 
	mov.b64 	{%temp, %r594}, %fd191;
	}
	mov.b32 	%f166, %r594;
	abs.f32 	%f91, %f166;
	setp.lt.f32 	%p111, %f91, 0f4086232B;
	@%p111 bra 	$L__BB21_145;
	setp.lt.f64 	%p112, %fd191, 0d0000000000000000;
	add.f64 	%fd858, %fd191, 0d7FF0000000000000;
	selp.f64 	%fd975, 0d0000000000000000, %fd858, %p112;
	setp.geu.f32 	%p113, %f91, 0f40874800;
	@%p113 bra 	$L__BB21_145;
	shr.u32 	%r595, %r148, 31;
	add.s32 	%r596, %r148, %r595;
	shr.s32 	%r597, %r596, 1;
	shl.b32 	%r598, %r597, 20;
	add.s32 	%r599, %r150, %r598;
	mov.b64 	%fd859, {%r149, %r599};
	sub.s32 	%r600, %r148, %r597;
	shl.b32 	%r601, %r600, 20;
	add.s32 	%r602, %r601, 1072693248;
	mov.b32 	%r603, 0;
	mov.b64 	%fd860, {%r603, %r602};
	mul.f64 	%fd975, %fd860, %fd859;
$L__BB21_145:
	cvt.rn.f32.f64 	%f167, %fd975;
	add.f32 	%f328, %f90, %f167;
	add.s32 	%r769, %r144, 1024;
	add.s32 	%r604, %r144, 512;
	add.s32 	%r768, %r768, 1024;
	setp.lt.s32 	%p114, %r604, %r134;
	@%p114 bra 	$L__BB21_139;
$L__BB21_146:
	// begin inline asm
	mov.u32 %r605, %laneid;
	// end inline asm
	mov.b32 	%r607, %f328;
	mov.b32 	%r608, 1;
	mov.b32 	%r629, 31;
	mov.b32 	%r630, -1;
	// begin inline asm
	shfl.sync.down.b32 %r606, %r607, %r608, %r629, %r630;
	// end inline asm
	setp.gt.s32 	%p115, %r605, 30;
	mov.b32 	%f168, %r606;
	add.f32 	%f169, %f328, %f168;
	selp.f32 	%f170, %f328, %f169, %p115;
	mov.b32 	%r612, %f170;
	mov.b32 	%r613, 2;
	// begin inline asm
	shfl.sync.down.b32 %r611, %r612, %r613, %r629, %r630;
	// end inline asm
	setp.gt.s32 	%p116, %r605, 29;
	mov.b32 	%f171, %r611;
	add.f32 	%f172, %f170, %f171;
	selp.f32 	%f173, %f170, %f172, %p116;
	mov.b32 	%r617, %f173;
	mov.b32 	%r618, 4;
	// begin inline asm
	shfl.sync.down.b32 %r616, %r617, %r618, %r629, %r630;
	// end inline asm
	setp.gt.s32 	%p117, %r605, 27;
	mov.b32 	%f174, %r616;
	add.f32 	%f175, %f173, %f174;
	selp.f32 	%f176, %f173, %f175, %p117;
	mov.b32 	%r622, %f176;
	mov.b32 	%r623, 8;
	// begin inline asm
	shfl.sync.down.b32 %r621, %r622, %r623, %r629, %r630;
	// end inline asm
	setp.gt.s32 	%p118, %r605, 23;
	mov.b32 	%f177, %r621;
	add.f32 	%f178, %f176, %f177;
	selp.f32 	%f179, %f176, %f178, %p118;
	mov.b32 	%r627, %f179;
	mov.b32 	%r628, 16;
	// begin inline asm
	shfl.sync.down.b32 %r626, %r627, %r628, %r629, %r630;
	// end inline asm
	setp.gt.s32 	%p119, %r605, 15;
	mov.b32 	%f180, %r626;
	add.f32 	%f94, %f179, %f180;
	selp.f32 	%f329, %f179, %f94, %p119;
	setp.ne.s32 	%p120, %r605, 0;
	@%p120 bra 	$L__BB21_148;
	shr.u32 	%r631, %r28, 3;
	and.b32  	%r632, %r631, 124;
	mov.u32 	%r633, _ZZN3cub18CUB_300001_SM_10006detail6reduce18DeviceReduceKernelINS2_10policy_hubIfjN4cuda3std3__44plusIfEEE10Policy1000EN6thrust24THRUST_300001_SM_1000_NS6detail15normal_iteratorINSD_10device_ptrIdEEEEjS9_f3ExpEEvT0_PT3_T1_NS0_13GridEvenShareISN_EET2_T4_E12temp_storage;
	add.s32 	%r634, %r633, %r632;
	st.shared.f32 	[%r634+16], %f94;
$L__BB21_148:
	bar.sync 	0;
	setp.ne.s32 	%p121, %r28, 0;
	@%p121 bra 	$L__BB21_150;
	ld.shared.f32 	%f181, [_ZZN3cub18CUB_300001_SM_10006detail6reduce18DeviceReduceKernelINS2_10policy_hubIfjN4cuda3std3__44plusIfEEE10Policy1000EN6thrust24THRUST_300001_SM_1000_NS6detail15normal_iteratorINSD_10device_ptrIdEEEEjS9_f3ExpEEvT0_PT3_T1_NS0_13GridEvenShareISN_EET2_T4_E12temp_storage+20];
	add.f32 	%f182, %f329, %f181;
	ld.shared.f32 	%f183, [_ZZN3cub18CUB_300001_SM_10006detail6reduce18DeviceReduceKernelINS2_10policy_hubIfjN4cuda3std3__44plusIfEEE10Policy1000EN6thrust24THRUST_300001_SM_1000_NS6detail15normal_iteratorINSD_10device_ptrIdEEEEjS9_f3ExpEEvT0_PT3_T1_NS0_13GridEvenShareISN_EET2_T4_E12temp_storage+24];
	add.f32 	%f184, %f182, %f183;
	ld.shared.f32 	%f185, [_ZZN3cub18CUB_300001_SM_10006detail6reduce18DeviceReduceKernelINS2_10policy_hubIfjN4cuda3std3__44plusIfEEE10Policy1000EN6thrust24THRUST_300001_SM_1000_NS6detail15normal_iteratorINSD_10device_ptrIdEEEEjS9_f3ExpEEvT0_PT3_T1_NS0_13GridEvenShareISN_EET2_T4_E12temp_storage+28];
	add.f32 	%f186, %f184, %f185;
	ld.shared.f32 	%f187, [_ZZN3cub18CUB_300001_SM_10006detail6reduce18DeviceReduceKernelINS2_10policy_hubIfjN4cuda3std3__44plusIfEEE10Policy1000EN6thrust24THRUST_300001_SM_1000_NS6detail15normal_iteratorINSD_10device_ptrIdEEEEjS9_f3ExpEEvT0_PT3_T1_NS0_13GridEvenShareISN_EET2_T4_E12temp_storage+32];
	add.f32 	%f188, %f186, %f187;
	ld.shared.f32 	%f189, [_ZZN3cub18CUB_300001_SM_10006detail6reduce18DeviceReduceKernelINS2_10policy_hubIfjN4cuda3std3__44plusIfEEE10Policy1000EN6thrust24THRUST_300001_SM_1000_NS6detail15normal_iteratorINSD_10device_ptrIdEEEEjS9_f3ExpEEvT0_PT3_T1_NS0_13GridEvenShareISN_EET2_T4_E12temp_storage+36];
	add.f32 	%f190, %f188, %f189;
	ld.shared.f32 	%f191, [_ZZN3cub18CUB_300001_SM_10006detail6reduce18DeviceReduceKernelINS2_10policy_hubIfjN4cuda3std3__44plusIfEEE10Policy1000EN6thrust24THRUST_300001_SM_1000_NS6detail15normal_iteratorINSD_10device_ptrIdEEEEjS9_f3ExpEEvT0_PT3_T1_NS0_13GridEvenShareISN_EET2_T4_E12temp_storage+40];
	add.f32 	%f192, %f190, %f191;
	ld.shared.f32 	%f193, [_ZZN3cub18CUB_300001_SM_10006detail6reduce18DeviceReduceKernelINS2_10policy_hubIfjN4cuda3std3__44plusIfEEE10Policy1000EN6thrust24THRUST_300001_SM_1000_NS6detail15normal_iteratorINSD_10device_ptrIdEEEEjS9_f3ExpEEvT0_PT3_T1_NS0_13GridEvenShareISN_EET2_T4_E12temp_storage+44];
	add.f32 	%f194, %f192, %f193;
	ld.shared.f32 	%f195, [_ZZN3cub18CUB_300001_SM_10006detail6reduce18DeviceReduceKernelINS2_10policy_hubIfjN4cuda3std3__44plusIfEEE10Policy1000EN6thrust24THRUST_300001_SM_1000_NS6detail15normal_iteratorINSD_10device_ptrIdEEEEjS9_f3ExpEEvT0_PT3_T1_NS0_13GridEvenShareISN_EET2_T4_E12temp_storage+48];
	add.f32 	%f196, %f194, %f195;
	ld.shared.f32 	%f197, [_ZZN3cub18CUB_300001_SM_10006detail6reduce18DeviceReduceKernelINS2_10policy_hubIfjN4cuda3std3__44plusIfEEE10Policy1000EN6thrust24THRUST_300001_SM_1000_NS6detail15normal_iteratorINSD_10device_ptrIdEEEEjS9_f3ExpEEvT0_PT3_T1_NS0_13GridEvenShareISN_EET2_T4_E12temp_storage+52];
	add.f32 	%f198, %f196, %f197;
	ld.shared.f32 	%f199, [_ZZN3cub18CUB_300001_SM_10006detail6reduce18DeviceReduceKernelINS2_10policy_hubIfjN4cuda3std3__44plusIfEEE10Policy1000EN6thrust24THRUST_300001_SM_1000_NS6detail15normal_iteratorINSD_10device_ptrIdEEEEjS9_f3ExpEEvT0_PT3_T1_NS0_13GridEvenShareISN_EET2_T4_E12temp_storage+56];
	add.f32 	%f200, %f198, %f199;
	ld.shared.f32 	%f201, [_ZZN3cub18CUB_300001_SM_10006detail6reduce18DeviceReduceKernelINS2_10policy_hubIfjN4cuda3std3__44plusIfEEE10Policy1000EN6thrust24THRUST_300001_SM_1000_NS6detail15normal_iteratorINSD_10device_ptrIdEEEEjS9_f3ExpEEvT0_PT3_T1_NS0_13GridEvenShareISN_EET2_T4_E12temp_storage+60];
	add.f32 	%f202, %f200, %f201;
	ld.shared.f32 	%f203, [_ZZN3cub18CUB_300001_SM_10006detail6reduce18DeviceReduceKernelINS2_10policy_hubIfjN4cuda3std3__44plusIfEEE10Policy1000EN6thrust24THRUST_300001_SM_1000_NS6detail15normal_iteratorINSD_10device_ptrIdEEEEjS9_f3ExpEEvT0_PT3_T1_NS0_13GridEvenShareISN_EET2_T4_E12temp_storage+64];
	add.f32 	%f204, %f202, %f203;
	ld.shared.f32 	%f205, [_ZZN3cub18CUB_300001_SM_10006detail6reduce18DeviceReduceKernelINS2_10policy_hubIfjN4cuda3std3__44plusIfEEE10Policy1000EN6thrust24THRUST_300001_SM_1000_NS6detail15normal_iteratorINSD_10device_ptrIdEEEEjS9_f3ExpEEvT0_PT3_T1_NS0_13GridEvenShareISN_EET2_T4_E12temp_storage+68];
	add.f32 	%f206, %f204, %f205;
	ld.shared.f32 	%f207, [_ZZN3cub18CUB_300001_SM_10006detail6reduce18DeviceReduceKernelINS2_10policy_hubIfjN4cuda3std3__44plusIfEEE10Policy1000EN6thrust24THRUST_300001_SM_1000_NS6detail15normal_iteratorINSD_10device_ptrIdEEEEjS9_f3ExpEEvT0_PT3_T1_NS0_13GridEvenShareISN_EET2_T4_E12temp_storage+72];
	add.f32 	%f208, %f206, %f207;
	ld.shared.f32 	%f209, [_ZZN3cub18CUB_300001_SM_10006detail6reduce18DeviceReduceKernelINS2_10policy_hubIfjN4cuda3std3__44plusIfEEE10Policy1000EN6thrust24THRUST_300001_SM_1000_NS6detail15normal_iteratorINSD_10device_ptrIdEEEEjS9_f3ExpEEvT0_PT3_T1_NS0_13GridEvenShareISN_EET2_T4_E12temp_storage+76];
	add.f32 	%f329, %f208, %f209;
$L__BB21_150:
	mov.u32 	%r758, %tid.x;
	setp.ne.s32 	%p170, %r758, 0;
	@%p170 bra 	$L__BB21_152;
	ld.param.u64 	%rd25, [_ZN3cub18CUB_300001_SM_10006detail6reduce18DeviceReduceKernelINS2_10policy_hubIfjN4cuda3std3__44plusIfEEE10Policy1000EN6thrust24THRUST_300001_SM_1000_NS6detail15normal_iteratorINSD_10device_ptrIdEEEEjS9_f3ExpEEvT0_PT3_T1_NS0_13GridEvenShareISN_EET2_T4__param_1];
	mov.u32 	%r759, %ctaid.x;
	cvta.to.global.u64 	%rd22, %rd25;
	mul.wide.u32 	%rd23, %r759, 4;
	add.s64 	%rd24, %rd22, %rd23;
	st.global.f32 	[%rd24], %f329;
$L__BB21_152:
	ret;

}
	// .globl	_ZN3cub18CUB_300001_SM_10006detail6reduce28DeviceReduceSingleTileKernelINS2_10policy_hubIfjN4cuda3std3__44plusIfEEE10Policy1000EPfPdiS9_dfNS7_10__identityEEEvT0_T1_T2_T3_T4_T6_
.visible .entry _ZN3cub18CUB_300001_SM_10006detail6reduce28DeviceReduceSingleTileKernelINS2_10policy_hubIfjN4cuda3std3__44plusIfEEE10Policy1000EPfPdiS9_dfNS7_10__identityEEEvT0_T1_T2_T3_T4_T6_(
	.param .u64 .ptr .align 1 _ZN3cub18CUB_300001_SM_10006detail6reduce28DeviceReduceSingleTileKernelINS2_10policy_hubIfjN4cuda3std3__44plusIfEEE10Policy1000EPfPdiS9_dfNS7_10__identityEEEvT0_T1_T2_T3_T4_T6__param_0,
	.param .u64 .ptr .align 1 _ZN3cub18CUB_300001_SM_10006detail6reduce28DeviceReduceSingleTileKernelINS2_10policy_hubIfjN4cuda3std3__44plusIfEEE10Policy1000EPfPdiS9_dfNS7_10__identityEEEvT0_T1_T2_T3_T4_T6__param_1,
	.param .u32 _ZN3cub18CUB_300001_SM_10006detail6reduce28DeviceReduceSingleTileKernelINS2_10policy_hubIfjN4cuda3std3__44plusIfEEE10Policy1000EPfPdiS9_dfNS7_10__identityEEEvT0_T1_T2_T3_T4_T6__param_2,
	.param .align 1 .b8 _ZN3cub18CUB_300001_SM_10006detail6reduce28DeviceReduceSingleTileKernelINS2_10policy_hubIfjN4cuda3std3__44plusIfEEE10Policy1000EPfPdiS9_dfNS7_10__identityEEEvT0_T1_T2_T3_T4_T6__param_3[1],
	.param .f64 _ZN3cub18CUB_300001_SM_10006detail6reduce28DeviceReduceSingleTileKernelINS2_10policy_hubIfjN4cuda3std3__44plusIfEEE10Policy1000EPfPdiS9_dfNS7_10__identityEEEvT0_T1_T2_T3_T4_T6__param_4,
	.param .align 1 .b8 _ZN3cub18CUB_300001_SM_10006detail6reduce28DeviceReduceSingleTileKernelINS2_10policy_hubIfjN4cuda3std3__44plusIfEEE10Policy1000EPfPdiS9_dfNS7_10__identityEEEvT0_T1_T2_T3_T4_T6__param_5[1]
)
.maxntid 512
.minnctapersm 1
{
	.reg .pred 	%p<113>;
	.reg .b32 	%r<407>;
	.reg .b32 	%f<531>;
	.reg .b64 	%rd<133>;
	.reg .b64 	%fd<3>;
	// demoted variable
	.shared .align 4 .b8 _ZZN3cub18CUB_300001_SM_10006detail6reduce28DeviceReduceSingleTileKernelINS2_10policy_hubIfjN4cuda3std3__44plusIfEEE10Policy1000EPfPdiS9_dfNS7_10__identityEEEvT0_T1_T2_T3_T4_T6_E12temp_storage[84];
	ld.param.u64 	%rd16, [_ZN3cub18CUB_300001_SM_10006detail6reduce28DeviceReduceSingleTileKernelINS2_10policy_hubIfjN4cuda3std3__44plusIfEEE10Policy1000EPfPdiS9_dfNS7_10__identityEEEvT0_T1_T2_T3_T4_T6__param_0];
	ld.param.u64 	%rd17, [_ZN3cub18CUB_300001_SM_10006detail6reduce28DeviceReduceSingleTileKernelINS2_10policy_hubIfjN4cuda3std3__44plusIfEEE10Policy1000EPfPdiS9_dfNS7_10__identityEEEvT0_T1_T2_T3_T4_T6__param_1];
	ld.param.u32 	%r67, [_ZN3cub18CUB_300001_SM_10006detail6reduce28DeviceReduceSingleTileKernelINS2_10policy_hubIfjN4cuda3std3__44plusIfEEE10Policy1000EPfPdiS9_dfNS7_10__identityEEEvT0_T1_T2_T3_T4_T6__param_2];
	ld.param.f64 	%fd1, [_ZN3cub18CUB_300001_SM_10006detail6reduce28DeviceReduceSingleTileKernelINS2_10policy_hubIfjN4cuda3std3__44plusIfEEE10Policy1000EPfPdiS9_dfNS7_10__identityEEEvT0_T1_T2_T3_T4_T6__param_4];
	cvta.to.global.u64 	%rd1, %rd17;
	setp.ne.s32 	%p1, %r67, 0;
	@%p1 bra 	$L__BB22_3;
	mov.u32 	%r380, %tid.x;
	setp.ne.s32 	%p112, %r380, 0;
	@%p112 bra 	$L__BB22_74;
	st.global.f64 	[%rd1], %fd1;
	bra.uni 	$L__BB22_74;
$L__BB22_3:
	and.b64  	%rd18, %rd16, 7;
	setp.ne.s64 	%p2, %rd18, 0;
	@%p2 bra 	$L__BB22_38;
	setp.gt.s32 	%p57, %r67, 8191;
	@%p57 bra 	$L__BB22_22;
	mov.u32 	%r1, %tid.x;
	setp.ge.s32 	%p74, %r1, %r67;
	mov.f32 	%f509, 0f00000000;
	mov.u32 	%r384, %r1;
	@%p74 bra 	$L__BB22_7;
	mul.wide.u32 	%rd121, %r1, 4;
	add.s64 	%rd120, %rd16, %rd121;
	// begin inline asm
	ld.global.nc.u32 %r300, [%rd120];
	// end inline asm
	mov.b32 	%f509, %r300;
	add.s32 	%r384, %r1, 512;
$L__BB22_7:
	setp.ge.s32 	%p75, %r384, %r67;
	@%p75 bra 	$L__BB22_13;
	not.b32 	%r301, %r384;
	add.s32 	%r4, %r67, %r301;
	and.b32  	%r302, %r4, 1536;
	setp.eq.s32 	%p76, %r302, 1536;
	@%p76 bra 	$L__BB22_11;
	mul.wide.u32 	%rd122, %r384, 4;
	add.s64 	%rd129, %rd16, %rd122;
	shr.u32 	%r303, %r4, 9;
	add.s32 	%r304, %r303, 1;
	and.b32  	%r305, %r304, 3;
	neg.s32 	%r382, %r305;
$L__BB22_10:
	.pragma "nounroll";
	// begin inline asm
	ld.global.nc.u32 %r306, [%rd129];
	// end inline asm
	mov.b32 	%f394, %r306;
	add.f32 	%f509, %f509, %f394;
	add.s32 	%r384, %r384, 512;
	add.s64 	%rd129, %rd129, 2048;
	add.s32 	%r382, %r382, 1;
	setp.ne.s32 	%p77, %r382, 0;
	@%p77 bra 	$L__BB22_10;
$L__BB22_11:
	setp.lt.u32 	%p78, %r4, 1536;
	@%p78 bra 	$L__BB22_13;
$L__BB22_12:
	mul.wide.s32 	%rd128, %r384, 4;
	add.s64 	%rd124, %rd16, %rd128;
	// begin inline asm
	ld.global.nc.u32 %r307, [%rd124];
	// end inline asm
	mov.b32 	%f395, %r307;
	add.f32 	%f396, %f509, %f395;
	add.s64 	%rd125, %rd124, 2048;
	// begin inline asm
	ld.global.nc.u32 %r308, [%rd125];
	// end inline asm
	mov.b32 	%f397, %r308;
	add.f32 	%f398, %f396, %f397;
	add.s64 	%rd126, %rd124, 4096;
	// begin inline asm
	ld.global.nc.u32 %r309, [%rd126];
	// end inline asm
	mov.b32 	%f399, %r309;
	add.f32 	%f400, %f398, %f399;
	add.s64 	%rd127, %rd124, 6144;
	// begin inline asm
	ld.global.nc.u32 %r310, [%rd127];
	// end inline asm
	mov.b32 	%f401, %r310;
	add.f32 	%f509, %f400, %f401;
	add.s32 	%r384, %r384, 2048;
	setp.lt.s32 	%p79, %r384, %r67;
	@%p79 bra 	$L__BB22_12;
$L__BB22_13:
	setp.lt.s32 	%p80, %r67, 512;
	@%p80 bra 	$L__BB22_18;
	// begin inline asm
	mov.u32 %r349, %laneid;
	// end inline asm
	mov.b32 	%r351, %f509;
	mov.b32 	%r352, 1;
	mov.b32 	%r373, 31;
	mov.b32 	%r374, -1;
	// begin inline asm
	shfl.sync.down.b32 %r350, %r351, %r352, %r373, %r374;
	// end inline asm
	setp.gt.s32 	%p104, %r349, 30;
	mov.b32 	%f460, %r350;
	add.f32 	%f461, %f509, %f460;
	selp.f32 	%f462, %f509, %f461, %p104;
	mov.b32 	%r356, %f462;
	mov.b32 	%r357, 2;
	// begin inline asm
	shfl.sync.down.b32 %r355, %r356, %r357, %r373, %r374;
	// end inline asm
	setp.gt.s32 	%p105, %r349, 29;
	mov.b32 	%f463, %r355;
	add.f32 	%f464, %f462, %f463;
	selp.f32 	%f465, %f462, %f464, %p105;
	mov.b32 	%r361, %f465;
	mov.b32 	%r362, 4;
	// begin inline asm
	shfl.sync.down.b32 %r360, %r361, %r362, %r373, %r374;
	// end inline asm
	setp.gt.s32 	%p106, %r349, 27;
	mov.b32 	%f466, %r360;
	add.f32 	%f467, %f465, %f466;
	selp.f32 	%f468, %f465, %f467, %p106;
	mov.b32 	%r366, %f468;
	mov.b32 	%r367, 8;
	// begin inline asm
	shfl.sync.down.b32 %r365, %r366, %r367, %r373, %r374;
	// end inline asm
	setp.gt.s32 	%p107, %r349, 23;
	mov.b32 	%f469, %r365;
	add.f32 	%f470, %f468, %f469;
	selp.f32 	%f471, %f468, %f470, %p107;
	mov.b32 	%r371, %f471;
	mov.b32 	%r372, 16;
	// begin inline asm
	shfl.sync.down.b32 %r370, %r371, %r372, %r373, %r374;
	// end inline asm
	setp.gt.s32 	%p108, %r349, 15;
	mov.b32 	%f472, %r370;
	add.f32 	%f10, %f471, %f472;
	selp.f32 	%f530, %f471, %f10, %p108;
	setp.ne.s32 	%p109, %r349, 0;
	@%p109 bra 	$L__BB22_16;
	shr.u32 	%r375, %r1, 3;
	and.b32  	%r376, %r375, 124;
	mov.u32 	%r377, _ZZN3cub18CUB_300001_SM_10006detail6reduce28DeviceReduceSingleTileKernelINS2_10policy_hubIfjN4cuda3std3__44plusIfEEE10Policy1000EPfPdiS9_dfNS7_10__identityEEEvT0_T1_T2_T3_T4_T6_E12temp_storage;
	add.s32 	%r378, %r377, %r376;
	st.shared.f32 	[%r378+16], %f10;
$L__BB22_16:
	bar.sync 	0;
	setp.ne.s32 	%p110, %r1, 0;
	@%p110 bra 	$L__BB22_72;
	ld.shared.f32 	%f473, [_ZZN3cub18CUB_300001_SM_10006detail6reduce28DeviceReduceSingleTileKernelINS2_10policy_hubIfjN4cuda3std3__44plusIfEEE10Policy1000EPfPdiS9_dfNS7_10__identityEEEvT0_T1_T2_T3_T4_T6_E12temp_storage+20];
	add.f32 	%f474, %f530, %f473;
	ld.shared.f32 	%f475, [_ZZN3cub18CUB_300001_SM_10006detail6reduce28DeviceReduceSingleTileKernelINS2_10policy_hubIfjN4cuda3std3__44plusIfEEE10Policy1000EPfPdiS9_dfNS7_10__identityEEEvT0_T1_T2_T3_T4_T6_E12temp_storage+24];
	add.f32 	%f476, %f474, %f475;
	ld.shared.f32 	%f477, [_ZZN3cub18CUB_300001_SM_10006detail6reduce28DeviceReduceSingleTileKernelINS2_10policy_hubIfjN4cuda3std3__44plusIfEEE10Policy1000EPfPdiS9_dfNS7_10__identityEEEvT0_T1_T2_T3_T4_T6_E12temp_storage+28];
	add.f32 	%f478, %f476, %f477;
	ld.shared.f32 	%f479, [_ZZN3cub18CUB_300001_SM_10006detail6reduce28DeviceReduceSingleTileKernelINS2_10policy_hubIfjN4cuda3std3__44plusIfEEE10Policy1000EPfPdiS9_dfNS7_10__identityEEEvT0_T1_T2_T3_T4_T6_E12temp_storage+32];
	add.f32 	%f480, %f478, %f479;
	ld.shared.f32 	%f481, [_ZZN3cub18CUB_300001_SM_10006detail6reduce28DeviceReduceSingleTileKernelINS2_10policy_hubIfjN4cuda3std3__44plusIfEEE10Policy1000EPfPdiS9_dfNS7_10__identityEEEvT0_T1_T2_T3_T4_T6_E12temp_storage+36];
	add.f32 	%f482, %f480, %f481;
	ld.shared.f32 	%f483, [_ZZN3cub18CUB_300001_SM_10006detail6reduce28DeviceReduceSingleTileKernelINS2_10policy_hubIfjN4cuda3std3__44plusIfEEE10Policy1000EPfPdiS9_dfNS7_10__identityEEEvT0_T1_T2_T3_T4_T6_E12temp_storage+40];
	add.f32 	%f484, %f482, %f483;
	ld.shared.f32 	%f485, [_ZZN3cub18CUB_300001_SM_10006detail6reduce28DeviceReduceSingleTileKernelINS2_10policy_hubIfjN4cuda3std3__44plusIfEEE10Policy1000EPfPdiS9_dfNS7_10__identityEEEvT0_T1_T2_T3_T4_T6_E12temp_storage+44];
	add.f32 	%f486, %f484, %f485;
	ld.shared.f32 	%f487, [_ZZN3cub18CUB_300001_SM_10006detail6reduce28DeviceReduceSingleTileKernelINS2_10policy_hubIfjN4cuda3std3__44plusIfEEE10Policy1000EPfPdiS9_dfNS7_10__identityEEEvT0_T1_T2_T3_T4_T6_E12temp_storage+48];
	add.f32 	%f488, %f486, %f487;
	ld.shared.f32 	%f489, [_ZZN3cub18CUB_300001_SM_10006detail6reduce28DeviceReduceSingleTileKernelINS2_10policy_hubIfjN4cuda3std3__44plusIfEEE10Policy1000EPfPdiS9_dfNS7_10__identityEEEvT0_T1_T2_T3_T4_T6_E12temp_storage+52];
	add.f32 	%f490, %f488, %f489;
	ld.shared.f32 	%f491, [_ZZN3cub18CUB_300001_SM_10006detail6reduce28DeviceReduceSingleTileKernelINS2_10policy_hubIfjN4cuda3std3__44plusIfEEE10Policy1000EPfPdiS9_dfNS7_10__identityEEEvT0_T1_T2_T3_T4_T6_E12temp_storage+56];
	add.f32 	%f492, %f490, %f491;
	ld.shared.f32 	%f493, [_ZZN3cub18CUB_300001_SM_10006detail6reduce28DeviceReduceSingleTileKernelINS2_10policy_hubIfjN4cuda3std3__44plusIfEEE10Policy1000EPfPdiS9_dfNS7_10__identityEEEvT0_T1_T2_T3_T4_T6_E12temp_storage+60];
	add.f32 	%f494, %f492, %f493;
	ld.shared.f32 	%f495, [_ZZN3cub18CUB_300001_SM_10006detail6reduce28DeviceReduceSingleTileKernelINS2_10policy_hubIfjN4cuda3std3__44plusIfEEE10Policy1000EPfPdiS9_dfNS7_10__identityEEEvT0_T1_T2_T3_T4_T6_E12temp_storage+64];
	add.f32 	%f496, %f494, %f495;
	ld.shared.f32 	%f497, [_ZZN3cub18CUB_300001_SM_10006detail6reduce28DeviceReduceSingleTileKernelINS2_10policy_hubIfjN4cuda3std3__44plusIfEEE10Policy1000EPfPdiS9_dfNS7_10__identityEEEvT0_T1_T2_T3_T4_T6_E12temp_storage+68];
	add.f32 	%f498, %f496, %f497;
	ld.shared.f32 	%f499, [_ZZN3cub18CUB_300001_SM_10006detail6reduce28DeviceReduceSingleTileKernelINS2_10policy_hubIfjN4cuda3std3__44plusIfEEE10Policy1000EPfPdiS9_dfNS7_10__identityEEEvT0_T1_T2_T3_T4_T6_E12temp_storage+72];
	add.f32 	%f500, %f498, %f499;
	ld.shared.f32 	%f501, [_ZZN3cub18CUB_300001_SM_10006detail6reduce28DeviceReduceSingleTileKernelINS2_10policy_hubIfjN4cuda3std3__44plusIfEEE10Policy1000EPfPdiS9_dfNS7_10__identityEEEvT0_T1_T2_T3_T4_T6_E12temp_storage+76];
	add.f32 	%f530, %f500, %f501;
	bra.uni 	$L__BB22_72;
$L__BB22_18:
	// begin inline asm
	mov.u32 %r311, %laneid;
	// end inline asm
	and.b32  	%r337, %r1, 992;
	add.s32 	%r338, %r337, 32;
	setp.gt.s32 	%p81, %r338, %r67;
	not.b32 	%r339, %r337;
	add.s32 	%r340, %r67, %r339;
	selp.b32 	%r335, %r340, 31, %p81;
	mov.b32 	%r313, %f509;
	mov.b32 	%r314, 1;
	mov.b32 	%r336, -1;
	// begin inline asm
	shfl.sync.down.b32 %r312, %r313, %r314, %r335, %r336;
	// end inline asm
	setp.lt.s32 	%p82, %r311, %r335;
	mov.b32 	%f402, %r312;
	add.f32 	%f403, %f509, %f402;
	selp.f32 	%f404, %f403, %f509, %p82;
	mov.b32 	%r318, %f404;
	mov.b32 	%r319, 2;
	// begin inline asm
	shfl.sync.down.b32 %r317, %r318, %r319, %r335, %r336;
	// end inline asm
	add.s32 	%r341, %r311, 2;
	setp.gt.s32 	%p83, %r341, %r335;
	mov.b32 	%f405, %r317;
	add.f32 	%f406, %f404, %f405;
	selp.f32 	%f407, %f404, %f406, %p83;
	mov.b32 	%r323, %f407;
	mov.b32 	%r324, 4;
	// begin inline asm
	shfl.sync.down.b32 %r322, %r323, %r324, %r335, %r336;
	// end inline asm
	add.s32 	%r342, %r311, 4;
	setp.gt.s32 	%p84, %r342, %r335;
	mov.b32 	%f408, %r322;
	add.f32 	%f409, %f407, %f408;
	selp.f32 	%f410, %f407, %f409, %p84;
	mov.b32 	%r328, %f410;
	mov.b32 	%r329, 8;
	// begin inline asm
	shfl.sync.down.b32 %r327, %r328, %r329, %r335, %r336;
	// end inline asm
	add.s32 	%r343, %r311, 8;
	setp.gt.s32 	%p85, %r343, %r335;
	mov.b32 	%f411, %r327;
	add.f32 	%f412, %f410, %f411;
	selp.f32 	%f413, %f410, %f412, %p85;
	mov.b32 	%r333, %f413;
	mov.b32 	%r334, 16;
	// begin inline asm
	shfl.sync.down.b32 %r332, %r333, %r334, %r335, %r336;
	// end inline asm
	add.s32 	%r344, %r311, 16;
	setp.gt.s32 	%p86, %r344, %r335;
	mov.b32 	%f414, %r332;
	add.f32 	%f415, %f413, %f414;
	selp.f32 	%f530, %f413, %f415, %p86;
	setp.ne.s32 	%p87, %r311, 0;
	@%p87 bra 	$L__BB22_20;
	shr.u32 	%r345, %r1, 3;
	and.b32  	%r346, %r345, 124;
	mov.u32 	%r347, _ZZN3cub18CUB_300001_SM_10006detail6reduce28DeviceReduceSingleTileKernelINS2_10policy_hubIfjN4cuda3std3__44plusIfEEE10Policy1000EPfPdiS9_dfNS7_10__identityEEEvT0_T1_T2_T3_T4_T6_E12temp_storage;
	add.s32 	%r348, %r347, %r346;
	st.shared.f32 	[%r348+16], %f530;
$L__BB22_20:
	bar.sync 	0;
	setp.ne.s32 	%p88, %r1, 0;
	@%p88 bra 	$L__BB22_72;
	setp.gt.s32 	%p89, %r67, 32;
	ld.shared.f32 	%f416, [_ZZN3cub18CUB_300001_SM_10006detail6reduce28DeviceReduceSingleTileKernelINS2_10policy_hubIfjN4cuda3std3__44plusIfEEE10Policy1000EPfPdiS9_dfNS7_10__identityEEEvT0_T1_T2_T3_T4_T6_E12temp_storage+20];
	add.f32 	%f417, %f530, %f416;
	selp.f32 	%f418, %f417, %f530, %p89;
	setp.gt.s32 	%p90, %r67, 64;
	ld.shared.f32 	%f419, [_ZZN3cub18CUB_300001_SM_10006detail6reduce28DeviceReduceSingleTileKernelINS2_10policy_hubIfjN4cuda3std3__44plusIfEEE10Policy1000EPfPdiS9_dfNS7_10__identityEEEvT0_T1_T2_T3_T4_T6_E12temp_storage+24];
	add.f32 	%f420, %f419, %f418;
	selp.f32 	%f421, %f420, %f418, %p90;
	setp.gt.s32 	%p91, %r67, 96;
	ld.shared.f32 	%f422, [_ZZN3cub18CUB_300001_SM_10006detail6reduce28DeviceReduceSingleTileKernelINS2_10policy_hubIfjN4cuda3std3__44plusIfEEE10Policy1000EPfPdiS9_dfNS7_10__identityEEEvT0_T1_T2_T3_T4_T6_E12temp_storage+28];
	add.f32 	%f423, %f422, %f421;
	selp.f32 	%f424, %f423, %f421, %p91;
	setp.gt.s32 	%p92, %r67, 128;
	ld.shared.f32 	%f425, [_ZZN3cub18CUB_300001_SM_10006detail6reduce28DeviceReduceSingleTileKernelINS2_10policy_hubIfjN4cuda3std3__44plusIfEEE10Policy1000EPfPdiS9_dfNS7_10__identityEEEvT0_T1_T2_T3_T4_T6_E12temp_storage+32];
	add.f32 	%f426, %f425, %f424;
	selp.f32 	%f427, %f426, %f424, %p92;
	setp.gt.s32 	%p93, %r67, 160;
	ld.shared.f32 	%f428, [_ZZN3cub18CUB_300001_SM_10006detail6reduce28DeviceReduceSingleTileKernelINS2_10policy_hubIfjN4cuda3std3__44plusIfEEE10Policy1000EPfPdiS9_dfNS7_10__identityEEEvT0_T1_T2_T3_T4_T6_E12temp_storage+36];
	add.f32 	%f429, %f428, %f427;
	selp.f32 	%f430, %f429, %f427, %p93;
	setp.gt.s32 	%p94, %r67, 192;
	ld.shared.f32 	%f431, [_ZZN3cub18CUB_300001_SM_10006detail6reduce28DeviceReduceSingleTileKernelINS2_10policy_hubIfjN4cuda3std3__44plusIfEEE10Policy1000EPfPdiS9_dfNS7_10__identityEEEvT0_T1_T2_T3_T4_T6_E12temp_storage+40];
	add.f32 	%f432, %f431, %f430;
	selp.f32 	%f433, %f432, %f430, %p94;
	setp.gt.s32 	%p95, %r67, 224;
	ld.shared.f32 	%f434, [_ZZN3cub18CUB_300001_SM_10006detail6reduce28DeviceReduceSingleTileKernelINS2_10policy_hubIfjN4cuda3std3__44plusIfEEE10Policy1000EPfPdiS9_dfNS7_10__identityEEEvT0_T1_T2_T3_T4_T6_E12temp_storage+44];
	add.f32 	%f435, %f434, %f433;
	selp.f32 	%f436, %f435, %f433, %p95;
	setp.gt.s32 	%p96, %r67, 256;
	ld.shared.f32 	%f437, [_ZZN3cub18CUB_300001_SM_10006detail6reduce28DeviceReduceSingleTileKernelINS2_10policy_hubIfjN4cuda3std3__44plusIfEEE10Policy1000EPfPdiS9_dfNS7_10__identityEEEvT0_T1_T2_T3_T4_T6_E12temp_storage+48];
	add.f32 	%f438, %f437, %f436;
	selp.f32 	%f439, %f438, %f436, %p96;
	setp.gt.s32 	%p97, %r67, 288;
	ld.shared.f32 	%f440, [_ZZN3cub18CUB_300001_SM_10006detail6reduce28DeviceReduceSingleTileKernelINS2_10policy_hubIfjN4cuda3std3__44plusIfEEE10Policy1000EPfPdiS9_dfNS7_10__identityEEEvT0_T1_T2_T3_T4_T6_E12temp_storage+52];
	add.f32 	%f441, %f440, %f439;
	selp.f32 	%f442, %f441, %f439, %p97;
	setp.gt.s32 	%p98, %r67, 320;
	ld.shared.f32 	%f443, [_ZZN3cub18CUB_300001_SM_10006detail6reduce28DeviceReduceSingleTileKernelINS2_10policy_hubIfjN4cuda3std3__44plusIfEEE10Policy1000EPfPdiS9_dfNS7_10__identityEEEvT0_T1_T2_T3_T4_T6_E12temp_storage+56];
	add.f32 	%f444, %f443, %f442;
	selp.f32 	%f445, %f444, %f442, %p98;
	setp.gt.s32 	%p99, %r67, 352;
	ld.shared.f32 	%f446, [_ZZN3cub18CUB_300001_SM_10006detail6reduce28DeviceReduceSingleTileKernelINS2_10policy_hubIfjN4cuda3std3__44plusIfEEE10Policy1000EPfPdiS9_dfNS7_10__identityEEEvT0_T1_T2_T3_T4_T6_E12temp_storage+60];
	add.f32 	%f447, %f446, %f445;
	selp.f32 	%f448, %f447, %f445, %p99;
	setp.gt.s32 	%p100, %r67, 384;
	ld.shared.f32 	%f449, [_ZZN3cub18CUB_300001_SM_10006detail6reduce28DeviceReduceSingleTileKernelINS2_10policy_hubIfjN4cuda3std3__44plusIfEEE10Policy1000EPfPdiS9_dfNS7_10__identityEEEvT0_T1_T2_T3_T4_T6_E12temp_storage+64];
	add.f32 	%f450, %f449, %f448;
	selp.f32 	%f451, %f450, %f448, %p100;
	setp.gt.s32 	%p101, %r67, 416;
	ld.shared.f32 	%f452, [_ZZN3cub18CUB_300001_SM_10006detail6reduce28DeviceReduceSingleTileKernelINS2_10policy_hubIfjN4cuda3std3__44plusIfEEE10Policy1000EPfPdiS9_dfNS7_10__identityEEEvT0_T1_T2_T3_T4_T6_E12temp_storage+68];
	add.f32 	%f453, %f452, %f451;
	selp.f32 	%f454, %f453, %f451, %p101;
	setp.gt.s32 	%p102, %r67, 448;
	ld.shared.f32 	%f455, [_ZZN3cub18CUB_300001_SM_10006detail6reduce28DeviceReduceSingleTileKernelINS2_10policy_hubIfjN4cuda3std3__44plusIfEEE10Policy1000EPfPdiS9_dfNS7_10__identityEEEvT0_T1_T2_T3_T4_T6_E12temp_storage+72];
	add.f32 	%f456, %f455, %f454;
	selp.f32 	%f457, %f456, %f454, %p102;
	setp.gt.s32 	%p103, %r67, 480;
	ld.shared.f32 	%f458, [_ZZN3cub18CUB_300001_SM_10006detail6reduce28DeviceReduceSingleTileKernelINS2_10policy_hubIfjN4cuda3std3__44plusIfEEE10Policy1000EPfPdiS9_dfNS7_10__identityEEEvT0_T1_T2_T3_T4_T6_E12temp_storage+76];
	add.f32 	%f459, %f458, %f457;
	selp.f32 	%f530, %f459, %f457, %p103;
	bra.uni 	$L__BB22_72;
$L__BB22_22:
	mov.u32 	%r13, %tid.x;
	shl.b32 	%r224, %r13, 1;
	mul.wide.u32 	%rd90, %r224, 4;
	add.s64 	%rd75, %rd16, %rd90;
	// begin inline asm
	ld.global.nc.u64 %rd74, [%rd75];
	// end inline asm
	mov.b64 	{%r225, %r226}, %rd74;
	mov.b32 	%f280, %r226;
	mov.b32 	%f281, %r225;
	add.s64 	%rd77, %rd75, 4096;
	// begin inline asm
	ld.global.nc.u64 %rd76, [%rd77];
	// end inline asm
	mov.b64 	{%r227, %r228}, %rd76;
	mov.b32 	%f282, %r228;
	mov.b32 	%f283, %r227;
	add.s64 	%rd79, %rd75, 8192;
	// begin inline asm
	ld.global.nc.u64 %rd78, [%rd79];
	// end inline asm
	mov.b64 	{%r229, %r230}, %rd78;
	mov.b32 	%f284, %r230;
	mov.b32 	%f285, %r229;
	add.s64 	%rd81, %rd75, 12288;
	// begin inline asm
	ld.global.nc.u64 %rd80, [%rd81];
	// end inline asm
	mov.b64 	{%r231, %r232}, %rd80;
	mov.b32 	%f286, %r232;
	mov.b32 	%f287, %r231;
	add.s64 	%rd83, %rd75, 16384;
	// begin inline asm
	ld.global.nc.u64 %rd82, [%rd83];
	// end inline asm
	mov.b64 	{%r233, %r234}, %rd82;
	mov.b32 	%f288, %r234;
	mov.b32 	%f289, %r233;
	add.s64 	%rd85, %rd75, 20480;
	// begin inline asm
	ld.global.nc.u64 %rd84, [%rd85];
	// end inline asm
	mov.b64 	{%r235, %r236}, %rd84;
	mov.b32 	%f290, %r236;
	mov.b32 	%f291, %r235;
	add.s64 	%rd87, %rd75, 24576;
	// begin inline asm
	ld.global.nc.u64 %rd86, [%rd87];
	// end inline asm
	mov.b64 	{%r237, %r238}, %rd86;
	mov.b32 	%f292, %r238;
	mov.b32 	%f293, %r237;
	add.s64 	%rd89, %rd75, 28672;
	// begin inline asm
	ld.global.nc.u64 %rd88, [%rd89];
	// end inline asm
	mov.b64 	{%r239, %r240}, %rd88;
	mov.b32 	%f294, %r240;
	mov.b32 	%f295, %r239;
	add.f32 	%f296, %f281, %f280;
	add.f32 	%f297, %f283, %f282;
	add.f32 	%f298, %f285, %f284;
	add.f32 	%f299, %f287, %f286;
	add.f32 	%f300, %f289, %f288;
	add.f32 	%f301, %f291, %f290;
	add.f32 	%f302, %f293, %f292;
	add.f32 	%f303, %f295, %f294;
	add.f32 	%f304, %f296, %f297;
	add.f32 	%f305, %f298, %f299;
	add.f32 	%f306, %f300, %f301;
	add.f32 	%f307, %f302, %f303;
	add.f32 	%f308, %f304, %f305;
	add.f32 	%f309, %f306, %f307;
	add.f32 	%f516, %f308, %f309;
	setp.lt.u32 	%p58, %r67, 16384;
	mov.b32 	%r387, 8192;
	@%p58 bra 	$L__BB22_26;
	add.s32 	%r14, %r67, -8192;
	mov.b32 	%r387, 8192;
$L__BB22_24:
	mul.wide.s32 	%rd107, %r387, 4;
	add.s64 	%rd92, %rd75, %rd107;
	// begin inline asm
	ld.global.nc.u64 %rd91, [%rd92];
	// end inline asm
	mov.b64 	{%r242, %r243}, %rd91;
	mov.b32 	%f310, %r243;
	mov.b32 	%f311, %r242;
	add.s64 	%rd94, %rd92, 4096;
	// begin inline asm
	ld.global.nc.u64 %rd93, [%rd94];
	// end inline asm
	mov.b64 	{%r244, %r245}, %rd93;
	mov.b32 	%f312, %r245;
	mov.b32 	%f313, %r244;
	add.s64 	%rd96, %rd92, 8192;
	// begin inline asm
	ld.global.nc.u64 %rd95, [%rd96];
	// end inline asm
	mov.b64 	{%r246, %r247}, %rd95;
	mov.b32 	%f314, %r247;
	mov.b32 	%f315, %r246;
	add.s64 	%rd98, %rd92, 12288;
	// begin inline asm
	ld.global.nc.u64 %rd97, [%rd98];
	// end inline asm
	mov.b64 	{%r248, %r249}, %rd97;
	mov.b32 	%f316, %r249;
	mov.b32 	%f317, %r248;
	add.s64 	%rd100, %rd92, 16384;
	// begin inline asm
	ld.global.nc.u64 %rd99, [%rd100];
	// end inline asm
	mov.b64 	{%r250, %r251}, %rd99;
	mov.b32 	%f318, %r251;
	mov.b32 	%f319, %r250;
	add.s64 	%rd102, %rd92, 20480;
	// begin inline asm
	ld.global.nc.u64 %rd101, [%rd102];
	// end inline asm
	mov.b64 	{%r252, %r253}, %rd101;
	mov.b32 	%f320, %r253;
	mov.b32 	%f321, %r252;
	add.s64 	%rd104, %rd92, 24576;
	// begin inline asm
	ld.global.nc.u64 %rd103, [%rd104];
	// end inline asm
	mov.b64 	{%r254, %r255}, %rd103;
	mov.b32 	%f322, %r255;
	mov.b32 	%f323, %r254;
	add.s64 	%rd106, %rd92, 28672;
	// begin inline asm
	ld.global.nc.u64 %rd105, [%rd106];
	// end inline asm
	mov.b64 	{%r256, %r257}, %rd105;
	mov.b32 	%f324, %r257;
	mov.b32 	%f325, %r256;
	add.f32 	%f326, %f516, %f311;
	add.f32 	%f327, %f310, %f313;
	add.f32 	%f328, %f312, %f315;
	add.f32 	%f329, %f314, %f317;
	add.f32 	%f330, %f316, %f319;
	add.f32 	%f331, %f318, %f321;
	add.f32 	%f332, %f320, %f323;
	add.f32 	%f333, %f322, %f325;
	add.f32 	%f334, %f326, %f327;
	add.f32 	%f335, %f328, %f329;
	add.f32 	%f336, %f330, %f331;
	add.f32 	%f337, %f332, %f333;
	add.f32 	%f338, %f334, %f335;
	add.f32 	%f339, %f336, %f337;
	add.f32 	%f340, %f338, %f339;
	add.f32 	%f516, %f340, %f324;
	sub.s32 	%r258, %r67, %r387;
	setp.lt.s32 	%p59, %r258, 8192;
	@%p59 bra 	$L__BB22_34;
	add.s32 	%r387, %r387, 8192;
	setp.le.s32 	%p60, %r387, %r14;
	@%p60 bra 	$L__BB22_24;
$L__BB22_26:
	setp.le.s32 	%p61, %r67, %r387;
	@%p61 bra 	$L__BB22_34;
	sub.s32 	%r18, %r67, %r387;
	setp.ge.s32 	%p62, %r13, %r18;
	@%p62 bra 	$L__BB22_34;
	not.b32 	%r259, %r13;
	add.s32 	%r260, %r67, %r259;
	sub.s32 	%r19, %r260, %r387;
	and.b32  	%r261, %r19, 1536;
	setp.eq.s32 	%p63, %r261, 1536;
	mov.u32 	%r391, %r13;
	@%p63 bra 	$L__BB22_31;
	add.s32 	%r389, %r13, %r387;
	shr.u32 	%r262, %r19, 9;
	add.s32 	%r263, %r262, 1;
	and.b32  	%r264, %r263, 3;
	neg.s32 	%r388, %r264;
	mov.u32 	%r391, %r13;
$L__BB22_30:
	.pragma "nounroll";
	mul.wide.u32 	%rd109, %r389, 4;
	add.s64 	%rd108, %rd16, %rd109;
	// begin inline asm
	ld.global.nc.u32 %r265, [%rd108];
	// end inline asm
	mov.b32 	%f342, %r265;
	add.f32 	%f516, %f516, %f342;
	add.s32 	%r391, %r391, 512;
	add.s32 	%r389, %r389, 512;
	add.s32 	%r388, %r388, 1;
	setp.ne.s32 	%p64, %r388, 0;
	@%p64 bra 	$L__BB22_30;
$L__BB22_31:
	setp.lt.u32 	%p65, %r19, 1536;
	@%p65 bra 	$L__BB22_34;
	cvt.u64.u32 	%rd110, %r391;
	cvt.u64.u32 	%rd111, %r387;
	add.s64 	%rd112, %rd110, %rd111;
	shl.b64 	%rd113, %rd112, 2;
	add.s64 	%rd114, %rd113, %rd16;
	add.s64 	%rd130, %rd114, 4096;
	add.s32 	%r392, %r391, %r387;
$L__BB22_33:
	mul.wide.u32 	%rd119, %r392, 4;
	add.s64 	%rd115, %rd16, %rd119;
	// begin inline asm
	ld.global.nc.u32 %r266, [%rd115];
	// end inline asm
	mov.b32 	%f343, %r266;
	add.f32 	%f344, %f516, %f343;
	add.s64 	%rd116, %rd130, -2048;
	// begin inline asm
	ld.global.nc.u32 %r267, [%rd116];
	// end inline asm
	mov.b32 	%f345, %r267;
	add.f32 	%f346, %f344, %f345;
	// begin inline asm
	ld.global.nc.u32 %r268, [%rd130];
	// end inline asm
	mov.b32 	%f347, %r268;
	add.f32 	%f348, %f346, %f347;
	add.s64 	%rd118, %rd130, 2048;
	// begin inline asm
	ld.global.nc.u32 %r269, [%rd118];
	// end inline asm
	mov.b32 	%f349, %r269;
	add.f32 	%f516, %f348, %f349;
	add.s32 	%r391, %r391, 2048;
	add.s64 	%rd130, %rd130, 8192;
	add.s32 	%r392, %r392, 2048;
	setp.lt.s32 	%p66, %r391, %r18;
	@%p66 bra 	$L__BB22_33;
$L__BB22_34:
	// begin inline asm
	mov.u32 %r270, %laneid;
	// end inline asm
	mov.b32 	%r272, %f516;
	mov.b32 	%r273, 1;
	mov.b32 	%r294, 31;
	mov.b32 	%r295, -1;
	// begin inline asm
	shfl.sync.down.b32 %r271, %r272, %r273, %r294, %r295;
	// end inline asm
	setp.gt.s32 	%p67, %r270, 30;
	mov.b32 	%f350, %r271;
	add.f32 	%f351, %f516, %f350;
	selp.f32 	%f352, %f516, %f351, %p67;
	mov.b32 	%r277, %f352;
	mov.b32 	%r278, 2;
	// begin inline asm
	shfl.sync.down.b32 %r276, %r277, %r278, %r294, %r295;
	// end inline asm
	setp.gt.s32 	%p68, %r270, 29;
	mov.b32 	%f353, %r276;
	add.f32 	%f354, %f352, %f353;
	selp.f32 	%f355, %f352, %f354, %p68;
	mov.b32 	%r282, %f355;
	mov.b32 	%r283, 4;
	// begin inline asm
	shfl.sync.down.b32 %r281, %r282, %r283, %r294, %r295;
	// end inline asm
	setp.gt.s32 	%p69, %r270, 27;
	mov.b32 	%f356, %r281;
	add.f32 	%f357, %f355, %f356;
	selp.f32 	%f358, %f355, %f357, %p69;
	mov.b32 	%r287, %f358;
	mov.b32 	%r288, 8;
	// begin inline asm
	shfl.sync.down.b32 %r286, %r287, %r288, %r294, %r295;
	// end inline asm
	setp.gt.s32 	%p70, %r270, 23;
	mov.b32 	%f359, %r286;
	add.f32 	%f360, %f358, %f359;
	selp.f32 	%f361, %f358, %f360, %p70;
	mov.b32 	%r292, %f361;
	mov.b32 	%r293, 16;
	// begin inline asm
	shfl.sync.down.b32 %r291, %r292, %r293, %r294, %r295;
	// end inline asm
	setp.gt.s32 	%p71, %r270, 15;
	mov.b32 	%f362, %r291;
	add.f32 	%f26, %f361, %f362;
	selp.f32 	%f530, %f361, %f26, %p71;
	setp.ne.s32 	%p72, %r270, 0;
	@%p72 bra 	$L__BB22_36;
	shr.u32 	%r296, %r13, 3;
	and.b32  	%r297, %r296, 124;
	mov.u32 	%r298, _ZZN3cub18CUB_300001_SM_10006detail6reduce28DeviceReduceSingleTileKernelINS2_10policy_hubIfjN4cuda3std3__44plusIfEEE10Policy1000EPfPdiS9_dfNS7_10__identityEEEvT0_T1_T2_T3_T4_T6_E12temp_storage;
	add.s32 	%r299, %r298, %r297;
	st.shared.f32 	[%r299+16], %f26;
$L__BB22_36:
	bar.sync 	0;
	setp.ne.s32 	%p73, %r13, 0;
	@%p73 bra 	$L__BB22_72;
	ld.shared.f32 	%f363, [_ZZN3cub18CUB_300001_SM_10006detail6reduce28DeviceReduceSingleTileKernelINS2_10policy_hubIfjN4cuda3std3__44plusIfEEE10Policy1000EPfPdiS9_dfNS7_10__identityEEEvT0_T1_T2_T3_T4_T6_E12temp_storage+20];
	add.f32 	%f364, %f530, %f363;
	ld.shared.f32 	%f365, [_ZZN3cub18CUB_300001_SM_10006detail6reduce28DeviceReduceSingleTileKernelINS2_10policy_hubIfjN4cuda3std3__44plusIfEEE10Policy1000EPfPdiS9_dfNS7_10__identityEEEvT0_T1_T2_T3_T4_T6_E12temp_storage+24];
	add.f32 	%f366, %f364, %f365;
	ld.shared.f32 	%f367, [_ZZN3cub18CUB_300001_SM_10006detail6reduce28DeviceReduceSingleTileKernelINS2_10policy_hubIfjN4cuda3std3__44plusIfEEE10Policy1000EPfPdiS9_dfNS7_10__identityEEEvT0_T1_T2_T3_T4_T6_E12temp_storage+28];
	add.f32 	%f368, %f366, %f367;
	ld.shared.f32 	%f369, [_ZZN3cub18CUB_300001_SM_10006detail6reduce28DeviceReduceSingleTileKernelINS2_10policy_hubIfjN4cuda3std3__44plusIfEEE10Policy1000EPfPdiS9_dfNS7_10__identityEEEvT0_T1_T2_T3_T4_T6_E12temp_storage+32];
	add.f32 	%f370, %f368, %f369;
	ld.shared.f32 	%f371, [_ZZN3cub18CUB_300001_SM_10006detail6reduce28DeviceReduceSingleTileKernelINS2_10policy_hubIfjN4cuda3std3__44plusIfEEE10Policy1000EPfPdiS9_dfNS7_10__identityEEEvT0_T1_T2_T3_T4_T6_E12temp_storage+36];
	add.f32 	%f372, %f370, %f371;
	ld.shared.f32 	%f373, [_ZZN3cub18CUB_300001_SM_10006detail6reduce28DeviceReduceSingleTileKernelINS2_10policy_hubIfjN4cuda3std3__44plusIfEEE10Policy1000EPfPdiS9_dfNS7_10__identityEEEvT0_T1_T2_T3_T4_T6_E12temp_storage+40];
	add.f32 	%f374, %f372, %f373;
	ld.shared.f32 	%f375, [_ZZN3cub18CUB_300001_SM_10006detail6reduce28DeviceReduceSingleTileKernelINS2_10policy_hubIfjN4cuda3std3__44plusIfEEE10Policy1000EPfPdiS9_dfNS7_10__identityEEEvT0_T1_T2_T3_T4_T6_E12temp_storage+44];
	add.f32 	%f376, %f374, %f375;
	ld.shared.f32 	%f377, [_ZZN3cub18CUB_300001_SM_10006detail6reduce28DeviceReduceSingleTileKernelINS2_10policy_hubIfjN4cuda3std3__44plusIfEEE10Policy1000EPfPdiS9_dfNS7_10__identityEEEvT0_T1_T2_T3_T4_T6_E12temp_storage+48];
	add.f32 	%f378, %f376, %f377;
	ld.shared.f32 	%f379, [_ZZN3cub18CUB_300001_SM_10006detail6reduce28DeviceReduceSingleTileKernelINS2_10policy_hubIfjN4cuda3std3__44plusIfEEE10Policy1000EPfPdiS9_dfNS7_10__identityEEEvT0_T1_T2_T3_T4_T6_E12temp_storage+52];
	add.f32 	%f380, %f378, %f379;
	ld.shared.f32 	%f381, [_ZZN3cub18CUB_300001_SM_10006detail6reduce28DeviceReduceSingleTileKernelINS2_10policy_hubIfjN4cuda3std3__44plusIfEEE10Policy1000EPfPdiS9_dfNS7_10__identityEEEvT0_T1_T2_T3_T4_T6_E12temp_storage+56];
	add.f32 	%f382, %f380, %f381;
	ld.shared.f32 	%f383, [_ZZN3cub18CUB_300001_SM_10006detail6reduce28DeviceReduceSingleTileKernelINS2_10policy_hubIfjN4cuda3std3__44plusIfEEE10Policy1000EPfPdiS9_dfNS7_10__identityEEEvT0_T1_T2_T3_T4_T6_E12temp_storage+60];
	add.f32 	%f384, %f382, %f383;
	ld.shared.f32 	%f385, [_ZZN3cub18CUB_300001_SM_10006detail6reduce28DeviceReduceSingleTileKernelINS2_10policy_hubIfjN4cuda3std3__44plusIfEEE10Policy1000EPfPdiS9_dfNS7_10__identityEEEvT0_T1_T2_T3_T4_T6_E12temp_storage+64];
	add.f32 	%f386, %f384, %f385;
	ld.shared.f32 	%f387, [_ZZN3cub18CUB_300001_SM_10006detail6reduce28DeviceReduceSingleTileKernelINS2_10policy_hubIfjN4cuda3std3__44plusIfEEE10Policy1000EPfPdiS9_dfNS7_10__identityEEEvT0_T1_T2_T3_T4_T6_E12temp_storage+68];
	add.f32 	%f388, %f386, %f387;
	ld.shared.f32 	%f389, [_ZZN3cub18CUB_300001_SM_10006detail6reduce28DeviceReduceSingleTileKernelINS2_10policy_hubIfjN4cuda3std3__44plusIfEEE10Policy1000EPfPdiS9_dfNS7_10__identityEEEvT0_T1_T2_T3_T4_T6_E12temp_storage+72];
	add.f32 	%f390, %f388, %f389;
	ld.shared.f32 	%f391, [_ZZN3cub18CUB_300001_SM_10006detail6reduce28DeviceReduceSingleTileKernelINS2_10policy_hubIfjN4cuda3std3__44plusIfEEE10Policy1000EPfPdiS9_dfNS7_10__identityEEEvT0_T1_T2_T3_T4_T6_E12temp_storage+76];
	add.f32 	%f530, %f390, %f391;
	bra.uni 	$L__BB22_72;
$L__BB22_38:
	setp.gt.s32 	%p3, %r67, 8191;
	@%p3 bra 	$L__BB22_56;
	mov.u32 	%r34, %tid.x;
	setp.ge.s32 	%p20, %r34, %r67;
	mov.f32 	%f522, 0f00000000;
	mov.u32 	%r397, %r34;
	@%p20 bra 	$L__BB22_41;
	mul.wide.u32 	%rd66, %r34, 4;
	add.s64 	%rd65, %rd16, %rd66;
	// begin inline asm
	ld.global.nc.u32 %r144, [%rd65];
	// end inline asm
	mov.b32 	%f522, %r144;
	add.s32 	%r397, %r34, 512;
$L__BB22_41:
	setp.ge.s32 	%p21, %r397, %r67;
	@%p21 bra 	$L__BB22_47;
	not.b32 	%r145, %r397;
	add.s32 	%r37, %r67, %r145;
	and.b32  	%r146, %r37, 1536;
	setp.eq.s32 	%p22, %r146, 1536;
	@%p22 bra 	$L__BB22_45;
	mul.wide.u32 	%rd67, %r397, 4;
	add.s64 	%rd131, %rd16, %rd67;
	shr.u32 	%r147, %r37, 9;
	add.s32 	%r148, %r147, 1;
	and.b32  	%r149, %r148, 3;
	neg.s32 	%r395, %r149;
$L__BB22_44:
	.pragma "nounroll";
	// begin inline asm
	ld.global.nc.u32 %r150, [%rd131];
	// end inline asm
	mov.b32 	%f172, %r150;
	add.f32 	%f522, %f522, %f172;
	add.s32 	%r397, %r397, 512;
	add.s64 	%rd131, %rd131, 2048;
	add.s32 	%r395, %r395, 1;
	setp.ne.s32 	%p23, %r395, 0;
	@%p23 bra 	$L__BB22_44;
$L__BB22_45:
	setp.lt.u32 	%p24, %r37, 1536;
	@%p24 bra 	$L__BB22_47;
$L__BB22_46:
	mul.wide.s32 	%rd73, %r397, 4;
	add.s64 	%rd69, %rd16, %rd73;
	// begin inline asm
	ld.global.nc.u32 %r151, [%rd69];
	// end inline asm
	mov.b32 	%f173, %r151;
	add.f32 	%f174, %f522, %f173;
	add.s64 	%rd70, %rd69, 2048;
	// begin inline asm
	ld.global.nc.u32 %r152, [%rd70];
	// end inline asm
	mov.b32 	%f175, %r152;
	add.f32 	%f176, %f174, %f175;
	add.s64 	%rd71, %rd69, 4096;
	// begin inline asm
	ld.global.nc.u32 %r153, [%rd71];
	// end inline asm
	mov.b32 	%f177, %r153;
	add.f32 	%f178, %f176, %f177;
	add.s64 	%rd72, %rd69, 6144;
	// begin inline asm
	ld.global.nc.u32 %r154, [%rd72];
	// end inline asm
	mov.b32 	%f179, %r154;
	add.f32 	%f522, %f178, %f179;
	add.s32 	%r397, %r397, 2048;
	setp.lt.s32 	%p25, %r397, %r67;
	@%p25 bra 	$L__BB22_46;
$L__BB22_47:
	setp.lt.s32 	%p26, %r67, 512;
	@%p26 bra 	$L__BB22_52;
	// begin inline asm
	mov.u32 %r193, %laneid;
	// end inline asm
	mov.b32 	%r195, %f522;
	mov.b32 	%r196, 1;
	mov.b32 	%r217, 31;
	mov.b32 	%r218, -1;
	// begin inline asm
	shfl.sync.down.b32 %r194, %r195, %r196, %r217, %r218;
	// end inline asm
	setp.gt.s32 	%p50, %r193, 30;
	mov.b32 	%f238, %r194;
	add.f32 	%f239, %f522, %f238;
	selp.f32 	%f240, %f522, %f239, %p50;
	mov.b32 	%r200, %f240;
	mov.b32 	%r201, 2;
	// begin inline asm
	shfl.sync.down.b32 %r199, %r200, %r201, %r217, %r218;
	// end inline asm
	setp.gt.s32 	%p51, %r193, 29;
	mov.b32 	%f241, %r199;
	add.f32 	%f242, %f240, %f241;
	selp.f32 	%f243, %f240, %f242, %p51;
	mov.b32 	%r205, %f243;
	mov.b32 	%r206, 4;
	// begin inline asm
	shfl.sync.down.b32 %r204, %r205, %r206, %r217, %r218;
	// end inline asm
	setp.gt.s32 	%p52, %r193, 27;
	mov.b32 	%f244, %r204;
	add.f32 	%f245, %f243, %f244;
	selp.f32 	%f246, %f243, %f245, %p52;
	mov.b32 	%r210, %f246;
	mov.b32 	%r211, 8;
	// begin inline asm
	shfl.sync.down.b32 %r209, %r210, %r211, %r217, %r218;
	// end inline asm
	setp.gt.s32 	%p53, %r193, 23;
	mov.b32 	%f247, %r209;
	add.f32 	%f248, %f246, %f247;
	selp.f32 	%f249, %f246, %f248, %p53;
	mov.b32 	%r215, %f249;
	mov.b32 	%r216, 16;
	// begin inline asm
	shfl.sync.down.b32 %r214, %r215, %r216, %r217, %r218;
	// end inline asm
	setp.gt.s32 	%p54, %r193, 15;
	mov.b32 	%f250, %r214;
	add.f32 	%f38, %f249, %f250;
	selp.f32 	%f530, %f249, %f38, %p54;
	setp.ne.s32 	%p55, %r193, 0;
	@%p55 bra 	$L__BB22_50;
	shr.u32 	%r219, %r34, 3;
	and.b32  	%r220, %r219, 124;
	mov.u32 	%r221, _ZZN3cub18CUB_300001_SM_10006detail6reduce28DeviceReduceSingleTileKernelINS2_10policy_hubIfjN4cuda3std3__44plusIfEEE10Policy1000EPfPdiS9_dfNS7_10__identityEEEvT0_T1_T2_T3_T4_T6_E12temp_storage;
	add.s32 	%r222, %r221, %r220;
	st.shared.f32 	[%r222+16], %f38;
$L__BB22_50:
	bar.sync 	0;
	setp.ne.s32 	%p56, %r34, 0;
	@%p56 bra 	$L__BB22_72;
	ld.shared.f32 	%f251, [_ZZN3cub18CUB_300001_SM_10006detail6reduce28DeviceReduceSingleTileKernelINS2_10policy_hubIfjN4cuda3std3__44plusIfEEE10Policy1000EPfPdiS9_dfNS7_10__identityEEEvT0_T1_T2_T3_T4_T6_E12temp_storage+20];
	add.f32 	%f252, %f530, %f251;
	ld.shared.f32 	%f253, [_ZZN3cub18CUB_300001_SM_10006detail6reduce28DeviceReduceSingleTileKernelINS2_10policy_hubIfjN4cuda3std3__44plusIfEEE10Policy1000EPfPdiS9_dfNS7_10__identityEEEvT0_T1_T2_T3_T4_T6_E12temp_storage+24];
	add.f32 	%f254, %f252, %f253;
	ld.shared.f32 	%f255, [_ZZN3cub18CUB_300001_SM_10006detail6reduce28DeviceReduceSingleTileKernelINS2_10policy_hubIfjN4cuda3std3__44plusIfEEE10Policy1000EPfPdiS9_dfNS7_10__identityEEEvT0_T1_T2_T3_T4_T6_E12temp_storage+28];
	add.f32 	%f256, %f254, %f255;
	ld.shared.f32 	%f257, [_ZZN3cub18CUB_300001_SM_10006detail6reduce28DeviceReduceSingleTileKernelINS2_10policy_hubIfjN4cuda3std3__44plusIfEEE10Policy1000EPfPdiS9_dfNS7_10__identityEEEvT0_T1_T2_T3_T4_T6_E12temp_storage+32];
	add.f32 	%f258, %f256, %f257;
	ld.shared.f32 	%f259, [_ZZN3cub18CUB_300001_SM_10006detail6reduce28DeviceReduceSingleTileKernelINS2_10policy_hubIfjN4cuda3std3__44plusIfEEE10Policy1000EPfPdiS9_dfNS7_10__identityEEEvT0_T1_T2_T3_T4_T6_E12temp_storage+36];
	add.f32 	%f260, %f258, %f259;
	ld.shared.f32 	%f261, [_ZZN3cub18CUB_300001_SM_10006detail6reduce28DeviceReduceSingleTileKernelINS2_10policy_hubIfjN4cuda3std3__44plusIfEEE10Policy1000EPfPdiS9_dfNS7_10__identityEEEvT0_T1_T2_T3_T4_T6_E12temp_storage+40];
	add.f32 	%f262, %f260, %f261;
	ld.shared.f32 	%f263, [_ZZN3cub18CUB_300001_SM_10006detail6reduce28DeviceReduceSingleTileKernelINS2_10policy_hubIfjN4cuda3std3__44plusIfEEE10Policy1000EPfPdiS9_dfNS7_10__identityEEEvT0_T1_T2_T3_T4_T6_E12temp_storage+44];
	add.f32 	%f264, %f262, %f263;
	ld.shared.f32 	%f265, [_ZZN3cub18CUB_300001_SM_10006detail6reduce28DeviceReduceSingleTileKernelINS2_10policy_hubIfjN4cuda3std3__44plusIfEEE10Policy1000EPfPdiS9_dfNS7_10__identityEEEvT0_T1_T2_T3_T4_T6_E12temp_storage+48];
	add.f32 	%f266, %f264, %f265;
	ld.shared.f32 	%f267, [_ZZN3cub18CUB_300001_SM_10006detail6reduce28DeviceReduceSingleTileKernelINS2_10policy_hubIfjN4cuda3std3__44plusIfEEE10Policy1000EPfPdiS9_dfNS7_10__identityEEEvT0_T1_T2_T3_T4_T6_E12temp_storage+52];
	add.f32 	%f268, %f266, %f267;
	ld.shared.f32 	%f269, [_ZZN3cub18CUB_300001_SM_10006detail6reduce28DeviceReduceSingleTileKernelINS2_10policy_hubIfjN4cuda3std3__44plusIfEEE10Policy1000EPfPdiS9_dfNS7_10__identityEEEvT0_T1_T2_T3_T4_T6_E12temp_storage+56];
	add.f32 	%f270, %f268, %f269;
	ld.shared.f32 	%f271, [_ZZN3cub18CUB_300001_SM_10006detail6reduce28DeviceReduceSingleTileKernelINS2_10policy_hubIfjN4cuda3std3__44plusIfEEE10Policy1000EPfPdiS9_dfNS7_10__identityEEEvT0_T1_T2_T3_T4_T6_E12temp_storage+60];
	add.f32 	%f272, %f270, %f271;
	ld.shared.f32 	%f273, [_ZZN3cub18CUB_300001_SM_10006detail6reduce28DeviceReduceSingleTileKernelINS2_10policy_hubIfjN4cuda3std3__44plusIfEEE10Policy1000EPfPdiS9_dfNS7_10__identityEEEvT0_T1_T2_T3_T4_T6_E12temp_storage+64];
	add.f32 	%f274, %f272, %f273;
	ld.shared.f32 	%f275, [_ZZN3cub18CUB_300001_SM_10006detail6reduce28DeviceReduceSingleTileKernelINS2_10policy_hubIfjN4cuda3std3__44plusIfEEE10Policy1000EPfPdiS9_dfNS7_10__identityEEEvT0_T1_T2_T3_T4_T6_E12temp_storage+68];
	add.f32 	%f276, %f274, %f275;
	ld.shared.f32 	%f277, [_ZZN3cub18CUB_300001_SM_10006detail6reduce28DeviceReduceSingleTileKernelINS2_10policy_hubIfjN4cuda3std3__44plusIfEEE10Policy1000EPfPdiS9_dfNS7_10__identityEEEvT0_T1_T2_T3_T4_T6_E12temp_storage+72];
	add.f32 	%f278, %f276, %f277;
	ld.shared.f32 	%f279, [_ZZN3cub18CUB_300001_SM_10006detail6reduce28DeviceReduceSingleTileKernelINS2_10policy_hubIfjN4cuda3std3__44plusIfEEE10Policy1000EPfPdiS9_dfNS7_10__identityEEEvT0_T1_T2_T3_T4_T6_E12temp_storage+76];
	add.f32 	%f530, %f278, %f279;
	bra.uni 	$L__BB22_72;
$L__BB22_52:
	// begin inline asm
	mov.u32 %r155, %laneid;
	// end inline asm
	and.b32  	%r181, %r34, 992;
	add.s32 	%r182, %r181, 32;
	setp.gt.s32 	%p27, %r182, %r67;
	not.b32 	%r183, %r181;
	add.s32 	%r184, %r67, %r183;
	selp.b32 	%r179, %r184, 31, %p27;
	mov.b32 	%r157, %f522;
	mov.b32 	%r158, 1;
	mov.b32 	%r180, -1;
	// begin inline asm
	shfl.sync.down.b32 %r156, %r157, %r158, %r179, %r180;
	// end inline asm
	setp.lt.s32 	%p28, %r155, %r179;
	mov.b32 	%f180, %r156;
	add.f32 	%f181, %f522, %f180;
	selp.f32 	%f182, %f181, %f522, %p28;
	mov.b32 	%r162, %f182;
	mov.b32 	%r163, 2;
	// begin inline asm
	shfl.sync.down.b32 %r161, %r162, %r163, %r179, %r180;
	// end inline asm
	add.s32 	%r185, %r155, 2;
	setp.gt.s32 	%p29, %r185, %r179;
	mov.b32 	%f183, %r161;
	add.f32 	%f184, %f182, %f183;
	selp.f32 	%f185, %f182, %f184, %p29;
	mov.b32 	%r167, %f185;
	mov.b32 	%r168, 4;
	// begin inline asm
	shfl.sync.down.b32 %r166, %r167, %r168, %r179, %r180;
	// end inline asm
	add.s32 	%r186, %r155, 4;
	setp.gt.s32 	%p30, %r186, %r179;
	mov.b32 	%f186, %r166;
	add.f32 	%f187, %f185, %f186;
	selp.f32 	%f188, %f185, %f187, %p30;
	mov.b32 	%r172, %f188;
	mov.b32 	%r173, 8;
	// begin inline asm
	shfl.sync.down.b32 %r171, %r172, %r173, %r179, %r180;
	// end inline asm
	add.s32 	%r187, %r155, 8;
	setp.gt.s32 	%p31, %r187, %r179;
	mov.b32 	%f189, %r171;
	add.f32 	%f190, %f188, %f189;
	selp.f32 	%f191, %f188, %f190, %p31;
	mov.b32 	%r177, %f191;
	mov.b32 	%r178, 16;
	// begin inline asm
	shfl.sync.down.b32 %r176, %r177, %r178, %r179, %r180;
	// end inline asm
	add.s32 	%r188, %r155, 16;
	setp.gt.s32 	%p32, %r188, %r179;
	mov.b32 	%f192, %r176;
	add.f32 	%f193, %f191, %f192;
	selp.f32 	%f530, %f191, %f193, %p32;
	setp.ne.s32 	%p33, %r155, 0;
	@%p33 bra 	$L__BB22_54;
	shr.u32 	%r189, %r34, 3;
	and.b32  	%r190, %r189, 124;
	mov.u32 	%r191, _ZZN3cub18CUB_300001_SM_10006detail6reduce28DeviceReduceSingleTileKernelINS2_10policy_hubIfjN4cuda3std3__44plusIfEEE10Policy1000EPfPdiS9_dfNS7_10__identityEEEvT0_T1_T2_T3_T4_T6_E12temp_storage;
	add.s32 	%r192, %r191, %r190;
	st.shared.f32 	[%r192+16], %f530;
$L__BB22_54:
	bar.sync 	0;
	setp.ne.s32 	%p34, %r34, 0;
	@%p34 bra 	$L__BB22_72;
	setp.gt.s32 	%p35, %r67, 32;
	ld.shared.f32 	%f194, [_ZZN3cub18CUB_300001_SM_10006detail6reduce28DeviceReduceSingleTileKernelINS2_10policy_hubIfjN4cuda3std3__44plusIfEEE10Policy1000EPfPdiS9_dfNS7_10__identityEEEvT0_T1_T2_T3_T4_T6_E12temp_storage+20];
	add.f32 	%f195, %f530, %f194;
	selp.f32 	%f196, %f195, %f530, %p35;
	setp.gt.s32 	%p36, %r67, 64;
	ld.shared.f32 	%f197, [_ZZN3cub18CUB_300001_SM_10006detail6reduce28DeviceReduceSingleTileKernelINS2_10policy_hubIfjN4cuda3std3__44plusIfEEE10Policy1000EPfPdiS9_dfNS7_10__identityEEEvT0_T1_T2_T3_T4_T6_E12temp_storage+24];
	add.f32 	%f198, %f197, %f196;
	selp.f32 	%f199, %f198, %f196, %p36;
	setp.gt.s32 	%p37, %r67, 96;
	ld.shared.f32 	%f200, [_ZZN3cub18CUB_300001_SM_10006detail6reduce28DeviceReduceSingleTileKernelINS2_10policy_hubIfjN4cuda3std3__44plusIfEEE10Policy1000EPfPdiS9_dfNS7_10__identityEEEvT0_T1_T2_T3_T4_T6_E12temp_storage+28];
	add.f32 	%f201, %f200, %f199;
	selp.f32 	%f202, %f201, %f199, %p37;
	setp.gt.s32 	%p38, %r67, 128;
	ld.shared.f32 	%f203, [_ZZN3cub18CUB_300001_SM_10006detail6reduce28DeviceReduceSingleTileKernelINS2_10policy_hubIfjN4cuda3std3__44plusIfEEE10Policy1000EPfPdiS9_dfNS7_10__identityEEEvT0_T1_T2_T3_T4_T6_E12temp_storage+32];
	add.f32 	%f204, %f203, %f202;
	selp.f32 	%f205, %f204, %f202, %p38;
	setp.gt.s32 	%p39, %r67, 160;
	ld.shared.f32 	%f206, [_ZZN3cub18CUB_300001_SM_10006detail6reduce28DeviceReduceSingleTileKernelINS2_10policy_hubIfjN4cuda3std3__44plusIfEEE10Policy1000EPfPdiS9_dfNS7_10__identityEEEvT0_T1_T2_T3_T4_T6_E12temp_storage+36];
	add.f32 	%f207, %f206, %f205;
	selp.f32 	%f208, %f207, %f205, %p39;
	setp.gt.s32 	%p40, %r67, 192;
	ld.shared.f32 	%f209, [_ZZN3cub18CUB_300001_SM_10006detail6reduce28DeviceReduceSingleTileKernelINS2_10policy_hubIfjN4cuda3std3__44plusIfEEE10Policy1000EPfPdiS9_dfNS7_10__identityEEEvT0_T1_T2_T3_T4_T6_E12temp_storage+40];
	add.f32 	%f210, %f209, %f208;
	selp.f32 	%f211, %f210, %f208, %p40;
	setp.gt.s32 	%p41, %r67, 224;
	ld.shared.f32 	%f212, [_ZZN3cub18CUB_300001_SM_10006detail6reduce28DeviceReduceSingleTileKernelINS2_10policy_hubIfjN4cuda3std3__44plusIfEEE10Policy1000EPfPdiS9_dfNS7_10__identityEEEvT0_T1_T2_T3_T4_T6_E12temp_storage+44];
	add.f32 	%f213, %f212, %f211;
	selp.f32 	%f214, %f213, %f211, %p41;
	setp.gt.s32 	%p42, %r67, 256;
	ld.shared.f32 	%f215, [_ZZN3cub18CUB_300001_SM_10006detail6reduce28DeviceReduceSingleTileKernelINS2_10policy_hubIfjN4cuda3std3__44plusIfEEE10Policy1000EPfPdiS9_dfNS7_10__identityEEEvT0_T1_T2_T3_T4_T6_E12temp_storage+48];
	add.f32 	%f216, %f215, %f214;
	selp.f32 	%f217, %f216, %f214, %p42;
	setp.gt.s32 	%p43, %r67, 288;
	ld.shared.f32 	%f218, [_ZZN3cub18CUB_300001_SM_10006detail6reduce28DeviceReduceSingleTileKernelINS2_10policy_hubIfjN4cuda3std3__44plusIfEEE10Policy1000EPfPdiS9_dfNS7_10__identityEEEvT0_T1_T2_T3_T4_T6_E12temp_storage+52];
	add.f32 	%f219, %f218, %f217;
	selp.f32 	%f220, %f219, %f217, %p43;
	setp.gt.s32 	%p44, %r67, 320;
	ld.shared.f32 	%f221, [_ZZN3cub18CUB_300001_SM_10006detail6reduce28DeviceReduceSingleTileKernelINS2_10policy_hubIfjN4cuda3std3__44plusIfEEE10Policy1000EPfPdiS9_dfNS7_10__identityEEEvT0_T1_T2_T3_T4_T6_E12temp_storage+56];
	add.f32 	%f222, %f221, %f220;
	selp.f32 	%f223, %f222, %f220, %p44;
	setp.gt.s32 	%p45, %r67, 352;
	ld.shared.f32 	%f224, [_ZZN3cub18CUB_300001_SM_10006detail6reduce28DeviceReduceSingleTileKernelINS2_10policy_hubIfjN4cuda3std3__44plusIfEEE10Policy1000EPfPdiS9_dfNS7_10__identityEEEvT0_T1_T2_T3_T4_T6_E12temp_storage+60];
	add.f32 	%f225, %f224, %f223;
	selp.f32 	%f226, %f225, %f223, %p45;
	setp.gt.s32 	%p46, %r67, 384;
	ld.shared.f32 	%f227, [_ZZN3cub18CUB_300001_SM_10006detail6reduce28DeviceReduceSingleTileKernelINS2_10policy_hubIfjN4cuda3std3__44plusIfEEE10Policy1000EPfPdiS9_dfNS7_10__identityEEEvT0_T1_T2_T3_T4_T6_E12temp_storage+64];
	add.f32 	%f228, %f227, %f226;
	selp.f32 	%f229, %f228, %f226, %p46;
	setp.gt.s32 	%p47, %r67, 416;
	ld.shared.f32 	%f230, [_ZZN3cub18CUB_300001_SM_10006detail6reduce28DeviceReduceSingleTileKernelINS2_10policy_hubIfjN4cuda3std3__44plusIfEEE10Policy1000EPfPdiS9_dfNS7_10__identityEEEvT0_T1_T2_T3_T4_T6_E12temp_storage+68];
	add.f32 	%f231, %f230, %f229;
	selp.f32 	%f232, %f231, %f229, %p47;
	setp.gt.s32 	%p48, %r67, 448;
	ld.shared.f32 	%f233, [_ZZN3cub18CUB_300001_SM_10006detail6reduce28DeviceReduceSingleTileKernelINS2_10policy_hubIfjN4cuda3std3__44plusIfEEE10Policy1000EPfPdiS9_dfNS7_10__identityEEEvT0_T1_T2_T3_T4_T6_E12temp_storage+72];
	add.f32 	%f234, %f233, %f232;
	selp.f32 	%f235, %f234, %f232, %p48;
	setp.gt.s32 	%p49, %r67, 480;
	ld.shared.f32 	%f236, [_ZZN3cub18CUB_300001_SM_10006detail6reduce28DeviceReduceSingleTileKernelINS2_10policy_hubIfjN4cuda3std3__44plusIfEEE10Policy1000EPfPdiS9_dfNS7_10__identityEEEvT0_T1_T2_T3_T4_T6_E12temp_storage+76];
	add.f32 	%f237, %f236, %f235;
	selp.f32 	%f530, %f237, %f235, %p49;
	bra.uni 	$L__BB22_72;
$L__BB22_56:
	mov.u32 	%r46, %tid.x;
	mul.wide.u32 	%rd35, %r46, 4;
	add.s64 	%rd19, %rd16, %rd35;
	// begin inline asm
	ld.global.nc.u32 %r68, [%rd19];
	// end inline asm
	mov.b32 	%f58, %r68;
	add.s64 	%rd20, %rd19, 2048;
	// begin inline asm
	ld.global.nc.u32 %r69, [%rd20];
	// end inline asm
	mov.b32 	%f59, %r69;
	add.s64 	%rd21, %rd19, 4096;
	// begin inline asm
	ld.global.nc.u32 %r70, [%rd21];
	// end inline asm
	mov.b32 	%f60, %r70;
	add.s64 	%rd22, %rd19, 6144;
	// begin inline asm
	ld.global.nc.u32 %r71, [%rd22];
	// end inline asm
	mov.b32 	%f61, %r71;
	add.s64 	%rd23, %rd19, 8192;
	// begin inline asm
	ld.global.nc.u32 %r72, [%rd23];
	// end inline asm
	mov.b32 	%f62, %r72;
	add.s64 	%rd24, %rd19, 10240;
	// begin inline asm
	ld.global.nc.u32 %r73, [%rd24];
	// end inline asm
	mov.b32 	%f63, %r73;
	add.s64 	%rd25, %rd19, 12288;
	// begin inline asm
	ld.global.nc.u32 %r74, [%rd25];
	// end inline asm
	mov.b32 	%f64, %r74;
	add.s64 	%rd26, %rd19, 14336;
	// begin inline asm
	ld.global.nc.u32 %r75, [%rd26];
	// end inline asm
	mov.b32 	%f65, %r75;
	add.s64 	%rd27, %rd19, 16384;
	// begin inline asm
	ld.global.nc.u32 %r76, [%rd27];
	// end inline asm
	mov.b32 	%f66, %r76;
	add.s64 	%rd28, %rd19, 18432;
	// begin inline asm
	ld.global.nc.u32 %r77, [%rd28];
	// end inline asm
	mov.b32 	%f67, %r77;
	add.s64 	%rd29, %rd19, 20480;
	// begin inline asm
	ld.global.nc.u32 %r78, [%rd29];
	// end inline asm
	mov.b32 	%f68, %r78;
	add.s64 	%rd30, %rd19, 22528;
	// begin inline asm
	ld.global.nc.u32 %r79, [%rd30];
	// end inline asm
	mov.b32 	%f69, %r79;
	add.s64 	%rd31, %rd19, 24576;
	// begin inline asm
	ld.global.nc.u32 %r80, [%rd31];
	// end inline asm
	mov.b32 	%f70, %r80;
	add.s64 	%rd32, %rd19, 26624;
	// begin inline asm
	ld.global.nc.u32 %r81, [%rd32];
	// end inline asm
	mov.b32 	%f71, %r81;
	add.s64 	%rd33, %rd19, 28672;
	// begin inline asm
	ld.global.nc.u32 %r82, [%rd33];
	// end inline asm
	mov.b32 	%f72, %r82;
	add.s64 	%rd34, %rd19, 30720;
	// begin inline asm
	ld.global.nc.u32 %r83, [%rd34];
	// end inline asm
	mov.b32 	%f73, %r83;
	add.f32 	%f74, %f58, %f59;
	add.f32 	%f75, %f60, %f61;
	add.f32 	%f76, %f62, %f63;
	add.f32 	%f77, %f64, %f65;
	add.f32 	%f78, %f66, %f67;
	add.f32 	%f79, %f68, %f69;
	add.f32 	%f80, %f70, %f71;
	add.f32 	%f81, %f72, %f73;
	add.f32 	%f82, %f74, %f75;
	add.f32 	%f83, %f76, %f77;
	add.f32 	%f84, %f78, %f79;
	add.f32 	%f85, %f80, %f81;
	add.f32 	%f86, %f82, %f83;
	add.f32 	%f87, %f84, %f85;
	add.f32 	%f529, %f86, %f87;
	setp.lt.u32 	%p4, %r67, 16384;
	mov.b32 	%r400, 8192;
	@%p4 bra 	$L__BB22_60;
	add.s32 	%r47, %r67, -8192;
	mov.b32 	%r400, 8192;
$L__BB22_58:
	mul.wide.s32 	%rd52, %r400, 4;
	add.s64 	%rd36, %rd19, %rd52;
	// begin inline asm
	ld.global.nc.u32 %r86, [%rd36];
	// end inline asm
	mov.b32 	%f88, %r86;
	add.s64 	%rd37, %rd36, 2048;
	// begin inline asm
	ld.global.nc.u32 %r87, [%rd37];
	// end inline asm
	mov.b32 	%f89, %r87;
	add.s64 	%rd38, %rd36, 4096;
	// begin inline asm
	ld.global.nc.u32 %r88, [%rd38];
	// end inline asm
	mov.b32 	%f90, %r88;
	add.s64 	%rd39, %rd36, 6144;
	// begin inline asm
	ld.global.nc.u32 %r89, [%rd39];
	// end inline asm
	mov.b32 	%f91, %r89;
	add.s64 	%rd40, %rd36, 8192;
	// begin inline asm
	ld.global.nc.u32 %r90, [%rd40];
	// end inline asm
	mov.b32 	%f92, %r90;
	add.s64 	%rd41, %rd36, 10240;
	// begin inline asm
	ld.global.nc.u32 %r91, [%rd41];
	// end inline asm
	mov.b32 	%f93, %r91;
	add.s64 	%rd42, %rd36, 12288;
	// begin inline asm
	ld.global.nc.u32 %r92, [%rd42];
	// end inline asm
	mov.b32 	%f94, %r92;
	add.s64 	%rd43, %rd36, 14336;
	// begin inline asm
	ld.global.nc.u32 %r93, [%rd43];
	// end inline asm
	mov.b32 	%f95, %r93;
	add.s64 	%rd44, %rd36, 16384;
	// begin inline asm
	ld.global.nc.u32 %r94, [%rd44];
	// end inline asm
	mov.b32 	%f96, %r94;
	add.s64 	%rd45, %rd36, 18432;
	// begin inline asm
	ld.global.nc.u32 %r95, [%rd45];
	// end inline asm
	mov.b32 	%f97, %r95;
	add.s64 	%rd46, %rd36, 20480;
	// begin inline asm
	ld.global.nc.u32 %r96, [%rd46];
	// end inline asm
	mov.b32 	%f98, %r96;
	add.s64 	%rd47, %rd36, 22528;
	// begin inline asm
	ld.global.nc.u32 %r97, [%rd47];
	// end inline asm
	mov.b32 	%f99, %r97;
	add.s64 	%rd48, %rd36, 24576;
	// begin inline asm
	ld.global.nc.u32 %r98, [%rd48];
	// end inline asm
	mov.b32 	%f100, %r98;
	add.s64 	%rd49, %rd36, 26624;
	// begin inline asm
	ld.global.nc.u32 %r99, [%rd49];
	// end inline asm
	mov.b32 	%f101, %r99;
	add.s64 	%rd50, %rd36, 28672;
	// begin inline asm
	ld.global.nc.u32 %r100, [%rd50];
	// end inline asm
	mov.b32 	%f102, %r100;
	add.s64 	%rd51, %rd36, 30720;
	// begin inline asm
	ld.global.nc.u32 %r101, [%rd51];
	// end inline asm
	mov.b32 	%f103, %r101;
	add.f32 	%f104, %f529, %f88;
	add.f32 	%f105, %f89, %f90;
	add.f32 	%f106, %f91, %f92;
	add.f32 	%f107, %f93, %f94;
	add.f32 	%f108, %f95, %f96;
	add.f32 	%f109, %f97, %f98;
	add.f32 	%f110, %f99, %f100;
	add.f32 	%f111, %f101, %f102;
	add.f32 	%f112, %f104, %f105;
	add.f32 	%f113, %f106, %f107;
	add.f32 	%f114, %f108, %f109;
	add.f32 	%f115, %f110, %f111;
	add.f32 	%f116, %f112, %f113;
	add.f32 	%f117, %f114, %f115;
	add.f32 	%f118, %f116, %f117;
	add.f32 	%f529, %f118, %f103;
	sub.s32 	%r102, %r67, %r400;
	setp.lt.s32 	%p5, %r102, 8192;
	@%p5 bra 	$L__BB22_68;
	add.s32 	%r400, %r400, 8192;
	setp.le.s32 	%p6, %r400, %r47;
	@%p6 bra 	$L__BB22_58;
$L__BB22_60:
	setp.le.s32 	%p7, %r67, %r400;
	@%p7 bra 	$L__BB22_68;
	sub.s32 	%r51, %r67, %r400;
	setp.ge.s32 	%p8, %r46, %r51;
	@%p8 bra 	$L__BB22_68;
	not.b32 	%r103, %r46;
	add.s32 	%r104, %r67, %r103;
	sub.s32 	%r52, %r104, %r400;
	and.b32  	%r105, %r52, 1536;
	setp.eq.s32 	%p9, %r105, 1536;
	mov.u32 	%r404, %r46;
	@%p9 bra 	$L__BB22_65;
	add.s32 	%r402, %r46, %r400;
	shr.u32 	%r106, %r52, 9;
	add.s32 	%r107, %r106, 1;
	and.b32  	%r108, %r107, 3;
	neg.s32 	%r401, %r108;
	mov.u32 	%r404, %r46;
$L__BB22_64:
	.pragma "nounroll";
	mul.wide.u32 	%rd54, %r402, 4;
	add.s64 	%rd53, %rd16, %rd54;
	// begin inline asm
	ld.global.nc.u32 %r109, [%rd53];
	// end inline asm
	mov.b32 	%f120, %r109;
	add.f32 	%f529, %f529, %f120;
	add.s32 	%r404, %r404, 512;
	add.s32 	%r402, %r402, 512;
	add.s32 	%r401, %r401, 1;
	setp.ne.s32 	%p10, %r401, 0;
	@%p10 bra 	$L__BB22_64;
$L__BB22_65:
	setp.lt.u32 	%p11, %r52, 1536;
	@%p11 bra 	$L__BB22_68;
	cvt.u64.u32 	%rd55, %r404;
	cvt.u64.u32 	%rd56, %r400;
	add.s64 	%rd57, %rd55, %rd56;
	shl.b64 	%rd58, %rd57, 2;
	add.s64 	%rd59, %rd58, %rd16;
	add.s64 	%rd132, %rd59, 4096;
	add.s32 	%r405, %r404, %r400;
$L__BB22_67:
	mul.wide.u32 	%rd64, %r405, 4;
	add.s64 	%rd60, %rd16, %rd64;
	// begin inline asm
	ld.global.nc.u32 %r110, [%rd60];
	// end inline asm
	mov.b32 	%f121, %r110;
	add.f32 	%f122, %f529, %f121;
	add.s64 	%rd61, %rd132, -2048;
	// begin inline asm
	ld.global.nc.u32 %r111, [%rd61];
	// end inline asm
	mov.b32 	%f123, %r111;
	add.f32 	%f124, %f122, %f123;
	// begin inline asm
	ld.global.nc.u32 %r112, [%rd132];
	// end inline asm
	mov.b32 	%f125, %r112;
	add.f32 	%f126, %f124, %f125;
	add.s64 	%rd63, %rd132, 2048;
	// begin inline asm
	ld.global.nc.u32 %r113, [%rd63];
	// end inline asm
	mov.b32 	%f127, %r113;
	add.f32 	%f529, %f126, %f127;
	add.s32 	%r404, %r404, 2048;
	add.s64 	%rd132, %rd132, 8192;
	add.s32 	%r405, %r405, 2048;
	setp.lt.s32 	%p12, %r404, %r51;
	@%p12 bra 	$L__BB22_67;
$L__BB22_68:
	// begin inline asm
	mov.u32 %r114, %laneid;
	// end inline asm
	mov.b32 	%r116, %f529;
	mov.b32 	%r117, 1;
	mov.b32 	%r138, 31;
	mov.b32 	%r139, -1;
	// begin inline asm
	shfl.sync.down.b32 %r115, %r116, %r117, %r138, %r139;
	// end inline asm
	setp.gt.s32 	%p13, %r114, 30;
	mov.b32 	%f128, %r115;
	add.f32 	%f129, %f529, %f128;
	selp.f32 	%f130, %f529, %f129, %p13;
	mov.b32 	%r121, %f130;
	mov.b32 	%r122, 2;
	// begin inline asm
	shfl.sync.down.b32 %r120, %r121, %r122, %r138, %r139;
	// end inline asm
	setp.gt.s32 	%p14, %r114, 29;
	mov.b32 	%f131, %r120;
	add.f32 	%f132, %f130, %f131;
	selp.f32 	%f133, %f130, %f132, %p14;
	mov.b32 	%r126, %f133;
	mov.b32 	%r127, 4;
	// begin inline asm
	shfl.sync.down.b32 %r125, %r126, %r127, %r138, %r139;
	// end inline asm
	setp.gt.s32 	%p15, %r114, 27;
	mov.b32 	%f134, %r125;
	add.f32 	%f135, %f133, %f134;
	selp.f32 	%f136, %f133, %f135, %p15;
	mov.b32 	%r131, %f136;
	mov.b32 	%r132, 8;
	// begin inline asm
	shfl.sync.down.b32 %r130, %r131, %r132, %r138, %r139;
	// end inline asm
	setp.gt.s32 	%p16, %r114, 23;
	mov.b32 	%f137, %r130;
	add.f32 	%f138, %f136, %f137;
	selp.f32 	%f139, %f136, %f138, %p16;
	mov.b32 	%r136, %f139;
	mov.b32 	%r137, 16;
	// begin inline asm
	shfl.sync.down.b32 %r135, %r136, %r137, %r138, %r139;
	// end inline asm
	setp.gt.s32 	%p17, %r114, 15;
	mov.b32 	%f140, %r135;
	add.f32 	%f54, %f139, %f140;
	selp.f32 	%f530, %f139, %f54, %p17;
	setp.ne.s32 	%p18, %r114, 0;
	@%p18 bra 	$L__BB22_70;
	shr.u32 	%r140, %r46, 3;
	and.b32  	%r141, %r140, 124;
	mov.u32 	%r142, _ZZN3cub18CUB_300001_SM_10006detail6reduce28DeviceReduceSingleTileKernelINS2_10policy_hubIfjN4cuda3std3__44plusIfEEE10Policy1000EPfPdiS9_dfNS7_10__identityEEEvT0_T1_T2_T3_T4_T6_E12temp_storage;
	add.s32 	%r143, %r142, %r141;
	st.shared.f32 	[%r143+16], %f54;
$L__BB22_70:
	bar.sync 	0;
	setp.ne.s32 	%p19, %r46, 0;
	@%p19 bra 	$L__BB22_72;
	ld.shared.f32 	%f141, [_ZZN3cub18CUB_300001_SM_10006detail6reduce28DeviceReduceSingleTileKernelINS2_10policy_hubIfjN4cuda3std3__44plusIfEEE10Policy1000EPfPdiS9_dfNS7_10__identityEEEvT0_T1_T2_T3_T4_T6_E12temp_storage+20];
	add.f32 	%f142, %f530, %f141;
	ld.shared.f32 	%f143, [_ZZN3cub18CUB_300001_SM_10006detail6reduce28DeviceReduceSingleTileKernelINS2_10policy_hubIfjN4cuda3std3__44plusIfEEE10Policy1000EPfPdiS9_dfNS7_10__identityEEEvT0_T1_T2_T3_T4_T6_E12temp_storage+24];
	add.f32 	%f144, %f142, %f143;
	ld.shared.f32 	%f145, [_ZZN3cub18CUB_300001_SM_10006detail6reduce28DeviceReduceSingleTileKernelINS2_10policy_hubIfjN4cuda3std3__44plusIfEEE10Policy1000EPfPdiS9_dfNS7_10__identityEEEvT0_T1_T2_T3_T4_T6_E12temp_storage+28];
	add.f32 	%f146, %f144, %f145;
	ld.shared.f32 	%f147, [_ZZN3cub18CUB_300001_SM_10006detail6reduce28DeviceReduceSingleTileKernelINS2_10policy_hubIfjN4cuda3std3__44plusIfEEE10Policy1000EPfPdiS9_dfNS7_10__identityEEEvT0_T1_T2_T3_T4_T6_E12temp_storage+32];
	add.f32 	%f148, %f146, %f147;
	ld.shared.f32 	%f149, [_ZZN3cub18CUB_300001_SM_10006detail6reduce28DeviceReduceSingleTileKernelINS2_10policy_hubIfjN4cuda3std3__44plusIfEEE10Policy1000EPfPdiS9_dfNS7_10__identityEEEvT0_T1_T2_T3_T4_T6_E12temp_storage+36];
	add.f32 	%f150, %f148, %f149;
	ld.shared.f32 	%f151, [_ZZN3cub18CUB_300001_SM_10006detail6reduce28DeviceReduceSingleTileKernelINS2_10policy_hubIfjN4cuda3std3__44plusIfEEE10Policy1000EPfPdiS9_dfNS7_10__identityEEEvT0_T1_T2_T3_T4_T6_E12temp_storage+40];
	add.f32 	%f152, %f150, %f151;
	ld.shared.f32 	%f153, [_ZZN3cub18CUB_300001_SM_10006detail6reduce28DeviceReduceSingleTileKernelINS2_10policy_hubIfjN4cuda3std3__44plusIfEEE10Policy1000EPfPdiS9_dfNS7_10__identityEEEvT0_T1_T2_T3_T4_T6_E12temp_storage+44];
	add.f32 	%f154, %f152, %f153;
	ld.shared.f32 	%f155, [_ZZN3cub18CUB_300001_SM_10006detail6reduce28DeviceReduceSingleTileKernelINS2_10policy_hubIfjN4cuda3std3__44plusIfEEE10Policy1000EPfPdiS9_dfNS7_10__identityEEEvT0_T1_T2_T3_T4_T6_E12temp_storage+48];
	add.f32 	%f156, %f154, %f155;
	ld.shared.f32 	%f157, [_ZZN3cub18CUB_300001_SM_10006detail6reduce28DeviceReduceSingleTileKernelINS2_10policy_hubIfjN4cuda3std3__44plusIfEEE10Policy1000EPfPdiS9_dfNS7_10__identityEEEvT0_T1_T2_T3_T4_T6_E12temp_storage+52];
	add.f32 	%f158, %f156, %f157;
	ld.shared.f32 	%f159, [_ZZN3cub18CUB_300001_SM_10006detail6reduce28DeviceReduceSingleTileKernelINS2_10policy_hubIfjN4cuda3std3__44plusIfEEE10Policy1000EPfPdiS9_dfNS7_10__identityEEEvT0_T1_T2_T3_T4_T6_E12temp_storage+56];
	add.f32 	%f160, %f158, %f159;
	ld.shared.f32 	%f161, [_ZZN3cub18CUB_300001_SM_10006detail6reduce28DeviceReduceSingleTileKernelINS2_10policy_hubIfjN4cuda3std3__44plusIfEEE10Policy1000EPfPdiS9_dfNS7_10__identityEEEvT0_T1_T2_T3_T4_T6_E12temp_storage+60];
	add.f32 	%f162, %f160, %f161;
	ld.shared.f32 	%f163, [_ZZN3cub18CUB_300001_SM_10006detail6reduce28DeviceReduceSingleTileKernelINS2_10policy_hubIfjN4cuda3std3__44plusIfEEE10Policy1000EPfPdiS9_dfNS7_10__identityEEEvT0_T1_T2_T3_T4_T6_E12temp_storage+64];
	add.f32 	%f164, %f162, %f163;
	ld.shared.f32 	%f165, [_ZZN3cub18CUB_300001_SM_10006detail6reduce28DeviceReduceSingleTileKernelINS2_10policy_hubIfjN4cuda3std3__44plusIfEEE10Policy1000EPfPdiS9_dfNS7_10__identityEEEvT0_T1_T2_T3_T4_T6_E12temp_storage+68];
	add.f32 	%f166, %f164, %f165;
	ld.shared.f32 	%f167, [_ZZN3cub18CUB_300001_SM_10006detail6reduce28DeviceReduceSingleTileKernelINS2_10policy_hubIfjN4cuda3std3__44plusIfEEE10Policy1000EPfPdiS9_dfNS7_10__identityEEEvT0_T1_T2_T3_T4_T6_E12temp_storage+72];
	add.f32 	%f168, %f166, %f167;
	ld.shared.f32 	%f169, [_ZZN3cub18CUB_300001_SM_10006detail6reduce28DeviceReduceSingleTileKernelINS2_10policy_hubIfjN4cuda3std3__44plusIfEEE10Policy1000EPfPdiS9_dfNS7_10__identityEEEvT0_T1_T2_T3_T4_T6_E12temp_storage+76];
	add.f32 	%f530, %f168, %f169;
$L__BB22_72:
	mov.u32 	%r379, %tid.x;
	setp.ne.s32 	%p111, %r379, 0;
	@%p111 bra 	$L__BB22_74;
	cvt.rn.f32.f64 	%f502, %fd1;
	add.f32 	%f503, %f530, %f502;
	cvt.f64.f32 	%fd2, %f503;
	st.global.f64 	[%rd1], %fd2;
$L__BB22_74:
	ret;

}
	// .globl	_ZN3cub18CUB_300001_SM_10006detail6reduce28DeviceReduceSingleTileKernelINS2_10policy_hubIfyN4cuda3std3__44plusIfEEE10Policy1000EN6thrust24THRUST_300001_SM_1000_NS6detail15normal_iteratorINSD_10device_ptrIdEEEEPdyS9_df3ExpEEvT0_T1_T2_T3_T4_T6_
.visible .entry _ZN3cub18CUB_300001_SM_10006detail6reduce28DeviceReduceSingleTileKernelINS2_10policy_hubIfyN4cuda3std3__44plusIfEEE10Policy1000EN6thrust24THRUST_300001_SM_1000_NS6detail15normal_iteratorINSD_10device_ptrIdEEEEPdyS9_df3ExpEEvT0_T1_T2_T3_T4_T6_(
	.param .align 8 .b8 _ZN3cub18CUB_300001_SM_10006detail6reduce28DeviceReduceSingleTileKernelINS2_10policy_hubIfyN4cuda3std3__44plusIfEEE10Policy1000EN6thrust24THRUST_300001_SM_1000_NS6detail15normal_iteratorINSD_10device_ptrIdEEEEPdyS9_df3ExpEEvT0_T1_T2_T3_T4_T6__param_0[8],
	.param .u64 .ptr .align 1 _ZN3cub18CUB_300001_SM_10006detail6reduce28DeviceReduceSingleTileKernelINS2_10policy_hubIfyN4cuda3std3__44plusIfEEE10Policy1000EN6thrust24THRUST_300001_SM_1000_NS6detail15normal_iteratorINSD_10device_ptrIdEEEEPdyS9_df3ExpEEvT0_T1_T2_T3_T4_T6__param_1,
	.param .u64 _ZN3cub18CUB_300001_SM_10006detail6reduce28DeviceReduceSingleTileKernelINS2_10policy_hubIfyN4cuda3std3__44plusIfEEE10Policy1000EN6thrust24THRUST_300001_SM_1000_NS6detail15normal_iteratorINSD_10device_ptrIdEEEEPdyS9_df3ExpEEvT0_T1_T2_T3_T4_T6__param_2,
	.param .align 1 .b8 _ZN3cub18CUB_300001_SM_10006detail6reduce28DeviceReduceSingleTileKernelINS2_10policy_hubIfyN4cuda3std3__44plusIfEEE10Policy1000EN6thrust24THRUST_300001_SM_1000_NS6detail15normal_iteratorINSD_10device_ptrIdEEEEPdyS9_df3ExpEEvT0_T1_T2_T3_T4_T6__param_3[1],
	.param .f64 _ZN3cub18CUB_300001_SM_10006detail6reduce28DeviceReduceSingleTileKernelINS2_10policy_hubIfyN4cuda3std3__44plusIfEEE10Policy1000EN6thrust24THRUST_300001_SM_1000_NS6detail15normal_iteratorINSD_10device_ptrIdEEEEPdyS9_df3ExpEEvT0_T1_T2_T3_T4_T6__param_4,
	.param .align 1 .b8 _ZN3cub18CUB_300001_SM_10006detail6reduce28DeviceReduceSingleTileKernelINS2_10policy_hubIfyN4cuda3std3__44plusIfEEE10Policy1000EN6thrust24THRUST_300001_SM_1000_NS6detail15normal_iteratorINSD_10device_ptrIdEEEEPdyS9_df3ExpEEvT0_T1_T2_T3_T4_T6__param_5[1]
)
.maxntid 256
.minnctapersm 1
{
	.reg .pred 	%p<172>;
	.reg .b32 	%r<755>;
	.reg .b32 	%f<288>;
	.reg .b64 	%rd<39>;
	.reg .b64 	%fd<1028>;
	// demoted variable
	.shared .align 4 .b8 _ZZN3cub18CUB_300001_SM_10006detail6reduce28DeviceReduceSingleTileKernelINS2_10policy_hubIfyN4cuda3std3__44plusIfEEE10Policy1000EN6thrust24THRUST_300001_SM_1000_NS6detail15normal_iteratorINSD_10device_ptrIdEEEEPdyS9_df3ExpEEvT0_T1_T2_T3_T4_T6_E12temp_storage[44];
	ld.param.u64 	%rd17, [_ZN3cub18CUB_300001_SM_10006detail6reduce28DeviceReduceSingleTileKernelINS2_10policy_hubIfyN4cuda3std3__44plusIfEEE10Policy1000EN6thrust24THRUST_300001_SM_1000_NS6detail15normal_iteratorINSD_10device_ptrIdEEEEPdyS9_df3ExpEEvT0_T1_T2_T3_T4_T6__param_0];
	ld.param.u64 	%rd19, [_ZN3cub18CUB_300001_SM_10006detail6reduce28DeviceReduceSingleTileKernelINS2_10policy_hubIfyN4cuda3std3__44plusIfEEE10Policy1000EN6thrust24THRUST_300001_SM_1000_NS6detail15normal_iteratorINSD_10device_ptrIdEEEEPdyS9_df3ExpEEvT0_T1_T2_T3_T4_T6__param_1];
	ld.param.u64 	%rd18, [_ZN3cub18CUB_300001_SM_10006detail6reduce28DeviceReduceSingleTileKernelINS2_10policy_hubIfyN4cuda3std3__44plusIfEEE10Policy1000EN6thrust24THRUST_300001_SM_1000_NS6detail15normal_iteratorINSD_10device_ptrIdEEEEPdyS9_df3ExpEEvT0_T1_T2_T3_T4_T6__param_2];
	ld.param.f64 	%fd206, [_ZN3cub18CUB_300001_SM_10006detail6reduce28DeviceReduceSingleTileKernelINS2_10policy_hubIfyN4cuda3std3__44plusIfEEE10Policy1000EN6thrust24THRUST_300001_SM_1000_NS6detail15normal_iteratorINSD_10device_ptrIdEEEEPdyS9_df3ExpEEvT0_T1_T2_T3_T4_T6__param_4];
	cvta.to.global.u64 	%rd1, %rd19;
	setp.ne.s64 	%p1, %rd18, 0;
	@%p1 bra 	$L__BB23_3;
	mov.u32 	%r747, %tid.x;
	setp.ne.s32 	%p171, %r747, 0;
	@%p171 bra 	$L__BB23_162;
	st.global.f64 	[%rd1], %fd206;
	bra.uni 	$L__BB23_162;
$L__BB23_3:
	cvta.to.global.u64 	%rd2, %rd17;
	setp.gt.u64 	%p2, %rd18, 4095;
	@%p2 bra 	$L__BB23_40;
	cvt.u32.u64 	%r1, %rd18;
	mov.u32 	%r2, %tid.x;
	setp.ge.u32 	%p123, %r2, %r1;
	mov.f32 	%f280, 0f00000000;
	mov.u32 	%r751, %r2;
	@%p123 bra 	$L__BB23_9;
	mul.wide.u32 	%rd31, %r2, 8;
	add.s64 	%rd32, %rd2, %rd31;
	ld.global.f64 	%fd1, [%rd32];
	fma.rn.f64 	%fd872, %fd1, 0d3FF71547652B82FE, 0d4338000000000000;
	{
	.reg .b32 %temp; 
	mov.b64 	{%r3, %temp}, %fd872;
	}
	mov.f64 	%fd873, 0dC338000000000000;
	add.rn.f64 	%fd874, %fd872, %fd873;
	fma.rn.f64 	%fd875, %fd874, 0dBFE62E42FEFA39EF, %fd1;
	fma.rn.f64 	%fd876, %fd874, 0dBC7ABC9E3B39803F, %fd875;
	fma.rn.f64 	%fd877, %fd876, 0d3E5ADE1569CE2BDF, 0d3E928AF3FCA213EA;
	fma.rn.f64 	%fd878, %fd877, %fd876, 0d3EC71DEE62401315;
	fma.rn.f64 	%fd879, %fd878, %fd876, 0d3EFA01997C89EB71;
	fma.rn.f64 	%fd880, %fd879, %fd876, 0d3F2A01A014761F65;
	fma.rn.f64 	%fd881, %fd880, %fd876, 0d3F56C16C1852B7AF;
	fma.rn.f64 	%fd882, %fd881, %fd876, 0d3F81111111122322;
	fma.rn.f64 	%fd883, %fd882, %fd876, 0d3FA55555555502A1;
	fma.rn.f64 	%fd884, %fd883, %fd876, 0d3FC5555555555511;
	fma.rn.f64 	%fd885, %fd884, %fd876, 0d3FE000000000000B;
	fma.rn.f64 	%fd886, %fd885, %fd876, 0d3FF0000000000000;
	fma.rn.f64 	%fd887, %fd886, %fd876, 0d3FF0000000000000;
	{
	.reg .b32 %temp; 
	mov.b64 	{%r4, %temp}, %fd887;
	}
	{
	.reg .b32 %temp; 
	mov.b64 	{%temp, %r5}, %fd887;
	}
	shl.b32 	%r601, %r3, 20;
	add.s32 	%r602, %r601, %r5;
	mov.b64 	%fd987, {%r4, %r602};
	{
	.reg .b32 %temp; 
	mov.b64 	{%temp, %r603}, %fd1;
	}
	mov.b32 	%f201, %r603;
	abs.f32 	%f1, %f201;
	setp.lt.f32 	%p124, %f1, 0f4086232B;
	@%p124 bra 	$L__BB23_8;
	setp.lt.f64 	%p125, %fd1, 0d0000000000000000;
	add.f64 	%fd888, %fd1, 0d7FF0000000000000;
	selp.f64 	%fd987, 0d0000000000000000, %fd888, %p125;
	setp.geu.f32 	%p126, %f1, 0f40874800;
	@%p126 bra 	$L__BB23_8;
	shr.u32 	%r604, %r3, 31;
	add.s32 	%r605, %r3, %r604;
	shr.s32 	%r606, %r605, 1;
	shl.b32 	%r607, %r606, 20;
	add.s32 	%r608, %r5, %r607;
	mov.b64 	%fd889, {%r4, %r608};
	sub.s32 	%r609, %r3, %r606;
	shl.b32 	%r610, %r609, 20;
	add.s32 	%r611, %r610, 1072693248;
	mov.b32 	%r612, 0;
	mov.b64 	%fd890, {%r612, %r611};
	mul.f64 	%fd987, %fd890, %fd889;
$L__BB23_8:
	cvt.rn.f32.f64 	%f280, %fd987;
	add.s32 	%r751, %r2, 256;
$L__BB23_9:
	setp.ge.u32 	%p127, %r751, %r1;
	@%p127 bra 	$L__BB23_31;
	not.b32 	%r613, %r751;
	add.s32 	%r8, %r613, %r1;
	and.b32  	%r614, %r8, 768;
	setp.eq.s32 	%p128, %r614, 768;
	@%p128 bra 	$L__BB23_16;
	mul.wide.u32 	%rd33, %r751, 8;
	add.s64 	%rd35, %rd2, %rd33;
	shr.u32 	%r615, %r8, 8;
	add.s32 	%r616, %r615, 1;
	and.b32  	%r617, %r616, 3;
	neg.s32 	%r749, %r617;
$L__BB23_12:
	.pragma "nounroll";
	ld.global.f64 	%fd6, [%rd35];
	fma.rn.f64 	%fd891, %fd6, 0d3FF71547652B82FE, 0d4338000000000000;
	{
	.reg .b32 %temp; 
	mov.b64 	{%r12, %temp}, %fd891;
	}
	mov.f64 	%fd892, 0dC338000000000000;
	add.rn.f64 	%fd893, %fd891, %fd892;
	fma.rn.f64 	%fd894, %fd893, 0dBFE62E42FEFA39EF, %fd6;
	fma.rn.f64 	%fd895, %fd893, 0dBC7ABC9E3B39803F, %fd894;
	fma.rn.f64 	%fd896, %fd895, 0d3E5ADE1569CE2BDF, 0d3E928AF3FCA213EA;
	fma.rn.f64 	%fd897, %fd896, %fd895, 0d3EC71DEE62401315;
	fma.rn.f64 	%fd898, %fd897, %fd895, 0d3EFA01997C89EB71;
	fma.rn.f64 	%fd899, %fd898, %fd895, 0d3F2A01A014761F65;
	fma.rn.f64 	%fd900, %fd899, %fd895, 0d3F56C16C1852B7AF;
	fma.rn.f64 	%fd901, %fd900, %fd895, 0d3F81111111122322;
	fma.rn.f64 	%fd902, %fd901, %fd895, 0d3FA55555555502A1;
	fma.rn.f64 	%fd903, %fd902, %fd895, 0d3FC5555555555511;
	fma.rn.f64 	%fd904, %fd903, %fd895, 0d3FE000000000000B;
	fma.rn.f64 	%fd905, %fd904, %fd895, 0d3FF0000000000000;
	fma.rn.f64 	%fd906, %fd905, %fd895, 0d3FF0000000000000;
	{
	.reg .b32 %temp; 
	mov.b64 	{%r13, %temp}, %fd906;
	}
	{
	.reg .b32 %temp; 
	mov.b64 	{%temp, %r14}, %fd906;
	}
	shl.b32 	%r618, %r12, 20;
	add.s32 	%r619, %r618, %r14;
	mov.b64 	%fd988, {%r13, %r619};
	{
	.reg .b32 %temp; 
	mov.b64 	{%temp, %r620}, %fd6;
	}
	mov.b32 	%f203, %r620;
	abs.f32 	%f5, %f203;
	setp.lt.f32 	%p129, %f5, 0f4086232B;
	@%p129 bra 	$L__BB23_15;
	setp.lt.f64 	%p130, %fd6, 0d0000000000000000;
	add.f64 	%fd907, %fd6, 0d7FF0000000000000;
	selp.f64 	%fd988, 0d0000000000000000, %fd907, %p130;
	setp.geu.f32 	%p131, %f5, 0f40874800;
	@%p131 bra 	$L__BB23_15;
	shr.u32 	%r621, %r12, 31;
	add.s32 	%r622, %r12, %r621;
	shr.s32 	%r623, %r622, 1;
	shl.b32 	%r624, %r623, 20;
	add.s32 	%r625, %r14, %r624;
	mov.b64 	%fd908, {%r13, %r625};
	sub.s32 	%r626, %r12, %r623;
	shl.b32 	%r627, %r626, 20;
	add.s32 	%r628, %r627, 1072693248;
	mov.b32 	%r629, 0;
	mov.b64 	%fd909, {%r629, %r628};
	mul.f64 	%fd988, %fd909, %fd908;
$L__BB23_15:
	cvt.rn.f32.f64 	%f204, %fd988;
	add.f32 	%f280, %f280, %f204;
	add.s32 	%r751, %r751, 256;
	add.s64 	%rd35, %rd35, 2048;
	add.s32 	%r749, %r749, 1;
	setp.ne.s32 	%p132, %r749, 0;
	@%p132 bra 	$L__BB23_12;
$L__BB23_16:
	setp.lt.u32 	%p133, %r8, 768;
	@%p133 bra 	$L__BB23_31;
	add.s64 	%rd6, %rd2, 4096;
$L__BB23_18:
	mul.wide.s32 	%rd34, %r751, 8;
	add.s64 	%rd7, %rd6, %rd34;
	ld.global.f64 	%fd11, [%rd7+-4096];
	fma.rn.f64 	%fd910, %fd11, 0d3FF71547652B82FE, 0d4338000000000000;
	{
	.reg .b32 %temp; 
	mov.b64 	{%r19, %temp}, %fd910;
	}
	mov.f64 	%fd911, 0dC338000000000000;
	add.rn.f64 	%fd912, %fd910, %fd911;
	fma.rn.f64 	%fd913, %fd912, 0dBFE62E42FEFA39EF, %fd11;
	fma.rn.f64 	%fd914, %fd912, 0dBC7ABC9E3B39803F, %fd913;
	fma.rn.f64 	%fd915, %fd914, 0d3E5ADE1569CE2BDF, 0d3E928AF3FCA213EA;
	fma.rn.f64 	%fd916, %fd915, %fd914, 0d3EC71DEE62401315;
	fma.rn.f64 	%fd917, %fd916, %fd914, 0d3EFA01997C89EB71;
	fma.rn.f64 	%fd918, %fd917, %fd914, 0d3F2A01A014761F65;
	fma.rn.f64 	%fd919, %fd918, %fd914, 0d3F56C16C1852B7AF;
	fma.rn.f64 	%fd920, %fd919, %fd914, 0d3F81111111122322;
	fma.rn.f64 	%fd921, %fd920, %fd914, 0d3FA55555555502A1;
	fma.rn.f64 	%fd922, %fd921, %fd914, 0d3FC5555555555511;
	fma.rn.f64 	%fd923, %fd922, %fd914, 0d3FE000000000000B;
	fma.rn.f64 	%fd924, %fd923, %fd914, 0d3FF0000000000000;
	fma.rn.f64 	%fd925, %fd924, %fd914, 0d3FF0000000000000;
	{
	.reg .b32 %temp; 
	mov.b64 	{%r20, %temp}, %fd925;
	}
	{
	.reg .b32 %temp; 
	mov.b64 	{%temp, %r21}, %fd925;
	}
	shl.b32 	%r630, %r19, 20;
	add.s32 	%r631, %r630, %r21;
	mov.b64 	%fd989, {%r20, %r631};
	{
	.reg .b32 %temp; 
	mov.b64 	{%temp, %r632}, %fd11;
	}
	mov.b32 	%f205, %r632;
	abs.f32 	%f10, %f205;
	setp.lt.f32 	%p134, %f10, 0f4086232B;
	@%p134 bra 	$L__BB23_21;
	setp.lt.f64 	%p135, %fd11, 0d0000000000000000;
	add.f64 	%fd926, %fd11, 0d7FF0000000000000;
	selp.f64 	%fd989, 0d0000000000000000, %fd926, %p135;
	setp.geu.f32 	%p136, %f10, 0f40874800;
	@%p136 bra 	$L__BB23_21;
	shr.u32 	%r633, %r19, 31;
	add.s32 	%r634, %r19, %r633;
	shr.s32 	%r635, %r634, 1;
	shl.b32 	%r636, %r635, 20;
	add.s32 	%r637, %r21, %r636;
	mov.b64 	%fd927, {%r20, %r637};
	sub.s32 	%r638, %r19, %r635;
	shl.b32 	%r639, %r638, 20;
	add.s32 	%r640, %r639, 1072693248;
	mov.b32 	%r641, 0;
	mov.b64 	%fd928, {%r641, %r640};
	mul.f64 	%fd989, %fd928, %fd927;
$L__BB23_21:
	cvt.rn.f32.f64 	%f206, %fd989;
	add.f32 	%f11, %f280, %f206;
	ld.global.f64 	%fd16, [%rd7+-2048];
	fma.rn.f64 	%fd929, %fd16, 0d3FF71547652B82FE, 0d4338000000000000;
	{
	.reg .b32 %temp; 
	mov.b64 	{%r22, %temp}, %fd929;
	}
	mov.f64 	%fd930, 0dC338000000000000;
	add.rn.f64 	%fd931, %fd929, %fd930;
	fma.rn.f64 	%fd932, %fd931, 0dBFE62E42FEFA39EF, %fd16;
	fma.rn.f64 	%fd933, %fd931, 0dBC7ABC9E3B39803F, %fd932;
	fma.rn.f64 	%fd934, %fd933, 0d3E5ADE1569CE2BDF, 0d3E928AF3FCA213EA;
	fma.rn.f64 	%fd935, %fd934, %fd933, 0d3EC71DEE62401315;
	fma.rn.f64 	%fd936, %fd935, %fd933, 0d3EFA01997C89EB71;
	fma.rn.f64 	%fd937, %fd936, %fd933, 0d3F2A01A014761F65;
	fma.rn.f64 	%fd938, %fd937, %fd933, 0d3F56C16C1852B7AF;
	fma.rn.f64 	%fd939, %fd938, %fd933, 0d3F81111111122322;
	fma.rn.f64 	%fd940, %fd939, %fd933, 0d3FA55555555502A1;
	fma.rn.f64 	%fd941, %fd940, %fd933, 0d3FC5555555555511;
	fma.rn.f64 	%fd942, %fd941, %fd933, 0d3FE000000000000B;
	fma.rn.f64 	%fd943, %fd942, %fd933, 0d3FF0000000000000;
	fma.rn.f64 	%fd944, %fd943, %fd933, 0d3FF0000000000000;
	{
	.reg .b32 %temp; 
	mov.b64 	{%r23, %temp}, %fd944;
	}
	{
	.reg .b32 %temp; 
	mov.b64 	{%temp, %r24}, %fd944;
	}
	shl.b32 	%r642, %r22, 20;
	add.s32 	%r643, %r642, %r24;
	mov.b64 	%fd990, {%r23, %r643};
	{
	.reg .b32 %temp; 
	mov.b64 	{%temp, %r644}, %fd16;
	}
	mov.b32 	%f207, %r644;
	abs.f32 	%f12, %f207;
	setp.lt.f32 	%p137, %f12, 0f4086232B;
	@%p137 bra 	$L__BB23_24;
	setp.lt.f64 	%p138, %fd16, 0d0000000000000000;
	add.f64 	%fd945, %fd16, 0d7FF0000000000000;
	selp.f64 	%fd990, 0d0000000000000000, %fd945, %p138;
	setp.geu.f32 	%p139, %f12, 0f40874800;
	@%p139 bra 	$L__BB23_24;
	shr.u32 	%r645, %r22, 31;
	add.s32 	%r646, %r22, %r645;
	shr.s32 	%r647, %r646, 1;
	shl.b32 	%r648, %r647, 20;
	add.s32 	%r649, %r24, %r648;
	mov.b64 	%fd946, {%r23, %r649};
	sub.s32 	%r650, %r22, %r647;
	shl.b32 	%r651, %r650, 20;
	add.s32 	%r652, %r651, 1072693248;
	mov.b32 	%r653, 0;
	mov.b64 	%fd947, {%r653, %r652};
	mul.f64 	%fd990, %fd947, %fd946;
$L__BB23_24:
	cvt.rn.f32.f64 	%f208, %fd990;
	add.f32 	%f13, %f11, %f208;
	ld.global.f64 	%fd21, [%rd7];
	fma.rn.f64 	%fd948, %fd21, 0d3FF71547652B82FE, 0d4338000000000000;
	{
	.reg .b32 %temp; 
	mov.b64 	{%r25, %temp}, %fd948;
	}
	mov.f64 	%fd949, 0dC338000000000000;
	add.rn.f64 	%fd950, %fd948, %fd949;
	fma.rn.f64 	%fd951, %fd950, 0dBFE62E42FEFA39EF, %fd21;
	fma.rn.f64 	%fd952, %fd950, 0dBC7ABC9E3B39803F, %fd951;
	fma.rn.f64 	%fd953, %fd952, 0d3E5ADE1569CE2BDF, 0d3E928AF3FCA213EA;
	fma.rn.f64 	%fd954, %fd953, %fd952, 0d3EC71DEE62401315;
	fma.rn.f64 	%fd955, %fd954, %fd952, 0d3EFA01997C89EB71;
	fma.rn.f64 	%fd956, %fd955, %fd952, 0d3F2A01A014761F65;
	fma.rn.f64 	%fd957, %fd956, %fd952, 0d3F56C16C1852B7AF;
	fma.rn.f64 	%fd958, %fd957, %fd952, 0d3F81111111122322;
	fma.rn.f64 	%fd959, %fd958, %fd952, 0d3FA55555555502A1;
	fma.rn.f64 	%fd960, %fd959, %fd952, 0d3FC5555555555511;
	fma.rn.f64 	%fd961, %fd960, %fd952, 0d3FE000000000000B;
	fma.rn.f64 	%fd962, %fd961, %fd952, 0d3FF0000000000000;
	fma.rn.f64 	%fd963, %fd962, %fd952, 0d3FF0000000000000;
	{
	.reg .b32 %temp; 
	mov.b64 	{%r26, %temp}, %fd963;
	}
	{
	.reg .b32 %temp; 
	mov.b64 	{%temp, %r27}, %fd963;
	}
	shl.b32 	%r654, %r25, 20;
	add.s32 	%r655, %r654, %r27;
	mov.b64 	%fd991, {%r26, %r655};
	{
	.reg .b32 %temp; 
	mov.b64 	{%temp, %r656}, %fd21;
	}
	mov.b32 	%f209, %r656;
	abs.f32 	%f14, %f209;
	setp.lt.f32 	%p140, %f14, 0f4086232B;
	@%p140 bra 	$L__BB23_27;
	setp.lt.f64 	%p141, %fd21, 0d0000000000000000;
	add.f64 	%fd964, %fd21, 0d7FF0000000000000;
	selp.f64 	%fd991, 0d0000000000000000, %fd964, %p141;
	setp.geu.f32 	%p142, %f14, 0f40874800;
	@%p142 bra 	$L__BB23_27;
	shr.u32 	%r657, %r25, 31;
	add.s32 	%r658, %r25, %r657;
	shr.s32 	%r659, %r658, 1;
	shl.b32 	%r660, %r659, 20;
	add.s32 	%r661, %r27, %r660;
	mov.b64 	%fd965, {%r26, %r661};
	sub.s32 	%r662, %r25, %r659;
	shl.b32 	%r663, %r662, 20;
	add.s32 	%r664, %r663, 1072693248;
	mov.b32 	%r665, 0;
	mov.b64 	%fd966, {%r665, %r664};
	mul.f64 	%fd991, %fd966, %fd965;
$L__BB23_27:
	cvt.rn.f32.f64 	%f210, %fd991;
	add.f32 	%f15, %f13, %f210;
	ld.global.f64 	%fd26, [%rd7+2048];
	fma.rn.f64 	%fd967, %fd26, 0d3FF71547652B82FE, 0d4338000000000000;
	{
	.reg .b32 %temp; 
	mov.b64 	{%r28, %temp}, %fd967;
	}
	mov.f64 	%fd968, 0dC338000000000000;
	add.rn.f64 	%fd969, %fd967, %fd968;
	fma.rn.f64 	%fd970, %fd969, 0dBFE62E42FEFA39EF, %fd26;
	fma.rn.f64 	%fd971, %fd969, 0dBC7ABC9E3B39803F, %fd970;
	fma.rn.f64 	%fd972, %fd971, 0d3E5ADE1569CE2BDF, 0d3E928AF3FCA213EA;
	fma.rn.f64 	%fd973, %fd972, %fd971, 0d3EC71DEE62401315;
	fma.rn.f64 	%fd974, %fd973, %fd971, 0d3EFA01997C89EB71;
	fma.rn.f64 	%fd975, %fd974, %fd971, 0d3F2A01A014761F65;
	fma.rn.f64 	%fd976, %fd975, %fd971, 0d3F56C16C1852B7AF;
	fma.rn.f64 	%fd977, %fd976, %fd971, 0d3F81111111122322;
	fma.rn.f64 	%fd978, %fd977, %fd971, 0d3FA55555555502A1;
	fma.rn.f64 	%fd979, %fd978, %fd971, 0d3FC5555555555511;
	fma.rn.f64 	%fd980, %fd979, %fd971, 0d3FE000000000000B;
	fma.rn.f64 	%fd981, %fd980, %fd971, 0d3FF0000000000000;
	fma.rn.f64 	%fd982, %fd981, %fd971, 0d3FF0000000000000;
	{
	.reg .b32 %temp; 
	mov.b64 	{%r29, %temp}, %fd982;
	}
	{
	.reg .b32 %temp; 
	mov.b64 	{%temp, %r30}, %fd982;
	}
	shl.b32 	%r666, %r28, 20;
	add.s32 	%r667, %r666, %r30;
	mov.b64 	%fd992, {%r29, %r667};
	{
	.reg .b32 %temp; 
	mov.b64 	{%temp, %r668}, %fd26;
	}
	mov.b32 	%f211, %r668;
	abs.f32 	%f16, %f211;
	setp.lt.f32 	%p143, %f16, 0f4086232B;
	@%p143 bra 	$L__BB23_30;
	setp.lt.f64 	%p144, %fd26, 0d0000000000000000;
	add.f64 	%fd983, %fd26, 0d7FF0000000000000;
	selp.f64 	%fd992, 0d0000000000000000, %fd983, %p144;
	setp.geu.f32 	%p145, %f16, 0f40874800;
	@%p145 bra 	$L__BB23_30;
	shr.u32 	%r669, %r28, 31;
	add.s32 	%r670, %r28, %r669;
	shr.s32 	%r671, %r670, 1;
	shl.b32 	%r672, %r671, 20;
	add.s32 	%r673, %r30, %r672;
	mov.b64 	%fd984, {%r29, %r673};
	sub.s32 	%r674, %r28, %r671;
	shl.b32 	%r675, %r674, 20;
	add.s32 	%r676, %r675, 1072693248;
	mov.b32 	%r677, 0;
	mov.b64 	%fd985, {%r677, %r676};
	mul.f64 	%fd992, %fd985, %fd984;
$L__BB23_30:
	cvt.rn.f32.f64 	%f212, %fd992;
	add.f32 	%f280, %f15, %f212;
	add.s32 	%r751, %r751, 1024;
	setp.lt.s32 	%p146, %r751, %r1;
	@%p146 bra 	$L__BB23_18;
$L__BB23_31:
	setp.lt.s64 	%p147, %rd18, 256;
	@%p147 bra 	$L__BB23_36;
	// begin inline asm
	mov.u32 %r716, %laneid;
	// end inline asm
	mov.b32 	%r718, %f280;
	mov.b32 	%r719, 1;
	mov.b32 	%r740, 31;
	mov.b32 	%r741, -1;
	// begin inline asm
	shfl.sync.down.b32 %r717, %r718, %r719, %r740, %r741;
	// end inline asm
	setp.gt.s32 	%p163, %r716, 30;
	mov.b32 	%f247, %r717;
	add.f32 	%f248, %f280, %f247;
	selp.f32 	%f249, %f280, %f248, %p163;
	mov.b32 	%r723, %f249;
	mov.b32 	%r724, 2;
	// begin inline asm
	shfl.sync.down.b32 %r722, %r723, %r724, %r740, %r741;
	// end inline asm
	setp.gt.s32 	%p164, %r716, 29;
	mov.b32 	%f250, %r722;
	add.f32 	%f251, %f249, %f250;
	selp.f32 	%f252, %f249, %f251, %p164;
	mov.b32 	%r728, %f252;
	mov.b32 	%r729, 4;
	// begin inline asm
	shfl.sync.down.b32 %r727, %r728, %r729, %r740, %r741;
	// end inline asm
	setp.gt.s32 	%p165, %r716, 27;
	mov.b32 	%f253, %r727;
	add.f32 	%f254, %f252, %f253;
	selp.f32 	%f255, %f252, %f254, %p165;
	mov.b32 	%r733, %f255;
	mov.b32 	%r734, 8;
	// begin inline asm
	shfl.sync.down.b32 %r732, %r733, %r734, %r740, %r741;
	// end inline asm
	setp.gt.s32 	%p166, %r716, 23;
	mov.b32 	%f256, %r732;
	add.f32 	%f257, %f255, %f256;
	selp.f32 	%f258, %f255, %f257, %p166;
	mov.b32 	%r738, %f258;
	mov.b32 	%r739, 16;
	// begin inline asm
	shfl.sync.down.b32 %r737, %r738, %r739, %r740, %r741;
	// end inline asm
	setp.gt.s32 	%p167, %r716, 15;
	mov.b32 	%f259, %r737;
	add.f32 	%f19, %f258, %f259;
	selp.f32 	%f287, %f258, %f19, %p167;
	setp.ne.s32 	%p168, %r716, 0;
	@%p168 bra 	$L__BB23_34;
	shr.u32 	%r742, %r2, 3;
	and.b32  	%r743, %r742, 124;
	mov.u32 	%r744, _ZZN3cub18CUB_300001_SM_10006detail6reduce28DeviceReduceSingleTileKernelINS2_10policy_hubIfyN4cuda3std3__44plusIfEEE10Policy1000EN6thrust24THRUST_300001_SM_1000_NS6detail15normal_iteratorINSD_10device_ptrIdEEEEPdyS9_df3ExpEEvT0_T1_T2_T3_T4_T6_E12temp_storage;
	add.s32 	%r745, %r744, %r743;
	st.shared.f32 	[%r745+8], %f19;
$L__BB23_34:
	bar.sync 	0;
	setp.ne.s32 	%p169, %r2, 0;
	@%p169 bra 	$L__BB23_160;
	ld.shared.f32 	%f260, [_ZZN3cub18CUB_300001_SM_10006detail6reduce28DeviceReduceSingleTileKernelINS2_10policy_hubIfyN4cuda3std3__44plusIfEEE10Policy1000EN6thrust24THRUST_300001_SM_1000_NS6detail15normal_iteratorINSD_10device_ptrIdEEEEPdyS9_df3ExpEEvT0_T1_T2_T3_T4_T6_E12temp_storage+12];
	add.f32 	%f261, %f287, %f260;
	ld.shared.f32 	%f262, [_ZZN3cub18CUB_300001_SM_10006detail6reduce28DeviceReduceSingleTileKernelINS2_10policy_hubIfyN4cuda3std3__44plusIfEEE10Policy1000EN6thrust24THRUST_300001_SM_1000_NS6detail15normal_iteratorINSD_10device_ptrIdEEEEPdyS9_df3ExpEEvT0_T1_T2_T3_T4_T6_E12temp_storage+16];
	add.f32 	%f263, %f261, %f262;
	ld.shared.f32 	%f264, [_ZZN3cub18CUB_300001_SM_10006detail6reduce28DeviceReduceSingleTileKernelINS2_10policy_hubIfyN4cuda3std3__44plusIfEEE10Policy1000EN6thrust24THRUST_300001_SM_1000_NS6detail15normal_iteratorINSD_10device_ptrIdEEEEPdyS9_df3ExpEEvT0_T1_T2_T3_T4_T6_E12temp_storage+20];
	add.f32 	%f265, %f263, %f264;
	ld.shared.f32 	%f266, [_ZZN3cub18CUB_300001_SM_10006detail6reduce28DeviceReduceSingleTileKernelINS2_10policy_hubIfyN4cuda3std3__44plusIfEEE10Policy1000EN6thrust24THRUST_300001_SM_1000_NS6detail15normal_iteratorINSD_10device_ptrIdEEEEPdyS9_df3ExpEEvT0_T1_T2_T3_T4_T6_E12temp_storage+24];
	add.f32 	%f267, %f265, %f266;
	ld.shared.f32 	%f268, [_ZZN3cub18CUB_300001_SM_10006detail6reduce28DeviceReduceSingleTileKernelINS2_10policy_hubIfyN4cuda3std3__44plusIfEEE10Policy1000EN6thrust24THRUST_300001_SM_1000_NS6detail15normal_iteratorINSD_10device_ptrIdEEEEPdyS9_df3ExpEEvT0_T1_T2_T3_T4_T6_E12temp_storage+28];
	add.f32 	%f269, %f267, %f268;
	ld.shared.f32 	%f270, [_ZZN3cub18CUB_300001_SM_10006detail6reduce28DeviceReduceSingleTileKernelINS2_10policy_hubIfyN4cuda3std3__44plusIfEEE10Policy1000EN6thrust24THRUST_300001_SM_1000_NS6detail15normal_iteratorINSD_10device_ptrIdEEEEPdyS9_df3ExpEEvT0_T1_T2_T3_T4_T6_E12temp_storage+32];
	add.f32 	%f271, %f269, %f270;
	ld.shared.f32 	%f272, [_ZZN3cub18CUB_300001_SM_10006detail6reduce28DeviceReduceSingleTileKernelINS2_10policy_hubIfyN4cuda3std3__44plusIfEEE10Policy1000EN6thrust24THRUST_300001_SM_1000_NS6detail15normal_iteratorINSD_10device_ptrIdEEEEPdyS9_df3ExpEEvT0_T1_T2_T3_T4_T6_E12temp_storage+36];
	add.f32 	%f287, %f271, %f272;
	bra.uni 	$L__BB23_160;
$L__BB23_36:
	// begin inline asm
	mov.u32 %r678, %laneid;
	// end inline asm
	and.b32  	%r704, %r2, 992;
	add.s32 	%r705, %r704, 32;
	setp.gt.s32 	%p148, %r705, %r1;
	not.b32 	%r706, %r704;
	add.s32 	%r707, %r1, %r706;
	selp.b32 	%r702, %r707, 31, %p148;
	mov.b32 	%r680, %f280;
	mov.b32 	%r681, 1;
	mov.b32 	%r703, -1;
	// begin inline asm
	shfl.sync.down.b32 %r679, %r680, %r681, %r702, %r703;
	// end inline asm
	setp.lt.s32 	%p149, %r678, %r702;
	mov.b32 	%f213, %r679;
	add.f32 	%f214, %f280, %f213;
	selp.f32 	%f215, %f214, %f280, %p149;
	mov.b32 	%r685, %f215;
	mov.b32 	%r686, 2;
	// begin inline asm
	shfl.sync.down.b32 %r684, %r685, %r686, %r702, %r703;
	// end inline asm
	add.s32 	%r708, %r678, 2;
	setp.gt.s32 	%p150, %r708, %r702;
	mov.b32 	%f216, %r684;
	add.f32 	%f217, %f215, %f216;
	selp.f32 	%f218, %f215, %f217, %p150;
	mov.b32 	%r690, %f218;
	mov.b32 	%r691, 4;
	// begin inline asm
	shfl.sync.down.b32 %r689, %r690, %r691, %r702, %r703;
	// end inline asm
	add.s32 	%r709, %r678, 4;
	setp.gt.s32 	%p151, %r709, %r702;
	mov.b32 	%f219, %r689;
	add.f32 	%f220, %f218, %f219;
	selp.f32 	%f221, %f218, %f220, %p151;
	mov.b32 	%r695, %f221;
	mov.b32 	%r696, 8;
	// begin inline asm
	shfl.sync.down.b32 %r694, %r695, %r696, %r702, %r703;
	// end inline asm
	add.s32 	%r710, %r678, 8;
	setp.gt.s32 	%p152, %r710, %r702;
	mov.b32 	%f222, %r694;
	add.f32 	%f223, %f221, %f222;
	selp.f32 	%f224, %f221, %f223, %p152;
	mov.b32 	%r700, %f224;
	mov.b32 	%r701, 16;
	// begin inline asm
	shfl.sync.down.b32 %r699, %r700, %r701, %r702, %r703;
	// end inline asm
	add.s32 	%r711, %r678, 16;
	setp.gt.s32 	%p153, %r711, %r702;
	mov.b32 	%f225, %r699;
	add.f32 	%f226, %f224, %f225;
	selp.f32 	%f287, %f224, %f226, %p153;
	setp.ne.s32 	%p154, %r678, 0;
	@%p154 bra 	$L__BB23_38;
	shr.u32 	%r712, %r2, 3;
	and.b32  	%r713, %r712, 124;
	mov.u32 	%r714, _ZZN3cub18CUB_300001_SM_10006detail6reduce28DeviceReduceSingleTileKernelINS2_10policy_hubIfyN4cuda3std3__44plusIfEEE10Policy1000EN6thrust24THRUST_300001_SM_1000_NS6detail15normal_iteratorINSD_10device_ptrIdEEEEPdyS9_df3ExpEEvT0_T1_T2_T3_T4_T6_E12temp_storage;
	add.s32 	%r715, %r714, %r713;
	st.shared.f32 	[%r715+8], %f287;
$L__BB23_38:
	bar.sync 	0;
	setp.ne.s32 	%p155, %r2, 0;
	@%p155 bra 	$L__BB23_160;
	setp.gt.s64 	%p156, %rd18, 32;
	ld.shared.f32 	%f227, [_ZZN3cub18CUB_300001_SM_10006detail6reduce28DeviceReduceSingleTileKernelINS2_10policy_hubIfyN4cuda3std3__44plusIfEEE10Policy1000EN6thrust24THRUST_300001_SM_1000_NS6detail15normal_iteratorINSD_10device_ptrIdEEEEPdyS9_df3ExpEEvT0_T1_T2_T3_T4_T6_E12temp_storage+12];
	add.f32 	%f228, %f287, %f227;
	selp.f32 	%f229, %f228, %f287, %p156;
	setp.gt.s64 	%p157, %rd18, 64;
	ld.shared.f32 	%f230, [_ZZN3cub18CUB_300001_SM_10006detail6reduce28DeviceReduceSingleTileKernelINS2_10policy_hubIfyN4cuda3std3__44plusIfEEE10Policy1000EN6thrust24THRUST_300001_SM_1000_NS6detail15normal_iteratorINSD_10device_ptrIdEEEEPdyS9_df3ExpEEvT0_T1_T2_T3_T4_T6_E12temp_storage+16];
	add.f32 	%f231, %f230, %f229;
	selp.f32 	%f232, %f231, %f229, %p157;
	setp.gt.s64 	%p158, %rd18, 96;
	ld.shared.f32 	%f233, [_ZZN3cub18CUB_300001_SM_10006detail6reduce28DeviceReduceSingleTileKernelINS2_10policy_hubIfyN4cuda3std3__44plusIfEEE10Policy1000EN6thrust24THRUST_300001_SM_1000_NS6detail15normal_iteratorINSD_10device_ptrIdEEEEPdyS9_df3ExpEEvT0_T1_T2_T3_T4_T6_E12temp_storage+20];
	add.f32 	%f234, %f233, %f232;
	selp.f32 	%f235, %f234, %f232, %p158;
	setp.gt.s64 	%p159, %rd18, 128;
	ld.shared.f32 	%f236, [_ZZN3cub18CUB_300001_SM_10006detail6reduce28DeviceReduceSingleTileKernelINS2_10policy_hubIfyN4cuda3std3__44plusIfEEE10Policy1000EN6thrust24THRUST_300001_SM_1000_NS6detail15normal_iteratorINSD_10device_ptrIdEEEEPdyS9_df3ExpEEvT0_T1_T2_T3_T4_T6_E12temp_storage+24];
	add.f32 	%f237, %f236, %f235;
	selp.f32 	%f238, %f237, %f235, %p159;
	setp.gt.s64 	%p160, %rd18, 160;
	ld.shared.f32 	%f239, [_ZZN3cub18CUB_300001_SM_10006detail6reduce28DeviceReduceSingleTileKernelINS2_10policy_hubIfyN4cuda3std3__44plusIfEEE10Policy1000EN6thrust24THRUST_300001_SM_1000_NS6detail15normal_iteratorINSD_10device_ptrIdEEEEPdyS9_df3ExpEEvT0_T1_T2_T3_T4_T6_E12temp_storage+28];
	add.f32 	%f240, %f239, %f238;
	selp.f32 	%f241, %f240, %f238, %p160;
	setp.gt.s64 	%p161, %rd18, 192;
	ld.shared.f32 	%f242, [_ZZN3cub18CUB_300001_SM_10006detail6reduce28DeviceReduceSingleTileKernelINS2_10policy_hubIfyN4cuda3std3__44plusIfEEE10Policy1000EN6thrust24THRUST_300001_SM_1000_NS6detail15normal_iteratorINSD_10device_ptrIdEEEEPdyS9_df3ExpEEvT0_T1_T2_T3_T4_T6_E12temp_storage+32];
	add.f32 	%f243, %f242, %f241;
	selp.f32 	%f244, %f243, %f241, %p161;
	setp.gt.s64 	%p162, %rd18, 224;
	ld.shared.f32 	%f245, [_ZZN3cub18CUB_300001_SM_10006detail6reduce28DeviceReduceSingleTileKernelINS2_10policy_hubIfyN4cuda3std3__44plusIfEEE10Policy1000EN6thrust24THRUST_300001_SM_1000_NS6detail15normal_iteratorINSD_10device_ptrIdEEEEPdyS9_df3ExpEEvT0_T1_T2_T3_T4_T6_E12temp_storage+36];
	add.f32 	%f246, %f245, %f244;
	selp.f32 	%f287, %f246, %f244, %p162;
	bra.uni 	$L__BB23_160;
$L__BB23_40:
	mov.u32 	%r32, %tid.x;
	mul.wide.u32 	%rd20, %r32, 8;
	add.s64 	%rd8, %rd2, %rd20;
	ld.global.f64 	%fd31, [%rd8];
	fma.rn.f64 	%fd207, %fd31, 0d3FF71547652B82FE, 0d4338000000000000;
	{
	.reg .b32 %temp; 
	mov.b64 	{%r33, %temp}, %fd207;
	}
	mov.f64 	%fd208, 0dC338000000000000;
	add.rn.f64 	%fd209, %fd207, %fd208;
	fma.rn.f64 	%fd210, %fd209, 0dBFE62E42FEFA39EF, %fd31;
	fma.rn.f64 	%fd211, %fd209, 0dBC7ABC9E3B39803F, %fd210;
	fma.rn.f64 	%fd212, %fd211, 0d3E5ADE1569CE2BDF, 0d3E928AF3FCA213EA;
	fma.rn.f64 	%fd213, %fd212, %fd211, 0d3EC71DEE62401315;
	fma.rn.f64 	%fd214, %fd213, %fd211, 0d3EFA01997C89EB71;
	fma.rn.f64 	%fd215, %fd214, %fd211, 0d3F2A01A014761F65;
	fma.rn.f64 	%fd216, %fd215, %fd211, 0d3F56C16C1852B7AF;
	fma.rn.f64 	%fd217, %fd216, %fd211, 0d3F81111111122322;
	fma.rn.f64 	%fd218, %fd217, %fd211, 0d3FA55555555502A1;
	fma.rn.f64 	%fd219, %fd218, %fd211, 0d3FC5555555555511;
	fma.rn.f64 	%fd220, %fd219, %fd211, 0d3FE000000000000B;
	fma.rn.f64 	%fd221, %fd220, %fd211, 0d3FF0000000000000;
	fma.rn.f64 	%fd222, %fd221, %fd211, 0d3FF0000000000000;
	{
	.reg .b32 %temp; 
	mov.b64 	{%r34, %temp}, %fd222;
	}
	{
	.reg .b32 %temp; 
	mov.b64 	{%temp, %r35}, %fd222;
	}
	shl.b32 	%r144, %r33, 20;
	add.s32 	%r145, %r144, %r35;
	mov.b64 	%fd993, {%r34, %r145};
	{
	.reg .b32 %temp; 
	mov.b64 	{%temp, %r146}, %fd31;
	}
	mov.b32 	%f104, %r146;
	abs.f32 	%f24, %f104;
	setp.lt.f32 	%p3, %f24, 0f4086232B;
	@%p3 bra 	$L__BB23_43;
	setp.lt.f64 	%p4, %fd31, 0d0000000000000000;
	add.f64 	%fd223, %fd31, 0d7FF0000000000000;
	selp.f64 	%fd993, 0d0000000000000000, %fd223, %p4;
	setp.geu.f32 	%p5, %f24, 0f40874800;
	@%p5 bra 	$L__BB23_43;
	shr.u32 	%r147, %r33, 31;
	add.s32 	%r148, %r33, %r147;
	shr.s32 	%r149, %r148, 1;
	shl.b32 	%r150, %r149, 20;
	add.s32 	%r151, %r35, %r150;
	mov.b64 	%fd224, {%r34, %r151};
	sub.s32 	%r152, %r33, %r149;
	shl.b32 	%r153, %r152, 20;
	add.s32 	%r154, %r153, 1072693248;
	mov.b32 	%r155, 0;
	mov.b64 	%fd225, {%r155, %r154};
	mul.f64 	%fd993, %fd225, %fd224;
$L__BB23_43:
	cvt.rn.f32.f64 	%f25, %fd993;
	ld.global.f64 	%fd36, [%rd8+2048];
	fma.rn.f64 	%fd226, %fd36, 0d3FF71547652B82FE, 0d4338000000000000;
	{
	.reg .b32 %temp; 
	mov.b64 	{%r36, %temp}, %fd226;
	}
	mov.f64 	%fd227, 0dC338000000000000;
	add.rn.f64 	%fd228, %fd226, %fd227;
	fma.rn.f64 	%fd229, %fd228, 0dBFE62E42FEFA39EF, %fd36;
	fma.rn.f64 	%fd230, %fd228, 0dBC7ABC9E3B39803F, %fd229;
	fma.rn.f64 	%fd231, %fd230, 0d3E5ADE1569CE2BDF, 0d3E928AF3FCA213EA;
	fma.rn.f64 	%fd232, %fd231, %fd230, 0d3EC71DEE62401315;
	fma.rn.f64 	%fd233, %fd232, %fd230, 0d3EFA01997C89EB71;
	fma.rn.f64 	%fd234, %fd233, %fd230, 0d3F2A01A014761F65;
	fma.rn.f64 	%fd235, %fd234, %fd230, 0d3F56C16C1852B7AF;
	fma.rn.f64 	%fd236, %fd235, %fd230, 0d3F81111111122322;
	fma.rn.f64 	%fd237, %fd236, %fd230, 0d3FA55555555502A1;
	fma.rn.f64 	%fd238, %fd237, %fd230, 0d3FC5555555555511;
	fma.rn.f64 	%fd239, %fd238, %fd230, 0d3FE000000000000B;
	fma.rn.f64 	%fd240, %fd239, %fd230, 0d3FF0000000000000;
	fma.rn.f64 	%fd241, %fd240, %fd230, 0d3FF0000000000000;
	{
	.reg .b32 %temp; 
	mov.b64 	{%r37, %temp}, %fd241;
	}
	{
	.reg .b32 %temp; 
	mov.b64 	{%temp, %r38}, %fd241;
	}
	shl.b32 	%r156, %r36, 20;
	add.s32 	%r157, %r156, %r38;
	mov.b64 	%fd994, {%r37, %r157};
	{
	.reg .b32 %temp; 
	mov.b64 	{%temp, %r158}, %fd36;
	}
	mov.b32 	%f105, %r158;
	abs.f32 	%f26, %f105;
	setp.lt.f32 	%p6, %f26, 0f4086232B;
	@%p6 bra 	$L__BB23_46;
	setp.lt.f64 	%p7, %fd36, 0d0000000000000000;
	add.f64 	%fd242, %fd36, 0d7FF0000000000000;
	selp.f64 	%fd994, 0d0000000000000000, %fd242, %p7;
	setp.geu.f32 	%p8, %f26, 0f40874800;
	@%p8 bra 	$L__BB23_46;
	shr.u32 	%r159, %r36, 31;
	add.s32 	%r160, %r36, %r159;
	shr.s32 	%r161, %r160, 1;
	shl.b32 	%r162, %r161, 20;
	add.s32 	%r163, %r38, %r162;
	mov.b64 	%fd243, {%r37, %r163};
	sub.s32 	%r164, %r36, %r161;
	shl.b32 	%r165, %r164, 20;
	add.s32 	%r166, %r165, 1072693248;
	mov.b32 	%r167, 0;
	mov.b64 	%fd244, {%r167, %r166};
	mul.f64 	%fd994, %fd244, %fd243;
$L__BB23_46:
	cvt.rn.f32.f64 	%f27, %fd994;
	ld.global.f64 	%fd41, [%rd8+4096];
	fma.rn.f64 	%fd245, %fd41, 0d3FF71547652B82FE, 0d4338000000000000;
	{
	.reg .b32 %temp; 
	mov.b64 	{%r39, %temp}, %fd245;
	}
	mov.f64 	%fd246, 0dC338000000000000;
	add.rn.f64 	%fd247, %fd245, %fd246;
	fma.rn.f64 	%fd248, %fd247, 0dBFE62E42FEFA39EF, %fd41;
	fma.rn.f64 	%fd249, %fd247, 0dBC7ABC9E3B39803F, %fd248;
	fma.rn.f64 	%fd250, %fd249, 0d3E5ADE1569CE2BDF, 0d3E928AF3FCA213EA;
	fma.rn.f64 	%fd251, %fd250, %fd249, 0d3EC71DEE62401315;
	fma.rn.f64 	%fd252, %fd251, %fd249, 0d3EFA01997C89EB71;
	fma.rn.f64 	%fd253, %fd252, %fd249, 0d3F2A01A014761F65;
	fma.rn.f64 	%fd254, %fd253, %fd249, 0d3F56C16C1852B7AF;
	fma.rn.f64 	%fd255, %fd254, %fd249, 0d3F81111111122322;
	fma.rn.f64 	%fd256, %fd255, %fd249, 0d3FA55555555502A1;
	fma.rn.f64 	%fd257, %fd256, %fd249, 0d3FC5555555555511;
	fma.rn.f64 	%fd258, %fd257, %fd249, 0d3FE000000000000B;
	fma.rn.f64 	%fd259, %fd258, %fd249, 0d3FF0000000000000;
	fma.rn.f64 	%fd260, %fd259, %fd249, 0d3FF0000000000000;
	{
	.reg .b32 %temp; 
	mov.b64 	{%r40, %temp}, %fd260;
	}
	{
	.reg .b32 %temp; 
	mov.b64 	{%temp, %r41}, %fd260;
	}
	shl.b32 	%r168, %r39, 20;
	add.s32 	%r169, %r168, %r41;
	mov.b64 	%fd995, {%r40, %r169};
	{
	.reg .b32 %temp; 
	mov.b64 	{%temp, %r170}, %fd41;
	}
	mov.b32 	%f106, %r170;
	abs.f32 	%f28, %f106;
	setp.lt.f32 	%p9, %f28, 0f4086232B;
	@%p9 bra 	$L__BB23_49;
	setp.lt.f64 	%p10, %fd41, 0d0000000000000000;
	add.f64 	%fd261, %fd41, 0d7FF0000000000000;
	selp.f64 	%fd995, 0d0000000000000000, %fd261, %p10;
	setp.geu.f32 	%p11, %f28, 0f40874800;
	@%p11 bra 	$L__BB23_49;
	shr.u32 	%r171, %r39, 31;
	add.s32 	%r172, %r39, %r171;
	shr.s32 	%r173, %r172, 1;
	shl.b32 	%r174, %r173, 20;
	add.s32 	%r175, %r41, %r174;
	mov.b64 	%fd262, {%r40, %r175};
	sub.s32 	%r176, %r39, %r173;
	shl.b32 	%r177, %r176, 20;
	add.s32 	%r178, %r177, 1072693248;
	mov.b32 	%r179, 0;
	mov.b64 	%fd263, {%r179, %r178};
	mul.f64 	%fd995, %fd263, %fd262;
$L__BB23_49:
	cvt.rn.f32.f64 	%f29, %fd995;
	ld.global.f64 	%fd46, [%rd8+6144];
	fma.rn.f64 	%fd264, %fd46, 0d3FF71547652B82FE, 0d4338000000000000;
	{
	.reg .b32 %temp; 
	mov.b64 	{%r42, %temp}, %fd264;
	}
	mov.f64 	%fd265, 0dC338000000000000;
	add.rn.f64 	%fd266, %fd264, %fd265;
	fma.rn.f64 	%fd267, %fd266, 0dBFE62E42FEFA39EF, %fd46;
	fma.rn.f64 	%fd268, %fd266, 0dBC7ABC9E3B39803F, %fd267;
	fma.rn.f64 	%fd269, %fd268, 0d3E5ADE1569CE2BDF, 0d3E928AF3FCA213EA;
	fma.rn.f64 	%fd270, %fd269, %fd268, 0d3EC71DEE62401315;
	fma.rn.f64 	%fd271, %fd270, %fd268, 0d3EFA01997C89EB71;
	fma.rn.f64 	%fd272, %fd271, %fd268, 0d3F2A01A014761F65;
	fma.rn.f64 	%fd273, %fd272, %fd268, 0d3F56C16C1852B7AF;
	fma.rn.f64 	%fd274, %fd273, %fd268, 0d3F81111111122322;
	fma.rn.f64 	%fd275, %fd274, %fd268, 0d3FA55555555502A1;
	fma.rn.f64 	%fd276, %fd275, %fd268, 0d3FC5555555555511;
	fma.rn.f64 	%fd277, %fd276, %fd268, 0d3FE000000000000B;
	fma.rn.f64 	%fd278, %fd277, %fd268, 0d3FF0000000000000;
	fma.rn.f64 	%fd279, %fd278, %fd268, 0d3FF0000000000000;
	{
	.reg .b32 %temp; 
	mov.b64 	{%r43, %temp}, %fd279;
	}
	{
	.reg .b32 %temp; 
	mov.b64 	{%temp, %r44}, %fd279;
	}
	shl.b32 	%r180, %r42, 20;
	add.s32 	%r181, %r180, %r44;
	mov.b64 	%fd996, {%r43, %r181};
	{
	.reg .b32 %temp; 
	mov.b64 	{%temp, %r182}, %fd46;
	}
	mov.b32 	%f107, %r182;
	abs.f32 	%f30, %f107;
	setp.lt.f32 	%p12, %f30, 0f4086232B;
	@%p12 bra 	$L__BB23_52;
	setp.lt.f64 	%p13, %fd46, 0d0000000000000000;
	add.f64 	%fd280, %fd46, 0d7FF0000000000000;
	selp.f64 	%fd996, 0d0000000000000000, %fd280, %p13;
	setp.geu.f32 	%p14, %f30, 0f40874800;
	@%p14 bra 	$L__BB23_52;
	shr.u32 	%r183, %r42, 31;
	add.s32 	%r184, %r42, %r183;
	shr.s32 	%r185, %r184, 1;
	shl.b32 	%r186, %r185, 20;
	add.s32 	%r187, %r44, %r186;
	mov.b64 	%fd281, {%r43, %r187};
	sub.s32 	%r188, %r42, %r185;
	shl.b32 	%r189, %r188, 20;
	add.s32 	%r190, %r189, 1072693248;
	mov.b32 	%r191, 0;
	mov.b64 	%fd282, {%r191, %r190};
	mul.f64 	%fd996, %fd282, %fd281;
$L__BB23_52:
	cvt.rn.f32.f64 	%f31, %fd996;
	ld.global.f64 	%fd51, [%rd8+8192];
	fma.rn.f64 	%fd283, %fd51, 0d3FF71547652B82FE, 0d4338000000000000;
	{
	.reg .b32 %temp; 
	mov.b64 	{%r45, %temp}, %fd283;
	}
	mov.f64 	%fd284, 0dC338000000000000;
	add.rn.f64 	%fd285, %fd283, %fd284;
	fma.rn.f64 	%fd286, %fd285, 0dBFE62E42FEFA39EF, %fd51;
	fma.rn.f64 	%fd287, %fd285, 0dBC7ABC9E3B39803F, %fd286;
	fma.rn.f64 	%fd288, %fd287, 0d3E5ADE1569CE2BDF, 0d3E928AF3FCA213EA;
	fma.rn.f64 	%fd289, %fd288, %fd287, 0d3EC71DEE62401315;
	fma.rn.f64 	%fd290, %fd289, %fd287, 0d3EFA01997C89EB71;
	fma.rn.f64 	%fd291, %fd290, %fd287, 0d3F2A01A014761F65;
	fma.rn.f64 	%fd292, %fd291, %fd287, 0d3F56C16C1852B7AF;
	fma.rn.f64 	%fd293, %fd292, %fd287, 0d3F81111111122322;
	fma.rn.f64 	%fd294, %fd293, %fd287, 0d3FA55555555502A1;
	fma.rn.f64 	%fd295, %fd294, %fd287, 0d3FC5555555555511;
	fma.rn.f64 	%fd296, %fd295, %fd287, 0d3FE000000000000B;
	fma.rn.f64 	%fd297, %fd296, %fd287, 0d3FF0000000000000;
	fma.rn.f64 	%fd298, %fd297, %fd287, 0d3FF0000000000000;
	{
	.reg .b32 %temp; 
	mov.b64 	{%r46, %temp}, %fd298;
	}
	{
	.reg .b32 %temp; 
	mov.b64 	{%temp, %r47}, %fd298;
	}
	shl.b32 	%r192, %r45, 20;
	add.s32 	%r193, %r192, %r47;
	mov.b64 	%fd997, {%r46, %r193};
	{
	.reg .b32 %temp; 
	mov.b64 	{%temp, %r194}, %fd51;
	}
	mov.b32 	%f108, %r194;
	abs.f32 	%f32, %f108;
	setp.lt.f32 	%p15, %f32, 0f4086232B;
	@%p15 bra 	$L__BB23_55;
	setp.lt.f64 	%p16, %fd51, 0d0000000000000000;
	add.f64 	%fd299, %fd51, 0d7FF0000000000000;
	selp.f64 	%fd997, 0d0000000000000000, %fd299, %p16;
	setp.geu.f32 	%p17, %f32, 0f40874800;
	@%p17 bra 	$L__BB23_55;
	shr.u32 	%r195, %r45, 31;
	add.s32 	%r196, %r45, %r195;
	shr.s32 	%r197, %r196, 1;
	shl.b32 	%r198, %r197, 20;
	add.s32 	%r199, %r47, %r198;
	mov.b64 	%fd300, {%r46, %r199};
	sub.s32 	%r200, %r45, %r197;
	shl.b32 	%r201, %r200, 20;
	add.s32 	%r202, %r201, 1072693248;
	mov.b32 	%r203, 0;
	mov.b64 	%fd301, {%r203, %r202};
	mul.f64 	%fd997, %fd301, %fd300;
$L__BB23_55:
	cvt.rn.f32.f64 	%f33, %fd997;
	ld.global.f64 	%fd56, [%rd8+10240];
	fma.rn.f64 	%fd302, %fd56, 0d3FF71547652B82FE, 0d4338000000000000;
	{
	.reg .b32 %temp; 
	mov.b64 	{%r48, %temp}, %fd302;
	}
	mov.f64 	%fd303, 0dC338000000000000;
	add.rn.f64 	%fd304, %fd302, %fd303;
	fma.rn.f64 	%fd305, %fd304, 0dBFE62E42FEFA39EF, %fd56;
	fma.rn.f64 	%fd306, %fd304, 0dBC7ABC9E3B39803F, %fd305;
	fma.rn.f64 	%fd307, %fd306, 0d3E5ADE1569CE2BDF, 0d3E928AF3FCA213EA;
	fma.rn.f64 	%fd308, %fd307, %fd306, 0d3EC71DEE62401315;
	fma.rn.f64 	%fd309, %fd308, %fd306, 0d3EFA01997C89EB71;
	fma.rn.f64 	%fd310, %fd309, %fd306, 0d3F2A01A014761F65;
	fma.rn.f64 	%fd311, %fd310, %fd306, 0d3F56C16C1852B7AF;
	fma.rn.f64 	%fd312, %fd311, %fd306, 0d3F81111111122322;
	fma.rn.f64 	%fd313, %fd312, %fd306, 0d3FA55555555502A1;
	fma.rn.f64 	%fd314, %fd313, %fd306, 0d3FC5555555555511;
	fma.rn.f64 	%fd315, %fd314, %fd306, 0d3FE000000000000B;
	fma.rn.f64 	%fd316, %fd315, %fd306, 0d3FF0000000000000;
	fma.rn.f64 	%fd317, %fd316, %fd306, 0d3FF0000000000000;
	{
	.reg .b32 %temp; 
	mov.b64 	{%r49, %temp}, %fd317;
	}
	{
	.reg .b32 %temp; 
	mov.b64 	{%temp, %r50}, %fd317;
	}
	shl.b32 	%r204, %r48, 20;
	add.s32 	%r205, %r204, %r50;
	mov.b64 	%fd998, {%r49, %r205};
	{
	.reg .b32 %temp; 
	mov.b64 	{%temp, %r206}, %fd56;
	}
	mov.b32 	%f109, %r206;
	abs.f32 	%f34, %f109;
	setp.lt.f32 	%p18, %f34, 0f4086232B;
	@%p18 bra 	$L__BB23_58;
	setp.lt.f64 	%p19, %fd56, 0d0000000000000000;
	add.f64 	%fd318, %fd56, 0d7FF0000000000000;
	selp.f64 	%fd998, 0d0000000000000000, %fd318, %p19;
	setp.geu.f32 	%p20, %f34, 0f40874800;
	@%p20 bra 	$L__BB23_58;
	shr.u32 	%r207, %r48, 31;
	add.s32 	%r208, %r48, %r207;
	shr.s32 	%r209, %r208, 1;
	shl.b32 	%r210, %r209, 20;
	add.s32 	%r211, %r50, %r210;
	mov.b64 	%fd319, {%r49, %r211};
	sub.s32 	%r212, %r48, %r209;
	shl.b32 	%r213, %r212, 20;
	add.s32 	%r214, %r213, 1072693248;
	mov.b32 	%r215, 0;
	mov.b64 	%fd320, {%r215, %r214};
	mul.f64 	%fd998, %fd320, %fd319;
$L__BB23_58:
	cvt.rn.f32.f64 	%f35, %fd998;
	ld.global.f64 	%fd61, [%rd8+12288];
	fma.rn.f64 	%fd321, %fd61, 0d3FF71547652B82FE, 0d4338000000000000;
	{
	.reg .b32 %temp; 
	mov.b64 	{%r51, %temp}, %fd321;
	}
	mov.f64 	%fd322, 0dC338000000000000;
	add.rn.f64 	%fd323, %fd321, %fd322;
	fma.rn.f64 	%fd324, %fd323, 0dBFE62E42FEFA39EF, %fd61;
	fma.rn.f64 	%fd325, %fd323, 0dBC7ABC9E3B39803F, %fd324;
	fma.rn.f64 	%fd326, %fd325, 0d3E5ADE1569CE2BDF, 0d3E928AF3FCA213EA;
	fma.rn.f64 	%fd327, %fd326, %fd325, 0d3EC71DEE62401315;
	fma.rn.f64 	%fd328, %fd327, %fd325, 0d3EFA01997C89EB71;
	fma.rn.f64 	%fd329, %fd328, %fd325, 0d3F2A01A014761F65;
	fma.rn.f64 	%fd330, %fd329, %fd325, 0d3F56C16C1852B7AF;
	fma.rn.f64 	%fd331, %fd330, %fd325, 0d3F81111111122322;
	fma.rn.f64 	%fd332, %fd331, %fd325, 0d3FA55555555502A1;
	fma.rn.f64 	%fd333, %fd332, %fd325, 0d3FC5555555555511;
	fma.rn.f64 	%fd334, %fd333, %fd325, 0d3FE000000000000B;
	fma.rn.f64 	%fd335, %fd334, %fd325, 0d3FF0000000000000;
	fma.rn.f64 	%fd336, %fd335, %fd325, 0d3FF0000000000000;
	{
	.reg .b32 %temp; 
	mov.b64 	{%r52, %temp}, %fd336;
	}
	{
	.reg .b32 %temp; 
	mov.b64 	{%temp, %r53}, %fd336;
	}
	shl.b32 	%r216, %r51, 20;
	add.s32 	%r217, %r216, %r53;
	mov.b64 	%fd999, {%r52, %r217};
	{
	.reg .b32 %temp; 
	mov.b64 	{%temp, %r218}, %fd61;
	}
	mov.b32 	%f110, %r218;
	abs.f32 	%f36, %f110;
	setp.lt.f32 	%p21, %f36, 0f4086232B;
	@%p21 bra 	$L__BB23_61;
	setp.lt.f64 	%p22, %fd61, 0d0000000000000000;
	add.f64 	%fd337, %fd61, 0d7FF0000000000000;
	selp.f64 	%fd999, 0d0000000000000000, %fd337, %p22;
	setp.geu.f32 	%p23, %f36, 0f40874800;
	@%p23 bra 	$L__BB23_61;
	shr.u32 	%r219, %r51, 31;
	add.s32 	%r220, %r51, %r219;
	shr.s32 	%r221, %r220, 1;
	shl.b32 	%r222, %r221, 20;
	add.s32 	%r223, %r53, %r222;
	mov.b64 	%fd338, {%r52, %r223};
	sub.s32 	%r224, %r51, %r221;
	shl.b32 	%r225, %r224, 20;
	add.s32 	%r226, %r225, 1072693248;
	mov.b32 	%r227, 0;
	mov.b64 	%fd339, {%r227, %r226};
	mul.f64 	%fd999, %fd339, %fd338;
$L__BB23_61:
	cvt.rn.f32.f64 	%f37, %fd999;
	ld.global.f64 	%fd66, [%rd8+14336];
	fma.rn.f64 	%fd340, %fd66, 0d3FF71547652B82FE, 0d4338000000000000;
	{
	.reg .b32 %temp; 
	mov.b64 	{%r54, %temp}, %fd340;
	}
	mov.f64 	%fd341, 0dC338000000000000;
	add.rn.f64 	%fd342, %fd340, %fd341;
	fma.rn.f64 	%fd343, %fd342, 0dBFE62E42FEFA39EF, %fd66;
	fma.rn.f64 	%fd344, %fd342, 0dBC7ABC9E3B39803F, %fd343;
	fma.rn.f64 	%fd345, %fd344, 0d3E5ADE1569CE2BDF, 0d3E928AF3FCA213EA;
	fma.rn.f64 	%fd346, %fd345, %fd344, 0d3EC71DEE62401315;
	fma.rn.f64 	%fd347, %fd346, %fd344, 0d3EFA01997C89EB71;
	fma.rn.f64 	%fd348, %fd347, %fd344, 0d3F2A01A014761F65;
	fma.rn.f64 	%fd349, %fd348, %fd344, 0d3F56C16C1852B7AF;
	fma.rn.f64 	%fd350, %fd349, %fd344, 0d3F81111111122322;
	fma.rn.f64 	%fd351, %fd350, %fd344, 0d3FA55555555502A1;
	fma.rn.f64 	%fd352, %fd351, %fd344, 0d3FC5555555555511;
	fma.rn.f64 	%fd353, %fd352, %fd344, 0d3FE000000000000B;
	fma.rn.f64 	%fd354, %fd353, %fd344, 0d3FF0000000000000;
	fma.rn.f64 	%fd355, %fd354, %fd344, 0d3FF0000000000000;
	{
	.reg .b32 %temp; 
	mov.b64 	{%r55, %temp}, %fd355;
	}
	{
	.reg .b32 %temp; 
	mov.b64 	{%temp, %r56}, %fd355;
	}
	shl.b32 	%r228, %r54, 20;
	add.s32 	%r229, %r228, %r56;
	mov.b64 	%fd1000, {%r55, %r229};
	{
	.reg .b32 %temp; 
	mov.b64 	{%temp, %r230}, %fd66;
	}
	mov.b32 	%f111, %r230;
	abs.f32 	%f38, %f111;
	setp.lt.f32 	%p24, %f38, 0f4086232B;
	@%p24 bra 	$L__BB23_64;
	setp.lt.f64 	%p25, %fd66, 0d0000000000000000;
	add.f64 	%fd356, %fd66, 0d7FF0000000000000;
	selp.f64 	%fd1000, 0d0000000000000000, %fd356, %p25;
	setp.geu.f32 	%p26, %f38, 0f40874800;
	@%p26 bra 	$L__BB23_64;
	shr.u32 	%r231, %r54, 31;
	add.s32 	%r232, %r54, %r231;
	shr.s32 	%r233, %r232, 1;
	shl.b32 	%r234, %r233, 20;
	add.s32 	%r235, %r56, %r234;
	mov.b64 	%fd357, {%r55, %r235};
	sub.s32 	%r236, %r54, %r233;
	shl.b32 	%r237, %r236, 20;
	add.s32 	%r238, %r237, 1072693248;
	mov.b32 	%r239, 0;
	mov.b64 	%fd358, {%r239, %r238};
	mul.f64 	%fd1000, %fd358, %fd357;
$L__BB23_64:
	cvt.rn.f32.f64 	%f39, %fd1000;
	ld.global.f64 	%fd71, [%rd8+16384];
	fma.rn.f64 	%fd359, %fd71, 0d3FF71547652B82FE, 0d4338000000000000;
	{
	.reg .b32 %temp; 
	mov.b64 	{%r57, %temp}, %fd359;
	}
	mov.f64 	%fd360, 0dC338000000000000;
	add.rn.f64 	%fd361, %fd359, %fd360;
	fma.rn.f64 	%fd362, %fd361, 0dBFE62E42FEFA39EF, %fd71;
	fma.rn.f64 	%fd363, %fd361, 0dBC7ABC9E3B39803F, %fd362;
	fma.rn.f64 	%fd364, %fd363, 0d3E5ADE1569CE2BDF, 0d3E928AF3FCA213EA;
	fma.rn.f64 	%fd365, %fd364, %fd363, 0d3EC71DEE62401315;
	fma.rn.f64 	%fd366, %fd365, %fd363, 0d3EFA01997C89EB71;
	fma.rn.f64 	%fd367, %fd366, %fd363, 0d3F2A01A014761F65;
	fma.rn.f64 	%fd368, %fd367, %fd363, 0d3F56C16C1852B7AF;
	fma.rn.f64 	%fd369, %fd368, %fd363, 0d3F81111111122322;
	fma.rn.f64 	%fd370, %fd369, %fd363, 0d3FA55555555502A1;
	fma.rn.f64 	%fd371, %fd370, %fd363, 0d3FC5555555555511;
	fma.rn.f64 	%fd372, %fd371, %fd363, 0d3FE000000000000B;
	fma.rn.f64 	%fd373, %fd372, %fd363, 0d3FF0000000000000;
	fma.rn.f64 	%fd374, %fd373, %fd363, 0d3FF0000000000000;
	{
	.reg .b32 %temp; 
	mov.b64 	{%r58, %temp}, %fd374;
	}
	{
	.reg .b32 %temp; 
	mov.b64 	{%temp, %r59}, %fd374;
	}
	shl.b32 	%r240, %r57, 20;
	add.s32 	%r241, %r240, %r59;
	mov.b64 	%fd1001, {%r58, %r241};
	{
	.reg .b32 %temp; 
	mov.b64 	{%temp, %r242}, %fd71;
	}
	mov.b32 	%f112, %r242;
	abs.f32 	%f40, %f112;
	setp.lt.f32 	%p27, %f40, 0f4086232B;
	@%p27 bra 	$L__BB23_67;
	setp.lt.f64 	%p28, %fd71, 0d0000000000000000;
	add.f64 	%fd375, %fd71, 0d7FF0000000000000;
	selp.f64 	%fd1001, 0d0000000000000000, %fd375, %p28;
	setp.geu.f32 	%p29, %f40, 0f40874800;
	@%p29 bra 	$L__BB23_67;
	shr.u32 	%r243, %r57, 31;
	add.s32 	%r244, %r57, %r243;
	shr.s32 	%r245, %r244, 1;
	shl.b32 	%r246, %r245, 20;
	add.s32 	%r247, %r59, %r246;
	mov.b64 	%fd376, {%r58, %r247};
	sub.s32 	%r248, %r57, %r245;
	shl.b32 	%r249, %r248, 20;
	add.s32 	%r250, %r249, 1072693248;
	mov.b32 	%r251, 0;
	mov.b64 	%fd377, {%r251, %r250};
	mul.f64 	%fd1001, %fd377, %fd376;
$L__BB23_67:
	cvt.rn.f32.f64 	%f41, %fd1001;
	ld.global.f64 	%fd76, [%rd8+18432];
	fma.rn.f64 	%fd378, %fd76, 0d3FF71547652B82FE, 0d4338000000000000;
	{
	.reg .b32 %temp; 
	mov.b64 	{%r60, %temp}, %fd378;
	}
	mov.f64 	%fd379, 0dC338000000000000;
	add.rn.f64 	%fd380, %fd378, %fd379;
	fma.rn.f64 	%fd381, %fd380, 0dBFE62E42FEFA39EF, %fd76;
	fma.rn.f64 	%fd382, %fd380, 0dBC7ABC9E3B39803F, %fd381;
	fma.rn.f64 	%fd383, %fd382, 0d3E5ADE1569CE2BDF, 0d3E928AF3FCA213EA;
	fma.rn.f64 	%fd384, %fd383, %fd382, 0d3EC71DEE62401315;
	fma.rn.f64 	%fd385, %fd384, %fd382, 0d3EFA01997C89EB71;
	fma.rn.f64 	%fd386, %fd385, %fd382, 0d3F2A01A014761F65;
	fma.rn.f64 	%fd387, %fd386, %fd382, 0d3F56C16C1852B7AF;
	fma.rn.f64 	%fd388, %fd387, %fd382, 0d3F81111111122322;
	fma.rn.f64 	%fd389, %fd388, %fd382, 0d3FA55555555502A1;
	fma.rn.f64 	%fd390, %fd389, %fd382, 0d3FC5555555555511;
	fma.rn.f64 	%fd391, %fd390, %fd382, 0d3FE000000000000B;
	fma.rn.f64 	%fd392, %fd391, %fd382, 0d3FF0000000000000;
	fma.rn.f64 	%fd393, %fd392, %fd382, 0d3FF0000000000000;
	{
	.reg .b32 %temp; 
	mov.b64 	{%r61, %temp}, %fd393;
	}
	{
	.reg .b32 %temp; 
	mov.b64 	{%temp, %r62}, %fd393;
	}
	shl.b32 	%r252, %r60, 20;
	add.s32 	%r253, %r252, %r62;
	mov.b64 	%fd1002, {%r61, %r253};
	{
	.reg .b32 %temp; 
	mov.b64 	{%temp, %r254}, %fd76;
	}
	mov.b32 	%f113, %r254;
	abs.f32 	%f42, %f113;
	setp.lt.f32 	%p30, %f42, 0f4086232B;
	@%p30 bra 	$L__BB23_70;
	setp.lt.f64 	%p31, %fd76, 0d0000000000000000;
	add.f64 	%fd394, %fd76, 0d7FF0000000000000;
	selp.f64 	%fd1002, 0d0000000000000000, %fd394, %p31;
	setp.geu.f32 	%p32, %f42, 0f40874800;
	@%p32 bra 	$L__BB23_70;
	shr.u32 	%r255, %r60, 31;
	add.s32 	%r256, %r60, %r255;
	shr.s32 	%r257, %r256, 1;
	shl.b32 	%r258, %r257, 20;
	add.s32 	%r259, %r62, %r258;
	mov.b64 	%fd395, {%r61, %r259};
	sub.s32 	%r260, %r60, %r257;
	shl.b32 	%r261, %r260, 20;
	add.s32 	%r262, %r261, 1072693248;
	mov.b32 	%r263, 0;
	mov.b64 	%fd396, {%r263, %r262};
	mul.f64 	%fd1002, %fd396, %fd395;
$L__BB23_70:
	cvt.rn.f32.f64 	%f43, %fd1002;
	ld.global.f64 	%fd81, [%rd8+20480];
	fma.rn.f64 	%fd397, %fd81, 0d3FF71547652B82FE, 0d4338000000000000;
	{
	.reg .b32 %temp; 
	mov.b64 	{%r63, %temp}, %fd397;
	}
	mov.f64 	%fd398, 0dC338000000000000;
	add.rn.f64 	%fd399, %fd397, %fd398;
	fma.rn.f64 	%fd400, %fd399, 0dBFE62E42FEFA39EF, %fd81;
	fma.rn.f64 	%fd401, %fd399, 0dBC7ABC9E3B39803F, %fd400;
	fma.rn.f64 	%fd402, %fd401, 0d3E5ADE1569CE2BDF, 0d3E928AF3FCA213EA;
	fma.rn.f64 	%fd403, %fd402, %fd401, 0d3EC71DEE62401315;
	fma.rn.f64 	%fd404, %fd403, %fd401, 0d3EFA01997C89EB71;
	fma.rn.f64 	%fd405, %fd404, %fd401, 0d3F2A01A014761F65;
	fma.rn.f64 	%fd406, %fd405, %fd401, 0d3F56C16C1852B7AF;
	fma.rn.f64 	%fd407, %fd406, %fd401, 0d3F81111111122322;
	fma.rn.f64 	%fd408, %fd407, %fd401, 0d3FA55555555502A1;
	fma.rn.f64 	%fd409, %fd408, %fd401, 0d3FC5555555555511;
	fma.rn.f64 	%fd410, %fd409, %fd401, 0d3FE000000000000B;
	fma.rn.f64 	%fd411, %fd410, %fd401, 0d3FF0000000000000;
	fma.rn.f64 	%fd412, %fd411, %fd401, 0d3FF0000000000000;
	{
	.reg .b32 %temp; 
	mov.b64 	{%r64, %temp}, %fd412;
	}
	{
	.reg .b32 %temp; 
	mov.b64 	{%temp, %r65}, %fd412;
	}
	shl.b32 	%r264, %r63, 20;
	add.s32 	%r265, %r264, %r65;
	mov.b64 	%fd1003, {%r64, %r265};
	{
	.reg .b32 %temp; 
	mov.b64 	{%temp, %r266}, %fd81;
	}
	mov.b32 	%f114, %r266;
	abs.f32 	%f44, %f114;
	setp.lt.f32 	%p33, %f44, 0f4086232B;
	@%p33 bra 	$L__BB23_73;
	setp.lt.f64 	%p34, %fd81, 0d0000000000000000;
	add.f64 	%fd413, %fd81, 0d7FF0000000000000;
	selp.f64 	%fd1003, 0d0000000000000000, %fd413, %p34;
	setp.geu.f32 	%p35, %f44, 0f40874800;
	@%p35 bra 	$L__BB23_73;
	shr.u32 	%r267, %r63, 31;
	add.s32 	%r268, %r63, %r267;
	shr.s32 	%r269, %r268, 1;
	shl.b32 	%r270, %r269, 20;
	add.s32 	%r271, %r65, %r270;
	mov.b64 	%fd414, {%r64, %r271};
	sub.s32 	%r272, %r63, %r269;
	shl.b32 	%r273, %r272, 20;
	add.s32 	%r274, %r273, 1072693248;
	mov.b32 	%r275, 0;
	mov.b64 	%fd415, {%r275, %r274};
	mul.f64 	%fd1003, %fd415, %fd414;
$L__BB23_73:
	cvt.rn.f32.f64 	%f45, %fd1003;
	ld.global.f64 	%fd86, [%rd8+22528];
	fma.rn.f64 	%fd416, %fd86, 0d3FF71547652B82FE, 0d4338000000000000;
	{
	.reg .b32 %temp; 
	mov.b64 	{%r66, %temp}, %fd416;
	}
	mov.f64 	%fd417, 0dC338000000000000;
	add.rn.f64 	%fd418, %fd416, %fd417;
	fma.rn.f64 	%fd419, %fd418, 0dBFE62E42FEFA39EF, %fd86;
	fma.rn.f64 	%fd420, %fd418, 0dBC7ABC9E3B39803F, %fd419;
	fma.rn.f64 	%fd421, %fd420, 0d3E5ADE1569CE2BDF, 0d3E928AF3FCA213EA;
	fma.rn.f64 	%fd422, %fd421, %fd420, 0d3EC71DEE62401315;
	fma.rn.f64 	%fd423, %fd422, %fd420, 0d3EFA01997C89EB71;
	fma.rn.f64 	%fd424, %fd423, %fd420, 0d3F2A01A014761F65;
	fma.rn.f64 	%fd425, %fd424, %fd420, 0d3F56C16C1852B7AF;
	fma.rn.f64 	%fd426, %fd425, %fd420, 0d3F81111111122322;
	fma.rn.f64 	%fd427, %fd426, %fd420, 0d3FA55555555502A1;
	fma.rn.f64 	%fd428, %fd427, %fd420, 0d3FC5555555555511;
	fma.rn.f64 	%fd429, %fd428, %fd420, 0d3FE000000000000B;
	fma.rn.f64 	%fd430, %fd429, %fd420, 0d3FF0000000000000;
	fma.rn.f64 	%fd431, %fd430, %fd420, 0d3FF0000000000000;
	{
	.reg .b32 %temp; 
	mov.b64 	{%r67, %temp}, %fd431;
	}
	{
	.reg .b32 %temp; 
	mov.b64 	{%temp, %r68}, %fd431;
	}
	shl.b32 	%r276, %r66, 20;
	add.s32 	%r277, %r276, %r68;
	mov.b64 	%fd1004, {%r67, %r277};
	{
	.reg .b32 %temp; 
	mov.b64 	{%temp, %r278}, %fd86;
	}
	mov.b32 	%f115, %r278;
	abs.f32 	%f46, %f115;
	setp.lt.f32 	%p36, %f46, 0f4086232B;
	@%p36 bra 	$L__BB23_76;
	setp.lt.f64 	%p37, %fd86, 0d0000000000000000;
	add.f64 	%fd432, %fd86, 0d7FF0000000000000;
	selp.f64 	%fd1004, 0d0000000000000000, %fd432, %p37;
	setp.geu.f32 	%p38, %f46, 0f40874800;
	@%p38 bra 	$L__BB23_76;
	shr.u32 	%r279, %r66, 31;
	add.s32 	%r280, %r66, %r279;
	shr.s32 	%r281, %r280, 1;
	shl.b32 	%r282, %r281, 20;
	add.s32 	%r283, %r68, %r282;
	mov.b64 	%fd433, {%r67, %r283};
	sub.s32 	%r284, %r66, %r281;
	shl.b32 	%r285, %r284, 20;
	add.s32 	%r286, %r285, 1072693248;
	mov.b32 	%r287, 0;
	mov.b64 	%fd434, {%r287, %r286};
	mul.f64 	%fd1004, %fd434, %fd433;
$L__BB23_76:
	cvt.rn.f32.f64 	%f47, %fd1004;
	ld.global.f64 	%fd91, [%rd8+24576];
	fma.rn.f64 	%fd435, %fd91, 0d3FF71547652B82FE, 0d4338000000000000;
	{
	.reg .b32 %temp; 
	mov.b64 	{%r69, %temp}, %fd435;
	}
	mov.f64 	%fd436, 0dC338000000000000;
	add.rn.f64 	%fd437, %fd435, %fd436;
	fma.rn.f64 	%fd438, %fd437, 0dBFE62E42FEFA39EF, %fd91;
	fma.rn.f64 	%fd439, %fd437, 0dBC7ABC9E3B39803F, %fd438;
	fma.rn.f64 	%fd440, %fd439, 0d3E5ADE1569CE2BDF, 0d3E928AF3FCA213EA;
	fma.rn.f64 	%fd441, %fd440, %fd439, 0d3EC71DEE62401315;
	fma.rn.f64 	%fd442, %fd441, %fd439, 0d3EFA01997C89EB71;
	fma.rn.f64 	%fd443, %fd442, %fd439, 0d3F2A01A014761F65;
	fma.rn.f64 	%fd444, %fd443, %fd439, 0d3F56C16C1852B7AF;
	fma.rn.f64 	%fd445, %fd444, %fd439, 0d3F81111111122322;
	fma.rn.f64 	%fd446, %fd445, %fd439, 0d3FA55555555502A1;
	fma.rn.f64 	%fd447, %fd446, %fd439, 0d3FC5555555555511;
	fma.rn.f64 	%fd448, %fd447, %fd439, 0d3FE000000000000B;
	fma.rn.f64 	%fd449, %fd448, %fd439, 0d3FF0000000000000;
	fma.rn.f64 	%fd450, %fd449, %fd439, 0d3FF0000000000000;
	{
	.reg .b32 %temp; 
	mov.b64 	{%r70, %temp}, %fd450;
	}
	{
	.reg .b32 %temp; 
	mov.b64 	{%temp, %r71}, %fd450;
	}
	shl.b32 	%r288, %r69, 20;
	add.s32 	%r289, %r288, %r71;
	mov.b64 	%fd1005, {%r70, %r289};
	{
	.reg .b32 %temp; 
	mov.b64 	{%temp, %r290}, %fd91;
	}
	mov.b32 	%f116, %r290;
	abs.f32 	%f48, %f116;
	setp.lt.f32 	%p39, %f48, 0f4086232B;
	@%p39 bra 	$L__BB23_79;
	setp.lt.f64 	%p40, %fd91, 0d0000000000000000;
	add.f64 	%fd451, %fd91, 0d7FF0000000000000;
	selp.f64 	%fd1005, 0d0000000000000000, %fd451, %p40;
	setp.geu.f32 	%p41, %f48, 0f40874800;
	@%p41 bra 	$L__BB23_79;
	shr.u32 	%r291, %r69, 31;
	add.s32 	%r292, %r69, %r291;
	shr.s32 	%r293, %r292, 1;
	shl.b32 	%r294, %r293, 20;
	add.s32 	%r295, %r71, %r294;
	mov.b64 	%fd452, {%r70, %r295};
	sub.s32 	%r296, %r69, %r293;
	shl.b32 	%r297, %r296, 20;
	add.s32 	%r298, %r297, 1072693248;
	mov.b32 	%r299, 0;
	mov.b64 	%fd453, {%r299, %r298};
	mul.f64 	%fd1005, %fd453, %fd452;
$L__BB23_79:
	cvt.rn.f32.f64 	%f49, %fd1005;
	ld.global.f64 	%fd96, [%rd8+26624];
	fma.rn.f64 	%fd454, %fd96, 0d3FF71547652B82FE, 0d4338000000000000;
	{
	.reg .b32 %temp; 
	mov.b64 	{%r72, %temp}, %fd454;
	}
	mov.f64 	%fd455, 0dC338000000000000;
	add.rn.f64 	%fd456, %fd454, %fd455;
	fma.rn.f64 	%fd457, %fd456, 0dBFE62E42FEFA39EF, %fd96;
	fma.rn.f64 	%fd458, %fd456, 0dBC7ABC9E3B39803F, %fd457;
	fma.rn.f64 	%fd459, %fd458, 0d3E5ADE1569CE2BDF, 0d3E928AF3FCA213EA;
	fma.rn.f64 	%fd460, %fd459, %fd458, 0d3EC71DEE62401315;
	fma.rn.f64 	%fd461, %fd460, %fd458, 0d3EFA01997C89EB71;
	fma.rn.f64 	%fd462, %fd461, %fd458, 0d3F2A01A014761F65;
	fma.rn.f64 	%fd463, %fd462, %fd458, 0d3F56C16C1852B7AF;
	fma.rn.f64 	%fd464, %fd463, %fd458, 0d3F81111111122322;
	fma.rn.f64 	%fd465, %fd464, %fd458, 0d3FA55555555502A1;
	fma.rn.f64 	%fd466, %fd465, %fd458, 0d3FC5555555555511;
	fma.rn.f64 	%fd467, %fd466, %fd458, 0d3FE000000000000B;
	fma.rn.f64 	%fd468, %fd467, %fd458, 0d3FF0000000000000;
	fma.rn.f64 	%fd469, %fd468, %fd458, 0d3FF0000000000000;
	{
	.reg .b32 %temp; 
	mov.b64 	{%r73, %temp}, %fd469;
	}
	{
	.reg .b32 %temp; 
	mov.b64 	{%temp, %r74}, %fd469;
	}
	shl.b32 	%r300, %r72, 20;
	add.s32 	%r301, %r300, %r74;
	mov.b64 	%fd1006, {%r73, %r301};
	{
	.reg .b32 %temp; 
	mov.b64 	{%temp, %r302}, %fd96;
	}
	mov.b32 	%f117, %r302;
	abs.f32 	%f50, %f117;
	setp.lt.f32 	%p42, %f50, 0f4086232B;
	@%p42 bra 	$L__BB23_82;
	setp.lt.f64 	%p43, %fd96, 0d0000000000000000;
	add.f64 	%fd470, %fd96, 0d7FF0000000000000;
	selp.f64 	%fd1006, 0d0000000000000000, %fd470, %p43;
	setp.geu.f32 	%p44, %f50, 0f40874800;
	@%p44 bra 	$L__BB23_82;
	shr.u32 	%r303, %r72, 31;
	add.s32 	%r304, %r72, %r303;
	shr.s32 	%r305, %r304, 1;
	shl.b32 	%r306, %r305, 20;
	add.s32 	%r307, %r74, %r306;
	mov.b64 	%fd471, {%r73, %r307};
	sub.s32 	%r308, %r72, %r305;
	shl.b32 	%r309, %r308, 20;
	add.s32 	%r310, %r309, 1072693248;
	mov.b32 	%r311, 0;
	mov.b64 	%fd472, {%r311, %r310};
	mul.f64 	%fd1006, %fd472, %fd471;
$L__BB23_82:
	cvt.rn.f32.f64 	%f51, %fd1006;
	ld.global.f64 	%fd101, [%rd8+28672];
	fma.rn.f64 	%fd473, %fd101, 0d3FF71547652B82FE, 0d4338000000000000;
	{
	.reg .b32 %temp; 
	mov.b64 	{%r75, %temp}, %fd473;
	}
	mov.f64 	%fd474, 0dC338000000000000;
	add.rn.f64 	%fd475, %fd473, %fd474;
	fma.rn.f64 	%fd476, %fd475, 0dBFE62E42FEFA39EF, %fd101;
	fma.rn.f64 	%fd477, %fd475, 0dBC7ABC9E3B39803F, %fd476;
	fma.rn.f64 	%fd478, %fd477, 0d3E5ADE1569CE2BDF, 0d3E928AF3FCA213EA;
	fma.rn.f64 	%fd479, %fd478, %fd477, 0d3EC71DEE62401315;
	fma.rn.f64 	%fd480, %fd479, %fd477, 0d3EFA01997C89EB71;
	fma.rn.f64 	%fd481, %fd480, %fd477, 0d3F2A01A014761F65;
	fma.rn.f64 	%fd482, %fd481, %fd477, 0d3F56C16C1852B7AF;
	fma.rn.f64 	%fd483, %fd482, %fd477, 0d3F81111111122322;
	fma.rn.f64 	%fd484, %fd483, %fd477, 0d3FA55555555502A1;
	fma.rn.f64 	%fd485, %fd484, %fd477, 0d3FC5555555555511;
	fma.rn.f64 	%fd486, %fd485, %fd477, 0d3FE000000000000B;
	fma.rn.f64 	%fd487, %fd486, %fd477, 0d3FF0000000000000;
	fma.rn.f64 	%fd488, %fd487, %fd477, 0d3FF0000000000000;
	{
	.reg .b32 %temp; 
	mov.b64 	{%r76, %temp}, %fd488;
	}
	{
	.reg .b32 %temp; 
	mov.b64 	{%temp, %r77}, %fd488;
	}
	shl.b32 	%r312, %r75, 20;
	add.s32 	%r313, %r312, %r77;
	mov.b64 	%fd1007, {%r76, %r313};
	{
	.reg .b32 %temp; 
	mov.b64 	{%temp, %r314}, %fd101;
	}
	mov.b32 	%f118, %r314;
	abs.f32 	%f52, %f118;
	setp.lt.f32 	%p45, %f52, 0f4086232B;
	@%p45 bra 	$L__BB23_85;
	setp.lt.f64 	%p46, %fd101, 0d0000000000000000;
	add.f64 	%fd489, %fd101, 0d7FF0000000000000;
	selp.f64 	%fd1007, 0d0000000000000000, %fd489, %p46;
	setp.geu.f32 	%p47, %f52, 0f40874800;
	@%p47 bra 	$L__BB23_85;
	shr.u32 	%r315, %r75, 31;
	add.s32 	%r316, %r75, %r315;
	shr.s32 	%r317, %r316, 1;
	shl.b32 	%r318, %r317, 20;
	add.s32 	%r319, %r77, %r318;
	mov.b64 	%fd490, {%r76, %r319};
	sub.s32 	%r320, %r75, %r317;
	shl.b32 	%r321, %r320, 20;
	add.s32 	%r322, %r321, 1072693248;
	mov.b32 	%r323, 0;
	mov.b64 	%fd491, {%r323, %r322};
	mul.f64 	%fd1007, %fd491, %fd490;
$L__BB23_85:
	cvt.rn.f32.f64 	%f53, %fd1007;
	ld.global.f64 	%fd106, [%rd8+30720];
	fma.rn.f64 	%fd492, %fd106, 0d3FF71547652B82FE, 0d4338000000000000;
	{
	.reg .b32 %temp; 
	mov.b64 	{%r78, %temp}, %fd492;
	}
	mov.f64 	%fd493, 0dC338000000000000;
	add.rn.f64 	%fd494, %fd492, %fd493;
	fma.rn.f64 	%fd495, %fd494, 0dBFE62E42FEFA39EF, %fd106;
	fma.rn.f64 	%fd496, %fd494, 0dBC7ABC9E3B39803F, %fd495;
	fma.rn.f64 	%fd497, %fd496, 0d3E5ADE1569CE2BDF, 0d3E928AF3FCA213EA;
	fma.rn.f64 	%fd498, %fd497, %fd496, 0d3EC71DEE62401315;
	fma.rn.f64 	%fd499, %fd498, %fd496, 0d3EFA01997C89EB71;
	fma.rn.f64 	%fd500, %fd499, %fd496, 0d3F2A01A014761F65;
	fma.rn.f64 	%fd501, %fd500, %fd496, 0d3F56C16C1852B7AF;
	fma.rn.f64 	%fd502, %fd501, %fd496, 0d3F81111111122322;
	fma.rn.f64 	%fd503, %fd502, %fd496, 0d3FA55555555502A1;
	fma.rn.f64 	%fd504, %fd503, %fd496, 0d3FC5555555555511;
	fma.rn.f64 	%fd505, %fd504, %fd496, 0d3FE000000000000B;
	fma.rn.f64 	%fd506, %fd505, %fd496, 0d3FF0000000000000;
	fma.rn.f64 	%fd507, %fd506, %fd496, 0d3FF0000000000000;
	{
	.reg .b32 %temp; 
	mov.b64 	{%r79, %temp}, %fd507;
	}
	{
	.reg .b32 %temp; 
	mov.b64 	{%temp, %r80}, %fd507;
	}
	shl.b32 	%r324, %r78, 20;
	add.s32 	%r325, %r324, %r80;
	mov.b64 	%fd1008, {%r79, %r325};
	{
	.reg .b32 %temp; 
	mov.b64 	{%temp, %r326}, %fd106;
	}
	mov.b32 	%f119, %r326;
	abs.f32 	%f54, %f119;
	setp.lt.f32 	%p48, %f54, 0f4086232B;
	@%p48 bra 	$L__BB23_88;
	setp.lt.f64 	%p49, %fd106, 0d0000000000000000;
	add.f64 	%fd508, %fd106, 0d7FF0000000000000;
	selp.f64 	%fd1008, 0d0000000000000000, %fd508, %p49;
	setp.geu.f32 	%p50, %f54, 0f40874800;
	@%p50 bra 	$L__BB23_88;
	shr.u32 	%r327, %r78, 31;
	add.s32 	%r328, %r78, %r327;
	shr.s32 	%r329, %r328, 1;
	shl.b32 	%r330, %r329, 20;
	add.s32 	%r331, %r80, %r330;
	mov.b64 	%fd509, {%r79, %r331};
	sub.s32 	%r332, %r78, %r329;
	shl.b32 	%r333, %r332, 20;
	add.s32 	%r334, %r333, 1072693248;
	mov.b32 	%r335, 0;
	mov.b64 	%fd510, {%r335, %r334};
	mul.f64 	%fd1008, %fd510, %fd509;
$L__BB23_88:
	cvt.rn.f32.f64 	%f120, %fd1008;
	add.f32 	%f121, %f25, %f27;
	add.f32 	%f122, %f29, %f31;
	add.f32 	%f123, %f33, %f35;
	add.f32 	%f124, %f37, %f39;
	add.f32 	%f125, %f41, %f43;
	add.f32 	%f126, %f45, %f47;
	add.f32 	%f127, %f49, %f51;
	add.f32 	%f128, %f53, %f120;
	add.f32 	%f129, %f121, %f122;
	add.f32 	%f130, %f123, %f124;
	add.f32 	%f131, %f125, %f126;
	add.f32 	%f132, %f127, %f128;
	add.f32 	%f133, %f129, %f130;
	add.f32 	%f134, %f131, %f132;
	add.f32 	%f286, %f133, %f134;
	add.s64 	%rd9, %rd18, -4096;
	setp.lt.u64 	%p51, %rd9, 4096;
	mov.b64 	%rd37, 4096;
	@%p51 bra 	$L__BB23_140;
	mov.b64 	%rd37, 4096;
$L__BB23_90:
	shl.b64 	%rd23, %rd37, 3;
	add.s64 	%rd11, %rd8, %rd23;
	ld.global.f64 	%fd111, [%rd11];
	fma.rn.f64 	%fd511, %fd111, 0d3FF71547652B82FE, 0d4338000000000000;
	{
	.reg .b32 %temp; 
	mov.b64 	{%r81, %temp}, %fd511;
	}
	mov.f64 	%fd512, 0dC338000000000000;
	add.rn.f64 	%fd513, %fd511, %fd512;
	fma.rn.f64 	%fd514, %fd513, 0dBFE62E42FEFA39EF, %fd111;
	fma.rn.f64 	%fd515, %fd513, 0dBC7ABC9E3B39803F, %fd514;
	fma.rn.f64 	%fd516, %fd515, 0d3E5ADE1569CE2BDF, 0d3E928AF3FCA213EA;
	fma.rn.f64 	%fd517, %fd516, %fd515, 0d3EC71DEE62401315;
	fma.rn.f64 	%fd518, %fd517, %fd515, 0d3EFA01997C89EB71;
	fma.rn.f64 	%fd519, %fd518, %fd515, 0d3F2A01A014761F65;
	fma.rn.f64 	%fd520, %fd519, %fd515, 0d3F56C16C1852B7AF;
	fma.rn.f64 	%fd521, %fd520, %fd515, 0d3F81111111122322;
	fma.rn.f64 	%fd522, %fd521, %fd515, 0d3FA55555555502A1;
	fma.rn.f64 	%fd523, %fd522, %fd515, 0d3FC5555555555511;
	fma.rn.f64 	%fd524, %fd523, %fd515, 0d3FE000000000000B;
	fma.rn.f64 	%fd525, %fd524, %fd515, 0d3FF0000000000000;
	fma.rn.f64 	%fd526, %fd525, %fd515, 0d3FF0000000000000;
	{
	.reg .b32 %temp; 
	mov.b64 	{%r82, %temp}, %fd526;
	}
	{
	.reg .b32 %temp; 
	mov.b64 	{%temp, %r83}, %fd526;
	}
	shl.b32 	%r336, %r81, 20;
	add.s32 	%r337, %r336, %r83;
	mov.b64 	%fd1009, {%r82, %r337};
	{
	.reg .b32 %temp; 
	mov.b64 	{%temp, %r338}, %fd111;
	}
	mov.b32 	%f135, %r338;
	abs.f32 	%f57, %f135;
	setp.lt.f32 	%p52, %f57, 0f4086232B;
	@%p52 bra 	$L__BB23_93;
	setp.lt.f64 	%p53, %fd111, 0d0000000000000000;
	add.f64 	%fd527, %fd111, 0d7FF0000000000000;
	selp.f64 	%fd1009, 0d0000000000000000, %fd527, %p53;
	setp.geu.f32 	%p54, %f57, 0f40874800;
	@%p54 bra 	$L__BB23_93;
	shr.u32 	%r339, %r81, 31;
	add.s32 	%r340, %r81, %r339;
	shr.s32 	%r341, %r340, 1;
	shl.b32 	%r342, %r341, 20;
	add.s32 	%r343, %r83, %r342;
	mov.b64 	%fd528, {%r82, %r343};
	sub.s32 	%r344, %r81, %r341;
	shl.b32 	%r345, %r344, 20;
	add.s32 	%r346, %r345, 1072693248;
	mov.b32 	%r347, 0;
	mov.b64 	%fd529, {%r347, %r346};
	mul.f64 	%fd1009, %fd529, %fd528;
$L__BB23_93:
	cvt.rn.f32.f64 	%f58, %fd1009;
	ld.global.f64 	%fd116, [%rd11+2048];
	fma.rn.f64 	%fd530, %fd116, 0d3FF71547652B82FE, 0d4338000000000000;
	{
	.reg .b32 %temp; 
	mov.b64 	{%r84, %temp}, %fd530;
	}
	mov.f64 	%fd531, 0dC338000000000000;
	add.rn.f64 	%fd532, %fd530, %fd531;
	fma.rn.f64 	%fd533, %fd532, 0dBFE62E42FEFA39EF, %fd116;
	fma.rn.f64 	%fd534, %fd532, 0dBC7ABC9E3B39803F, %fd533;
	fma.rn.f64 	%fd535, %fd534, 0d3E5ADE1569CE2BDF, 0d3E928AF3FCA213EA;
	fma.rn.f64 	%fd536, %fd535, %fd534, 0d3EC71DEE62401315;
	fma.rn.f64 	%fd537, %fd536, %fd534, 0d3EFA01997C89EB71;
	fma.rn.f64 	%fd538, %fd537, %fd534, 0d3F2A01A014761F65;
	fma.rn.f64 	%fd539, %fd538, %fd534, 0d3F56C16C1852B7AF;
	fma.rn.f64 	%fd540, %fd539, %fd534, 0d3F81111111122322;
	fma.rn.f64 	%fd541, %fd540, %fd534, 0d3FA55555555502A1;
	fma.rn.f64 	%fd542, %fd541, %fd534, 0d3FC5555555555511;
	fma.rn.f64 	%fd543, %fd542, %fd534, 0d3FE000000000000B;
	fma.rn.f64 	%fd544, %fd543, %fd534, 0d3FF0000000000000;
	fma.rn.f64 	%fd545, %fd544, %fd534, 0d3FF0000000000000;
	{
	.reg .b32 %temp; 
	mov.b64 	{%r85, %temp}, %fd545;
	}
	{
	.reg .b32 %temp; 
	mov.b64 	{%temp, %r86}, %fd545;
	}
	shl.b32 	%r348, %r84, 20;
	add.s32 	%r349, %r348, %r86;
	mov.b64 	%fd1010, {%r85, %r349};
	{
	.reg .b32 %temp; 
	mov.b64 	{%temp, %r350}, %fd116;
	}
	mov.b32 	%f136, %r350;
	abs.f32 	%f59, %f136;
	setp.lt.f32 	%p55, %f59, 0f4086232B;
	@%p55 bra 	$L__BB23_96;
	setp.lt.f64 	%p56, %fd116, 0d0000000000000000;
	add.f64 	%fd546, %fd116, 0d7FF0000000000000;
	selp.f64 	%fd1010, 0d0000000000000000, %fd546, %p56;
	setp.geu.f32 	%p57, %f59, 0f40874800;
	@%p57 bra 	$L__BB23_96;
	shr.u32 	%r351, %r84, 31;
	add.s32 	%r352, %r84, %r351;
	shr.s32 	%r353, %r352, 1;
	shl.b32 	%r354, %r353, 20;
	add.s32 	%r355, %r86, %r354;
	mov.b64 	%fd547, {%r85, %r355};
	sub.s32 	%r356, %r84, %r353;
	shl.b32 	%r357, %r356, 20;
	add.s32 	%r358, %r357, 1072693248;
	mov.b32 	%r359, 0;
	mov.b64 	%fd548, {%r359, %r358};
	mul.f64 	%fd1010, %fd548, %fd547;
$L__BB23_96:
	cvt.rn.f32.f64 	%f60, %fd1010;
	ld.global.f64 	%fd121, [%rd11+4096];
	fma.rn.f64 	%fd549, %fd121, 0d3FF71547652B82FE, 0d4338000000000000;
	{
	.reg .b32 %temp; 
	mov.b64 	{%r87, %temp}, %fd549;
	}
	mov.f64 	%fd550, 0dC338000000000000;
	add.rn.f64 	%fd551, %fd549, %fd550;
	fma.rn.f64 	%fd552, %fd551, 0dBFE62E42FEFA39EF, %fd121;
	fma.rn.f64 	%fd553, %fd551, 0dBC7ABC9E3B39803F, %fd552;
	fma.rn.f64 	%fd554, %fd553, 0d3E5ADE1569CE2BDF, 0d3E928AF3FCA213EA;
	fma.rn.f64 	%fd555, %fd554, %fd553, 0d3EC71DEE62401315;
	fma.rn.f64 	%fd556, %fd555, %fd553, 0d3EFA01997C89EB71;
	fma.rn.f64 	%fd557, %fd556, %fd553, 0d3F2A01A014761F65;
	fma.rn.f64 	%fd558, %fd557, %fd553, 0d3F56C16C1852B7AF;
	fma.rn.f64 	%fd559, %fd558, %fd553, 0d3F81111111122322;
	fma.rn.f64 	%fd560, %fd559, %fd553, 0d3FA55555555502A1;
	fma.rn.f64 	%fd561, %fd560, %fd553, 0d3FC5555555555511;
	fma.rn.f64 	%fd562, %fd561, %fd553, 0d3FE000000000000B;
	fma.rn.f64 	%fd563, %fd562, %fd553, 0d3FF0000000000000;
	fma.rn.f64 	%fd564, %fd563, %fd553, 0d3FF0000000000000;
	{
	.reg .b32 %temp; 
	mov.b64 	{%r88, %temp}, %fd564;
	}
	{
	.reg .b32 %temp; 
	mov.b64 	{%temp, %r89}, %fd564;
	}
	shl.b32 	%r360, %r87, 20;
	add.s32 	%r361, %r360, %r89;
	mov.b64 	%fd1011, {%r88, %r361};
	{
	.reg .b32 %temp; 
	mov.b64 	{%temp, %r362}, %fd121;
	}
	mov.b32 	%f137, %r362;
	abs.f32 	%f61, %f137;
	setp.lt.f32 	%p58, %f61, 0f4086232B;
	@%p58 bra 	$L__BB23_99;
	setp.lt.f64 	%p59, %fd121, 0d0000000000000000;
	add.f64 	%fd565, %fd121, 0d7FF0000000000000;
	selp.f64 	%fd1011, 0d0000000000000000, %fd565, %p59;
	setp.geu.f32 	%p60, %f61, 0f40874800;
	@%p60 bra 	$L__BB23_99;
	shr.u32 	%r363, %r87, 31;
	add.s32 	%r364, %r87, %r363;
	shr.s32 	%r365, %r364, 1;
	shl.b32 	%r366, %r365, 20;
	add.s32 	%r367, %r89, %r366;
	mov.b64 	%fd566, {%r88, %r367};
	sub.s32 	%r368, %r87, %r365;
	shl.b32 	%r369, %r368, 20;
	add.s32 	%r370, %r369, 1072693248;
	mov.b32 	%r371, 0;
	mov.b64 	%fd567, {%r371, %r370};
	mul.f64 	%fd1011, %fd567, %fd566;
$L__BB23_99:
	cvt.rn.f32.f64 	%f62, %fd1011;
	ld.global.f64 	%fd126, [%rd11+6144];
	fma.rn.f64 	%fd568, %fd126, 0d3FF71547652B82FE, 0d4338000000000000;
	{
	.reg .b32 %temp; 
	mov.b64 	{%r90, %temp}, %fd568;
	}
	mov.f64 	%fd569, 0dC338000000000000;
	add.rn.f64 	%fd570, %fd568, %fd569;
	fma.rn.f64 	%fd571, %fd570, 0dBFE62E42FEFA39EF, %fd126;
	fma.rn.f64 	%fd572, %fd570, 0dBC7ABC9E3B39803F, %fd571;
	fma.rn.f64 	%fd573, %fd572, 0d3E5ADE1569CE2BDF, 0d3E928AF3FCA213EA;
	fma.rn.f64 	%fd574, %fd573, %fd572, 0d3EC71DEE62401315;
	fma.rn.f64 	%fd575, %fd574, %fd572, 0d3EFA01997C89EB71;
	fma.rn.f64 	%fd576, %fd575, %fd572, 0d3F2A01A014761F65;
	fma.rn.f64 	%fd577, %fd576, %fd572, 0d3F56C16C1852B7AF;
	fma.rn.f64 	%fd578, %fd577, %fd572, 0d3F81111111122322;
	fma.rn.f64 	%fd579, %fd578, %fd572, 0d3FA55555555502A1;
	fma.rn.f64 	%fd580, %fd579, %fd572, 0d3FC5555555555511;
	fma.rn.f64 	%fd581, %fd580, %fd572, 0d3FE000000000000B;
	fma.rn.f64 	%fd582, %fd581, %fd572, 0d3FF0000000000000;
	fma.rn.f64 	%fd583, %fd582, %fd572, 0d3FF0000000000000;
	{
	.reg .b32 %temp; 
	mov.b64 	{%r91, %temp}, %fd583;
	}
	{
	.reg .b32 %temp; 
	mov.b64 	{%temp, %r92}, %fd583;
	}
	shl.b32 	%r372, %r90, 20;
	add.s32 	%r373, %r372, %r92;
	mov.b64 	%fd1012, {%r91, %r373};
	{
	.reg .b32 %temp; 
	mov.b64 	{%temp, %r374}, %fd126;
	}
	mov.b32 	%f138, %r374;
	abs.f32 	%f63, %f138;
	setp.lt.f32 	%p61, %f63, 0f4086232B;
	@%p61 bra 	$L__BB23_102;
	setp.lt.f64 	%p62, %fd126, 0d0000000000000000;
	add.f64 	%fd584, %fd126, 0d7FF0000000000000;
	selp.f64 	%fd1012, 0d0000000000000000, %fd584, %p62;
	setp.geu.f32 	%p63, %f63, 0f40874800;
	@%p63 bra 	$L__BB23_102;
	shr.u32 	%r375, %r90, 31;
	add.s32 	%r376, %r90, %r375;
	shr.s32 	%r377, %r376, 1;
	shl.b32 	%r378, %r377, 20;
	add.s32 	%r379, %r92, %r378;
	mov.b64 	%fd585, {%r91, %r379};
	sub.s32 	%r380, %r90, %r377;
	shl.b32 	%r381, %r380, 20;
	add.s32 	%r382, %r381, 1072693248;
	mov.b32 	%r383, 0;
	mov.b64 	%fd586, {%r383, %r382};
	mul.f64 	%fd1012, %fd586, %fd585;
$L__BB23_102:
	cvt.rn.f32.f64 	%f64, %fd1012;
	ld.global.f64 	%fd131, [%rd11+8192];
	fma.rn.f64 	%fd587, %fd131, 0d3FF71547652B82FE, 0d4338000000000000;
	{
	.reg .b32 %temp; 
	mov.b64 	{%r93, %temp}, %fd587;
	}
	mov.f64 	%fd588, 0dC338000000000000;
	add.rn.f64 	%fd589, %fd587, %fd588;
	fma.rn.f64 	%fd590, %fd589, 0dBFE62E42FEFA39EF, %fd131;
	fma.rn.f64 	%fd591, %fd589, 0dBC7ABC9E3B39803F, %fd590;
	fma.rn.f64 	%fd592, %fd591, 0d3E5ADE1569CE2BDF, 0d3E928AF3FCA213EA;
	fma.rn.f64 	%fd593, %fd592, %fd591, 0d3EC71DEE62401315;
	fma.rn.f64 	%fd594, %fd593, %fd591, 0d3EFA01997C89EB71;
	fma.rn.f64 	%fd595, %fd594, %fd591, 0d3F2A01A014761F65;
	fma.rn.f64 	%fd596, %fd595, %fd591, 0d3F56C16C1852B7AF;
	fma.rn.f64 	%fd597, %fd596, %fd591, 0d3F81111111122322;
	fma.rn.f64 	%fd598, %fd597, %fd591, 0d3FA55555555502A1;
	fma.rn.f64 	%fd599, %fd598, %fd591, 0d3FC5555555555511;
	fma.rn.f64 	%fd600, %fd599, %fd591, 0d3FE000000000000B;
	fma.rn.f64 	%fd601, %fd600, %fd591, 0d3FF0000000000000;
	fma.rn.f64 	%fd602, %fd601, %fd591, 0d3FF0000000000000;
	{
	.reg .b32 %temp; 
	mov.b64 	{%r94, %temp}, %fd602;
	}
	{
	.reg .b32 %temp; 
	mov.b64 	{%temp, %r95}, %fd602;
	}
	shl.b32 	%r384, %r93, 20;
	add.s32 	%r385, %r384, %r95;
	mov.b64 	%fd1013, {%r94, %r385};
	{
	.reg .b32 %temp; 
	mov.b64 	{%temp, %r386}, %fd131;
	}
	mov.b32 	%f139, %r386;
	abs.f32 	%f65, %f139;
	setp.lt.f32 	%p64, %f65, 0f4086232B;
	@%p64 bra 	$L__BB23_105;
	setp.lt.f64 	%p65, %fd131, 0d0000000000000000;
	add.f64 	%fd603, %fd131, 0d7FF0000000000000;
	selp.f64 	%fd1013, 0d0000000000000000, %fd603, %p65;
	setp.geu.f32 	%p66, %f65, 0f40874800;
	@%p66 bra 	$L__BB23_105;
	shr.u32 	%r387, %r93, 31;
	add.s32 	%r388, %r93, %r387;
	shr.s32 	%r389, %r388, 1;
	shl.b32 	%r390, %r389, 20;
	add.s32 	%r391, %r95, %r390;
	mov.b64 	%fd604, {%r94, %r391};
	sub.s32 	%r392, %r93, %r389;
	shl.b32 	%r393, %r392, 20;
	add.s32 	%r394, %r393, 1072693248;
	mov.b32 	%r395, 0;
	mov.b64 	%fd605, {%r395, %r394};
	mul.f64 	%fd1013, %fd605, %fd604;
$L__BB23_105:
	cvt.rn.f32.f64 	%f66, %fd1013;
	ld.global.f64 	%fd136, [%rd11+10240];
	fma.rn.f64 	%fd606, %fd136, 0d3FF71547652B82FE, 0d4338000000000000;
	{
	.reg .b32 %temp; 
	mov.b64 	{%r96, %temp}, %fd606;
	}
	mov.f64 	%fd607, 0dC338000000000000;
	add.rn.f64 	%fd608, %fd606, %fd607;
	fma.rn.f64 	%fd609, %fd608, 0dBFE62E42FEFA39EF, %fd136;
	fma.rn.f64 	%fd610, %fd608, 0dBC7ABC9E3B39803F, %fd609;
	fma.rn.f64 	%fd611, %fd610, 0d3E5ADE1569CE2BDF, 0d3E928AF3FCA213EA;
	fma.rn.f64 	%fd612, %fd611, %fd610, 0d3EC71DEE62401315;
	fma.rn.f64 	%fd613, %fd612, %fd610, 0d3EFA01997C89EB71;
	fma.rn.f64 	%fd614, %fd613, %fd610, 0d3F2A01A014761F65;
	fma.rn.f64 	%fd615, %fd614, %fd610, 0d3F56C16C1852B7AF;
	fma.rn.f64 	%fd616, %fd615, %fd610, 0d3F81111111122322;
	fma.rn.f64 	%fd617, %fd616, %fd610, 0d3FA55555555502A1;
	fma.rn.f64 	%fd618, %fd617, %fd610, 0d3FC5555555555511;
	fma.rn.f64 	%fd619, %fd618, %fd610, 0d3FE000000000000B;
	fma.rn.f64 	%fd620, %fd619, %fd610, 0d3FF0000000000000;
	fma.rn.f64 	%fd621, %fd620, %fd610, 0d3FF0000000000000;
	{
	.reg .b32 %temp; 
	mov.b64 	{%r97, %temp}, %fd621;
	}
	{
	.reg .b32 %temp; 
	mov.b64 	{%temp, %r98}, %fd621;
	}
	shl.b32 	%r396, %r96, 20;
	add.s32 	%r397, %r396, %r98;
	mov.b64 	%fd1014, {%r97, %r397};
	{
	.reg .b32 %temp; 
	mov.b64 	{%temp, %r398}, %fd136;
	}
	mov.b32 	%f140, %r398;
	abs.f32 	%f67, %f140;
	setp.lt.f32 	%p67, %f67, 0f4086232B;
	@%p67 bra 	$L__BB23_108;
	setp.lt.f64 	%p68, %fd136, 0d0000000000000000;
	add.f64 	%fd622, %fd136, 0d7FF0000000000000;
	selp.f64 	%fd1014, 0d0000000000000000, %fd622, %p68;
	setp.geu.f32 	%p69, %f67, 0f40874800;
	@%p69 bra 	$L__BB23_108;
	shr.u32 	%r399, %r96, 31;
	add.s32 	%r400, %r96, %r399;
	shr.s32 	%r401, %r400, 1;
	shl.b32 	%r402, %r401, 20;
	add.s32 	%r403, %r98, %r402;
	mov.b64 	%fd623, {%r97, %r403};
	sub.s32 	%r404, %r96, %r401;
	shl.b32 	%r405, %r404, 20;
	add.s32 	%r406, %r405, 1072693248;
	mov.b32 	%r407, 0;
	mov.b64 	%fd624, {%r407, %r406};
	mul.f64 	%fd1014, %fd624, %fd623;
$L__BB23_108:
	cvt.rn.f32.f64 	%f68, %fd1014;
	ld.global.f64 	%fd141, [%rd11+12288];
	fma.rn.f64 	%fd625, %fd141, 0d3FF71547652B82FE, 0d4338000000000000;
	{
	.reg .b32 %temp; 
	mov.b64 	{%r99, %temp}, %fd625;
	}
	mov.f64 	%fd626, 0dC338000000000000;
	add.rn.f64 	%fd627, %fd625, %fd626;
	fma.rn.f64 	%fd628, %fd627, 0dBFE62E42FEFA39EF, %fd141;
	fma.rn.f64 	%fd629, %fd627, 0dBC7ABC9E3B39803F, %fd628;
	fma.rn.f64 	%fd630, %fd629, 0d3E5ADE1569CE2BDF, 0d3E928AF3FCA213EA;
	fma.rn.f64 	%fd631, %fd630, %fd629, 0d3EC71DEE62401315;
	fma.rn.f64 	%fd632, %fd631, %fd629, 0d3EFA01997C89EB71;
	fma.rn.f64 	%fd633, %fd632, %fd629, 0d3F2A01A014761F65;
	fma.rn.f64 	%fd634, %fd633, %fd629, 0d3F56C16C1852B7AF;
	fma.rn.f64 	%fd635, %fd634, %fd629, 0d3F81111111122322;
	fma.rn.f64 	%fd636, %fd635, %fd629, 0d3FA55555555502A1;
	fma.rn.f64 	%fd637, %fd636, %fd629, 0d3FC5555555555511;
	fma.rn.f64 	%fd638, %fd637, %fd629, 0d3FE000000000000B;
	fma.rn.f64 	%fd639, %fd638, %fd629, 0d3FF0000000000000;
	fma.rn.f64 	%fd640, %fd639, %fd629, 0d3FF0000000000000;
	{
	.reg .b32 %temp; 
	mov.b64 	{%r100, %temp}, %fd640;
	}
	{
	.reg .b32 %temp; 
	mov.b64 	{%temp, %r101}, %fd640;
	}
	shl.b32 	%r408, %r99, 20;
	add.s32 	%r409, %r408, %r101;
	mov.b64 	%fd1015, {%r100, %r409};
	{
	.reg .b32 %temp; 
	mov.b64 	{%temp, %r410}, %fd141;
	}
	mov.b32 	%f141, %r410;
	abs.f32 	%f69, %f141;
	setp.lt.f32 	%p70, %f69, 0f4086232B;
	@%p70 bra 	$L__BB23_111;
	setp.lt.f64 	%p71, %fd141, 0d0000000000000000;
	add.f64 	%fd641, %fd141, 0d7FF0000000000000;
	selp.f64 	%fd1015, 0d0000000000000000, %fd641, %p71;
	setp.geu.f32 	%p72, %f69, 0f40874800;
	@%p72 bra 	$L__BB23_111;
	shr.u32 	%r411, %r99, 31;
	add.s32 	%r412, %r99, %r411;
	shr.s32 	%r413, %r412, 1;
	shl.b32 	%r414, %r413, 20;
	add.s32 	%r415, %r101, %r414;
	mov.b64 	%fd642, {%r100, %r415};
	sub.s32 	%r416, %r99, %r413;
	shl.b32 	%r417, %r416, 20;
	add.s32 	%r418, %r417, 1072693248;
	mov.b32 	%r419, 0;
	mov.b64 	%fd643, {%r419, %r418};
	mul.f64 	%fd1015, %fd643, %fd642;
$L__BB23_111:
	cvt.rn.f32.f64 	%f70, %fd1015;
	ld.global.f64 	%fd146, [%rd11+14336];
	fma.rn.f64 	%fd644, %fd146, 0d3FF71547652B82FE, 0d4338000000000000;
	{
	.reg .b32 %temp; 
	mov.b64 	{%r102, %temp}, %fd644;
	}
	mov.f64 	%fd645, 0dC338000000000000;
	add.rn.f64 	%fd646, %fd644, %fd645;
	fma.rn.f64 	%fd647, %fd646, 0dBFE62E42FEFA39EF, %fd146;
	fma.rn.f64 	%fd648, %fd646, 0dBC7ABC9E3B39803F, %fd647;
	fma.rn.f64 	%fd649, %fd648, 0d3E5ADE1569CE2BDF, 0d3E928AF3FCA213EA;
	fma.rn.f64 	%fd650, %fd649, %fd648, 0d3EC71DEE62401315;
	fma.rn.f64 	%fd651, %fd650, %fd648, 0d3EFA01997C89EB71;
	fma.rn.f64 	%fd652, %fd651, %fd648, 0d3F2A01A014761F65;
	fma.rn.f64 	%fd653, %fd652, %fd648, 0d3F56C16C1852B7AF;
	fma.rn.f64 	%fd654, %fd653, %fd648, 0d3F81111111122322;
	fma.rn.f64 	%fd655, %fd654, %fd648, 0d3FA55555555502A1;
	fma.rn.f64 	%fd656, %fd655, %fd648, 0d3FC5555555555511;
	fma.rn.f64 	%fd657, %fd656, %fd648, 0d3FE000000000000B;
	fma.rn.f64 	%fd658, %fd657, %fd648, 0d3FF0000000000000;
	fma.rn.f64 	%fd659, %fd658, %fd648, 0d3FF0000000000000;
	{
	.reg .b32 %temp; 
	mov.b64 	{%r103, %temp}, %fd659;
	}
	{
	.reg .b32 %temp; 
	mov.b64 	{%temp, %r104}, %fd659;
	}
	shl.b32 	%r420, %r102, 20;
	add.s32 	%r421, %r420, %r104;
	mov.b64 	%fd1016, {%r103, %r421};
	{
	.reg .b32 %temp; 
	mov.b64 	{%temp, %r422}, %fd146;
	}
	mov.b32 	%f142, %r422;
	abs.f32 	%f71, %f142;
	setp.lt.f32 	%p73, %f71, 0f4086232B;
	@%p73 bra 	$L__BB23_114;
	setp.lt.f64 	%p74, %fd146, 0d0000000000000000;
	add.f64 	%fd660, %fd146, 0d7FF0000000000000;
	selp.f64 	%fd1016, 0d0000000000000000, %fd660, %p74;
	setp.geu.f32 	%p75, %f71, 0f40874800;
	@%p75 bra 	$L__BB23_114;
	shr.u32 	%r423, %r102, 31;
	add.s32 	%r424, %r102, %r423;
	shr.s32 	%r425, %r424, 1;
	shl.b32 	%r426, %r425, 20;
	add.s32 	%r427, %r104, %r426;
	mov.b64 	%fd661, {%r103, %r427};
	sub.s32 	%r428, %r102, %r425;
	shl.b32 	%r429, %r428, 20;
	add.s32 	%r430, %r429, 1072693248;
	mov.b32 	%r431, 0;
	mov.b64 	%fd662, {%r431, %r430};
	mul.f64 	%fd1016, %fd662, %fd661;
$L__BB23_114:
	cvt.rn.f32.f64 	%f72, %fd1016;
	ld.global.f64 	%fd151, [%rd11+16384];
	fma.rn.f64 	%fd663, %fd151, 0d3FF71547652B82FE, 0d4338000000000000;
	{
	.reg .b32 %temp; 
	mov.b64 	{%r105, %temp}, %fd663;
	}
	mov.f64 	%fd664, 0dC338000000000000;
	add.rn.f64 	%fd665, %fd663, %fd664;
	fma.rn.f64 	%fd666, %fd665, 0dBFE62E42FEFA39EF, %fd151;
	fma.rn.f64 	%fd667, %fd665, 0dBC7ABC9E3B39803F, %fd666;
	fma.rn.f64 	%fd668, %fd667, 0d3E5ADE1569CE2BDF, 0d3E928AF3FCA213EA;
	fma.rn.f64 	%fd669, %fd668, %fd667, 0d3EC71DEE62401315;
	fma.rn.f64 	%fd670, %fd669, %fd667, 0d3EFA01997C89EB71;
	fma.rn.f64 	%fd671, %fd670, %fd667, 0d3F2A01A014761F65;
	fma.rn.f64 	%fd672, %fd671, %fd667, 0d3F56C16C1852B7AF;
	fma.rn.f64 	%fd673, %fd672, %fd667, 0d3F81111111122322;
	fma.rn.f64 	%fd674, %fd673, %fd667, 0d3FA55555555502A1;
	fma.rn.f64 	%fd675, %fd674, %fd667, 0d3FC5555555555511;
	fma.rn.f64 	%fd676, %fd675, %fd667, 0d3FE000000000000B;
	fma.rn.f64 	%fd677, %fd676, %fd667, 0d3FF0000000000000;
	fma.rn.f64 	%fd678, %fd677, %fd667, 0d3FF0000000000000;
	{
	.reg .b32 %temp; 
	mov.b64 	{%r106, %temp}, %fd678;
	}
	{
	.reg .b32 %temp; 
	mov.b64 	{%temp, %r107}, %fd678;
	}
	shl.b32 	%r432, %r105, 20;
	add.s32 	%r433, %r432, %r107;
	mov.b64 	%fd1017, {%r106, %r433};
	{
	.reg .b32 %temp; 
	mov.b64 	{%temp, %r434}, %fd151;
	}
	mov.b32 	%f143, %r434;
	abs.f32 	%f73, %f143;
	setp.lt.f32 	%p76, %f73, 0f4086232B;
	@%p76 bra 	$L__BB23_117;
	setp.lt.f64 	%p77, %fd151, 0d0000000000000000;
	add.f64 	%fd679, %fd151, 0d7FF0000000000000;
	selp.f64 	%fd1017, 0d0000000000000000, %fd679, %p77;
	setp.geu.f32 	%p78, %f73, 0f40874800;
	@%p78 bra 	$L__BB23_117;
	shr.u32 	%r435, %r105, 31;
	add.s32 	%r436, %r105, %r435;
	shr.s32 	%r437, %r436, 1;
	shl.b32 	%r438, %r437, 20;
	add.s32 	%r439, %r107, %r438;
	mov.b64 	%fd680, {%r106, %r439};
	sub.s32 	%r440, %r105, %r437;
	shl.b32 	%r441, %r440, 20;
	add.s32 	%r442, %r441, 1072693248;
	mov.b32 	%r443, 0;
	mov.b64 	%fd681, {%r443, %r442};
	mul.f64 	%fd1017, %fd681, %fd680;
$L__BB23_117:
	cvt.rn.f32.f64 	%f74, %fd1017;
	ld.global.f64 	%fd156, [%rd11+18432];
	fma.rn.f64 	%fd682, %fd156, 0d3FF71547652B82FE, 0d4338000000000000;
	{
	.reg .b32 %temp; 
	mov.b64 	{%r108, %temp}, %fd682;
	}
	mov.f64 	%fd683, 0dC338000000000000;
	add.rn.f64 	%fd684, %fd682, %fd683;
	fma.rn.f64 	%fd685, %fd684, 0dBFE62E42FEFA39EF, %fd156;
	fma.rn.f64 	%fd686, %fd684, 0dBC7ABC9E3B39803F, %fd685;
	fma.rn.f64 	%fd687, %fd686, 0d3E5ADE1569CE2BDF, 0d3E928AF3FCA213EA;
	fma.rn.f64 	%fd688, %fd687, %fd686, 0d3EC71DEE62401315;
	fma.rn.f64 	%fd689, %fd688, %fd686, 0d3EFA01997C89EB71;
	fma.rn.f64 	%fd690, %fd689, %fd686, 0d3F2A01A014761F65;
	fma.rn.f64 	%fd691, %fd690, %fd686, 0d3F56C16C1852B7AF;
	fma.rn.f64 	%fd692, %fd691, %fd686, 0d3F81111111122322;
	fma.rn.f64 	%fd693, %fd692, %fd686, 0d3FA55555555502A1;
	fma.rn.f64 	%fd694, %fd693, %fd686, 0d3FC5555555555511;
	fma.rn.f64 	%fd695, %fd694, %fd686, 0d3FE000000000000B;
	fma.rn.f64 	%fd696, %fd695, %fd686, 0d3FF0000000000000;
	fma.rn.f64 	%fd697, %fd696, %fd686, 0d3FF0000000000000;
	{
	.reg .b32 %temp; 
	mov.b64 	{%r109, %temp}, %fd697;
	}
	{
	.reg .b32 %temp; 
	mov.b64 	{%temp, %r110}, %fd697;
	}
	shl.b32 	%r444, %r108, 20;
	add.s32 	%r445, %r444, %r110;
	mov.b64 	%fd1018, {%r109, %r445};
	{
	.reg .b32 %temp; 
	mov.b64 	{%temp, %r446}, %fd156;
	}
	mov.b32 	%f144, %r446;
	abs.f32 	%f75, %f144;
	setp.lt.f32 	%p79, %f75, 0f4086232B;
	@%p79 bra 	$L__BB23_120;
	setp.lt.f64 	%p80, %fd156, 0d0000000000000000;
	add.f64 	%fd698, %fd156, 0d7FF0000000000000;
	selp.f64 	%fd1018, 0d0000000000000000, %fd698, %p80;
	setp.geu.f32 	%p81, %f75, 0f40874800;
	@%p81 bra 	$L__BB23_120;
	shr.u32 	%r447, %r108, 31;
	add.s32 	%r448, %r108, %r447;
	shr.s32 	%r449, %r448, 1;
	shl.b32 	%r450, %r449, 20;
	add.s32 	%r451, %r110, %r450;
	mov.b64 	%fd699, {%r109, %r451};
	sub.s32 	%r452, %r108, %r449;
	shl.b32 	%r453, %r452, 20;
	add.s32 	%r454, %r453, 1072693248;
	mov.b32 	%r455, 0;
	mov.b64 	%fd700, {%r455, %r454};
	mul.f64 	%fd1018, %fd700, %fd699;
$L__BB23_120:
	cvt.rn.f32.f64 	%f76, %fd1018;
	ld.global.f64 	%fd161, [%rd11+20480];
	fma.rn.f64 	%fd701, %fd161, 0d3FF71547652B82FE, 0d4338000000000000;
	{
	.reg .b32 %temp; 
	mov.b64 	{%r111, %temp}, %fd701;
	}
	mov.f64 	%fd702, 0dC338000000000000;
	add.rn.f64 	%fd703, %fd701, %fd702;
	fma.rn.f64 	%fd704, %fd703, 0dBFE62E42FEFA39EF, %fd161;
	fma.rn.f64 	%fd705, %fd703, 0dBC7ABC9E3B39803F, %fd704;
	fma.rn.f64 	%fd706, %fd705, 0d3E5ADE1569CE2BDF, 0d3E928AF3FCA213EA;
	fma.rn.f64 	%fd707, %fd706, %fd705, 0d3EC71DEE62401315;
	fma.rn.f64 	%fd708, %fd707, %fd705, 0d3EFA01997C89EB71;
	fma.rn.f64 	%fd709, %fd708, %fd705, 0d3F2A01A014761F65;
	fma.rn.f64 	%fd710, %fd709, %fd705, 0d3F56C16C1852B7AF;
	fma.rn.f64 	%fd711, %fd710, %fd705, 0d3F81111111122322;
	fma.rn.f64 	%fd712, %fd711, %fd705, 0d3FA55555555502A1;
	fma.rn.f64 	%fd713, %fd712, %fd705, 0d3FC5555555555511;
	fma.rn.f64 	%fd714, %fd713, %fd705, 0d3FE000000000000B;
	fma.rn.f64 	%fd715, %fd714, %fd705, 0d3FF0000000000000;
	fma.rn.f64 	%fd716, %fd715, %fd705, 0d3FF0000000000000;
	{
	.reg .b32 %temp; 
	mov.b64 	{%r112, %temp}, %fd716;
	}
	{
	.reg .b32 %temp; 
	mov.b64 	{%temp, %r113}, %fd716;
	}
	shl.b32 	%r456, %r111, 20;
	add.s32 	%r457, %r456, %r113;
	mov.b64 	%fd1019, {%r112, %r457};
	{
	.reg .b32 %temp; 
	mov.b64 	{%temp, %r458}, %fd161;
	}
	mov.b32 	%f145, %r458;
	abs.f32 	%f77, %f145;
	setp.lt.f32 	%p82, %f77, 0f4086232B;
	@%p82 bra 	$L__BB23_123;
	setp.lt.f64 	%p83, %fd161, 0d0000000000000000;
	add.f64 	%fd717, %fd161, 0d7FF0000000000000;
	selp.f64 	%fd1019, 0d0000000000000000, %fd717, %p83;
	setp.geu.f32 	%p84, %f77, 0f40874800;
	@%p84 bra 	$L__BB23_123;
	shr.u32 	%r459, %r111, 31;
	add.s32 	%r460, %r111, %r459;
	shr.s32 	%r461, %r460, 1;
	shl.b32 	%r462, %r461, 20;
	add.s32 	%r463, %r113, %r462;
	mov.b64 	%fd718, {%r112, %r463};
	sub.s32 	%r464, %r111, %r461;
	shl.b32 	%r465, %r464, 20;
	add.s32 	%r466, %r465, 1072693248;
	mov.b32 	%r467, 0;
	mov.b64 	%fd719, {%r467, %r466};
	mul.f64 	%fd1019, %fd719, %fd718;
$L__BB23_123:
	cvt.rn.f32.f64 	%f78, %fd1019;
	ld.global.f64 	%fd166, [%rd11+22528];
	fma.rn.f64 	%fd720, %fd166, 0d3FF71547652B82FE, 0d4338000000000000;
	{
	.reg .b32 %temp; 
	mov.b64 	{%r114, %temp}, %fd720;
	}
	mov.f64 	%fd721, 0dC338000000000000;
	add.rn.f64 	%fd722, %fd720, %fd721;
	fma.rn.f64 	%fd723, %fd722, 0dBFE62E42FEFA39EF, %fd166;
	fma.rn.f64 	%fd724, %fd722, 0dBC7ABC9E3B39803F, %fd723;
	fma.rn.f64 	%fd725, %fd724, 0d3E5ADE1569CE2BDF, 0d3E928AF3FCA213EA;
	fma.rn.f64 	%fd726, %fd725, %fd724, 0d3EC71DEE62401315;
	fma.rn.f64 	%fd727, %fd726, %fd724, 0d3EFA01997C89EB71;
	fma.rn.f64 	%fd728, %fd727, %fd724, 0d3F2A01A014761F65;
	fma.rn.f64 	%fd729, %fd728, %fd724, 0d3F56C16C1852B7AF;
	fma.rn.f64 	%fd730, %fd729, %fd724, 0d3F81111111122322;
	fma.rn.f64 	%fd731, %fd730, %fd724, 0d3FA55555555502A1;
	fma.rn.f64 	%fd732, %fd731, %fd724, 0d3FC5555555555511;
	fma.rn.f64 	%fd733, %fd732, %fd724, 0d3FE000000000000B;
	fma.rn.f64 	%fd734, %fd733, %fd724, 0d3FF0000000000000;
	fma.rn.f64 	%fd735, %fd734, %fd724, 0d3FF0000000000000;
	{
	.reg .b32 %temp; 
	mov.b64 	{%r115, %temp}, %fd735;
	}
	{
	.reg .b32 %temp; 
	mov.b64 	{%temp, %r116}, %fd735;
	}
	shl.b32 	%r468, %r114, 20;
	add.s32 	%r469, %r468, %r116;
	mov.b64 	%fd1020, {%r115, %r469};
	{
	.reg .b32 %temp; 
	mov.b64 	{%temp, %r470}, %fd166;
	}
	mov.b32 	%f146, %r470;
	abs.f32 	%f79, %f146;
	setp.lt.f32 	%p85, %f79, 0f4086232B;
	@%p85 bra 	$L__BB23_126;
	setp.lt.f64 	%p86, %fd166, 0d0000000000000000;
	add.f64 	%fd736, %fd166, 0d7FF0000000000000;
	selp.f64 	%fd1020, 0d0000000000000000, %fd736, %p86;
	setp.geu.f32 	%p87, %f79, 0f40874800;
	@%p87 bra 	$L__BB23_126;
	shr.u32 	%r471, %r114, 31;
	add.s32 	%r472, %r114, %r471;
	shr.s32 	%r473, %r472, 1;
	shl.b32 	%r474, %r473, 20;
	add.s32 	%r475, %r116, %r474;
	mov.b64 	%fd737, {%r115, %r475};
	sub.s32 	%r476, %r114, %r473;
	shl.b32 	%r477, %r476, 20;
	add.s32 	%r478, %r477, 1072693248;
	mov.b32 	%r479, 0;
	mov.b64 	%fd738, {%r479, %r478};
	mul.f64 	%fd1020, %fd738, %fd737;
$L__BB23_126:
	cvt.rn.f32.f64 	%f80, %fd1020;
	ld.global.f64 	%fd171, [%rd11+24576];
	fma.rn.f64 	%fd739, %fd171, 0d3FF71547652B82FE, 0d4338000000000000;
	{
	.reg .b32 %temp; 
	mov.b64 	{%r117, %temp}, %fd739;
	}
	mov.f64 	%fd740, 0dC338000000000000;
	add.rn.f64 	%fd741, %fd739, %fd740;
	fma.rn.f64 	%fd742, %fd741, 0dBFE62E42FEFA39EF, %fd171;
	fma.rn.f64 	%fd743, %fd741, 0dBC7ABC9E3B39803F, %fd742;
	fma.rn.f64 	%fd744, %fd743, 0d3E5ADE1569CE2BDF, 0d3E928AF3FCA213EA;
	fma.rn.f64 	%fd745, %fd744, %fd743, 0d3EC71DEE62401315;
	fma.rn.f64 	%fd746, %fd745, %fd743, 0d3EFA01997C89EB71;
	fma.rn.f64 	%fd747, %fd746, %fd743, 0d3F2A01A014761F65;
	fma.rn.f64 	%fd748, %fd747, %fd743, 0d3F56C16C1852B7AF;
	fma.rn.f64 	%fd749, %fd748, %fd743, 0d3F81111111122322;
	fma.rn.f64 	%fd750, %fd749, %fd743, 0d3FA55555555502A1;
	fma.rn.f64 	%fd751, %fd750, %fd743, 0d3FC5555555555511;
	fma.rn.f64 	%fd752, %fd751, %fd743, 0d3FE000000000000B;
	fma.rn.f64 	%fd753, %fd752, %fd743, 0d3FF0000000000000;
	fma.rn.f64 	%fd754, %fd753, %fd743, 0d3FF0000000000000;
	{
	.reg .b32 %temp; 
	mov.b64 	{%r118, %temp}, %fd754;
	}
	{
	.reg .b32 %temp; 
	mov.b64 	{%temp, %r119}, %fd754;
	}
	shl.b32 	%r480, %r117, 20;
	add.s32 	%r481, %r480, %r119;
	mov.b64 	%fd1021, {%r118, %r481};
	{
	.reg .b32 %temp; 
	mov.b64 	{%temp, %r482}, %fd171;
	}
	mov.b32 	%f147, %r482;
	abs.f32 	%f81, %f147;
	setp.lt.f32 	%p88, %f81, 0f4086232B;
	@%p88 bra 	$L__BB23_129;
	setp.lt.f64 	%p89, %fd171, 0d0000000000000000;
	add.f64 	%fd755, %fd171, 0d7FF0000000000000;
	selp.f64 	%fd1021, 0d0000000000000000, %fd755, %p89;
	setp.geu.f32 	%p90, %f81, 0f40874800;
	@%p90 bra 	$L__BB23_129;
	shr.u32 	%r483, %r117, 31;
	add.s32 	%r484, %r117, %r483;
	shr.s32 	%r485, %r484, 1;
	shl.b32 	%r486, %r485, 20;
	add.s32 	%r487, %r119, %r486;
	mov.b64 	%fd756, {%r118, %r487};
	sub.s32 	%r488, %r117, %r485;
	shl.b32 	%r489, %r488, 20;
	add.s32 	%r490, %r489, 1072693248;
	mov.b32 	%r491, 0;
	mov.b64 	%fd757, {%r491, %r490};
	mul.f64 	%fd1021, %fd757, %fd756;
$L__BB23_129:
	cvt.rn.f32.f64 	%f82, %fd1021;
	ld.global.f64 	%fd176, [%rd11+26624];
	fma.rn.f64 	%fd758, %fd176, 0d3FF71547652B82FE, 0d4338000000000000;
	{
	.reg .b32 %temp; 
	mov.b64 	{%r120, %temp}, %fd758;
	}
	mov.f64 	%fd759, 0dC338000000000000;
	add.rn.f64 	%fd760, %fd758, %fd759;
	fma.rn.f64 	%fd761, %fd760, 0dBFE62E42FEFA39EF, %fd176;
	fma.rn.f64 	%fd762, %fd760, 0dBC7ABC9E3B39803F, %fd761;
	fma.rn.f64 	%fd763, %fd762, 0d3E5ADE1569CE2BDF, 0d3E928AF3FCA213EA;
	fma.rn.f64 	%fd764, %fd763, %fd762, 0d3EC71DEE62401315;
	fma.rn.f64 	%fd765, %fd764, %fd762, 0d3EFA01997C89EB71;
	fma.rn.f64 	%fd766, %fd765, %fd762, 0d3F2A01A014761F65;
	fma.rn.f64 	%fd767, %fd766, %fd762, 0d3F56C16C1852B7AF;
	fma.rn.f64 	%fd768, %fd767, %fd762, 0d3F81111111122322;
	fma.rn.f64 	%fd769, %fd768, %fd762, 0d3FA55555555502A1;
	fma.rn.f64 	%fd770, %fd769, %fd762, 0d3FC5555555555511;
	fma.rn.f64 	%fd771, %fd770, %fd762, 0d3FE000000000000B;
	fma.rn.f64 	%fd772, %fd771, %fd762, 0d3FF0000000000000;
	fma.rn.f64 	%fd773, %fd772, %fd762, 0d3FF0000000000000;
	{
	.reg .b32 %temp; 
	mov.b64 	{%r121, %temp}, %fd773;
	}
	{
	.reg .b32 %temp; 
	mov.b64 	{%temp, %r122}, %fd773;
	}
	shl.b32 	%r492, %r120, 20;
	add.s32 	%r493, %r492, %r122;
	mov.b64 	%fd1022, {%r121, %r493};
	{
	.reg .b32 %temp; 
	mov.b64 	{%temp, %r494}, %fd176;
	}
	mov.b32 	%f148, %r494;
	abs.f32 	%f83, %f148;
	setp.lt.f32 	%p91, %f83, 0f4086232B;
	@%p91 bra 	$L__BB23_132;
	setp.lt.f64 	%p92, %fd176, 0d0000000000000000;
	add.f64 	%fd774, %fd176, 0d7FF0000000000000;
	selp.f64 	%fd1022, 0d0000000000000000, %fd774, %p92;
	setp.geu.f32 	%p93, %f83, 0f40874800;
	@%p93 bra 	$L__BB23_132;
	shr.u32 	%r495, %r120, 31;
	add.s32 	%r496, %r120, %r495;
	shr.s32 	%r497, %r496, 1;
	shl.b32 	%r498, %r497, 20;
	add.s32 	%r499, %r122, %r498;
	mov.b64 	%fd775, {%r121, %r499};
	sub.s32 	%r500, %r120, %r497;
	shl.b32 	%r501, %r500, 20;
	add.s32 	%r502, %r501, 1072693248;
	mov.b32 	%r503, 0;
	mov.b64 	%fd776, {%r503, %r502};
	mul.f64 	%fd1022, %fd776, %fd775;
$L__BB23_132:
	cvt.rn.f32.f64 	%f84, %fd1022;
	ld.global.f64 	%fd181, [%rd11+28672];
	fma.rn.f64 	%fd777, %fd181, 0d3FF71547652B82FE, 0d4338000000000000;
	{
	.reg .b32 %temp; 
	mov.b64 	{%r123, %temp}, %fd777;
	}
	mov.f64 	%fd778, 0dC338000000000000;
	add.rn.f64 	%fd779, %fd777, %fd778;
	fma.rn.f64 	%fd780, %fd779, 0dBFE62E42FEFA39EF, %fd181;
	fma.rn.f64 	%fd781, %fd779, 0dBC7ABC9E3B39803F, %fd780;
	fma.rn.f64 	%fd782, %fd781, 0d3E5ADE1569CE2BDF, 0d3E928AF3FCA213EA;
	fma.rn.f64 	%fd783, %fd782, %fd781, 0d3EC71DEE62401315;
	fma.rn.f64 	%fd784, %fd783, %fd781, 0d3EFA01997C89EB71;
	fma.rn.f64 	%fd785, %fd784, %fd781, 0d3F2A01A014761F65;
	fma.rn.f64 	%fd786, %fd785, %fd781, 0d3F56C16C1852B7AF;
	fma.rn.f64 	%fd787, %fd786, %fd781, 0d3F81111111122322;
	fma.rn.f64 	%fd788, %fd787, %fd781, 0d3FA55555555502A1;
	fma.rn.f64 	%fd789, %fd788, %fd781, 0d3FC5555555555511;
	fma.rn.f64 	%fd790, %fd789, %fd781, 0d3FE000000000000B;
	fma.rn.f64 	%fd791, %fd790, %fd781, 0d3FF0000000000000;
	fma.rn.f64 	%fd792, %fd791, %fd781, 0d3FF0000000000000;
	{
	.reg .b32 %temp; 
	mov.b64 	{%r124, %temp}, %fd792;
	}
	{
	.reg .b32 %temp; 
	mov.b64 	{%temp, %r125}, %fd792;
	}
	shl.b32 	%r504, %r123, 20;
	add.s32 	%r505, %r504, %r125;
	mov.b64 	%fd1023, {%r124, %r505};
	{
	.reg .b32 %temp; 
	mov.b64 	{%temp, %r506}, %fd181;
	}
	mov.b32 	%f149, %r506;
	abs.f32 	%f85, %f149;
	setp.lt.f32 	%p94, %f85, 0f4086232B;
	@%p94 bra 	$L__BB23_135;
	setp.lt.f64 	%p95, %fd181, 0d0000000000000000;
	add.f64 	%fd793, %fd181, 0d7FF0000000000000;
	selp.f64 	%fd1023, 0d0000000000000000, %fd793, %p95;
	setp.geu.f32 	%p96, %f85, 0f40874800;
	@%p96 bra 	$L__BB23_135;
	shr.u32 	%r507, %r123, 31;
	add.s32 	%r508, %r123, %r507;
	shr.s32 	%r509, %r508, 1;
	shl.b32 	%r510, %r509, 20;
	add.s32 	%r511, %r125, %r510;
	mov.b64 	%fd794, {%r124, %r511};
	sub.s32 	%r512, %r123, %r509;
	shl.b32 	%r513, %r512, 20;
	add.s32 	%r514, %r513, 1072693248;
	mov.b32 	%r515, 0;
	mov.b64 	%fd795, {%r515, %r514};
	mul.f64 	%fd1023, %fd795, %fd794;
$L__BB23_135:
	cvt.rn.f32.f64 	%f86, %fd1023;
	ld.global.f64 	%fd186, [%rd11+30720];
	fma.rn.f64 	%fd796, %fd186, 0d3FF71547652B82FE, 0d4338000000000000;
	{
	.reg .b32 %temp; 
	mov.b64 	{%r126, %temp}, %fd796;
	}
	mov.f64 	%fd797, 0dC338000000000000;
	add.rn.f64 	%fd798, %fd796, %fd797;
	fma.rn.f64 	%fd799, %fd798, 0dBFE62E42FEFA39EF, %fd186;
	fma.rn.f64 	%fd800, %fd798, 0dBC7ABC9E3B39803F, %fd799;
	fma.rn.f64 	%fd801, %fd800, 0d3E5ADE1569CE2BDF, 0d3E928AF3FCA213EA;
	fma.rn.f64 	%fd802, %fd801, %fd800, 0d3EC71DEE62401315;
	fma.rn.f64 	%fd803, %fd802, %fd800, 0d3EFA01997C89EB71;
	fma.rn.f64 	%fd804, %fd803, %fd800, 0d3F2A01A014761F65;
	fma.rn.f64 	%fd805, %fd804, %fd800, 0d3F56C16C1852B7AF;
	fma.rn.f64 	%fd806, %fd805, %fd800, 0d3F81111111122322;
	fma.rn.f64 	%fd807, %fd806, %fd800, 0d3FA55555555502A1;
	fma.rn.f64 	%fd808, %fd807, %fd800, 0d3FC5555555555511;
	fma.rn.f64 	%fd809, %fd808, %fd800, 0d3FE000000000000B;
	fma.rn.f64 	%fd810, %fd809, %fd800, 0d3FF0000000000000;
	fma.rn.f64 	%fd811, %fd810, %fd800, 0d3FF0000000000000;
	{
	.reg .b32 %temp; 
	mov.b64 	{%r127, %temp}, %fd811;
	}
	{
	.reg .b32 %temp; 
	mov.b64 	{%temp, %r128}, %fd811;
	}
	shl.b32 	%r516, %r126, 20;
	add.s32 	%r517, %r516, %r128;
	mov.b64 	%fd1024, {%r127, %r517};
	{
	.reg .b32 %temp; 
	mov.b64 	{%temp, %r518}, %fd186;
	}
	mov.b32 	%f150, %r518;
	abs.f32 	%f87, %f150;
	setp.lt.f32 	%p97, %f87, 0f4086232B;
	@%p97 bra 	$L__BB23_138;
	setp.lt.f64 	%p98, %fd186, 0d0000000000000000;
	add.f64 	%fd812, %fd186, 0d7FF0000000000000;
	selp.f64 	%fd1024, 0d0000000000000000, %fd812, %p98;
	setp.geu.f32 	%p99, %f87, 0f40874800;
	@%p99 bra 	$L__BB23_138;
	shr.u32 	%r519, %r126, 31;
	add.s32 	%r520, %r126, %r519;
	shr.s32 	%r521, %r520, 1;
	shl.b32 	%r522, %r521, 20;
	add.s32 	%r523, %r128, %r522;
	mov.b64 	%fd813, {%r127, %r523};
	sub.s32 	%r524, %r126, %r521;
	shl.b32 	%r525, %r524, 20;
	add.s32 	%r526, %r525, 1072693248;
	mov.b32 	%r527, 0;
	mov.b64 	%fd814, {%r527, %r526};
	mul.f64 	%fd1024, %fd814, %fd813;
$L__BB23_138:
	cvt.rn.f32.f64 	%f151, %fd1024;
	add.f32 	%f152, %f286, %f58;
	add.f32 	%f153, %f60, %f62;
	add.f32 	%f154, %f64, %f66;
	add.f32 	%f155, %f68, %f70;
	add.f32 	%f156, %f72, %f74;
	add.f32 	%f157, %f76, %f78;
	add.f32 	%f158, %f80, %f82;
	add.f32 	%f159, %f84, %f86;
	add.f32 	%f160, %f152, %f153;
	add.f32 	%f161, %f154, %f155;
	add.f32 	%f162, %f156, %f157;
	add.f32 	%f163, %f158, %f159;
	add.f32 	%f164, %f160, %f161;
	add.f32 	%f165, %f162, %f163;
	add.f32 	%f166, %f164, %f165;
	add.f32 	%f286, %f166, %f151;
	sub.s64 	%rd24, %rd18, %rd37;
	setp.lt.u64 	%p100, %rd24, 4096;
	@%p100 bra 	$L__BB23_156;
	add.s64 	%rd37, %rd37, 4096;
	setp.le.u64 	%p101, %rd37, %rd9;
	@%p101 bra 	$L__BB23_90;
$L__BB23_140:
	setp.le.u64 	%p102, %rd18, %rd37;
	@%p102 bra 	$L__BB23_156;
	cvt.u32.u64 	%r528, %rd37;
	cvt.u32.u64 	%r529, %rd18;
	sub.s32 	%r129, %r529, %r528;
	setp.ge.s32 	%p103, %r32, %r129;
	@%p103 bra 	$L__BB23_156;
	not.b32 	%r531, %r32;
	add.s32 	%r532, %r531, %r529;
	sub.s32 	%r130, %r532, %r528;
	and.b32  	%r534, %r130, 256;
	setp.ne.s32 	%p104, %r534, 0;
	mov.u32 	%r754, %r32;
	@%p104 bra 	$L__BB23_147;
	shl.b64 	%rd25, %rd37, 3;
	add.s64 	%rd26, %rd8, %rd25;
	ld.global.f64 	%fd191, [%rd26];
	fma.rn.f64 	%fd815, %fd191, 0d3FF71547652B82FE, 0d4338000000000000;
	{
	.reg .b32 %temp; 
	mov.b64 	{%r131, %temp}, %fd815;
	}
	mov.f64 	%fd816, 0dC338000000000000;
	add.rn.f64 	%fd817, %fd815, %fd816;
	fma.rn.f64 	%fd818, %fd817, 0dBFE62E42FEFA39EF, %fd191;
	fma.rn.f64 	%fd819, %fd817, 0dBC7ABC9E3B39803F, %fd818;
	fma.rn.f64 	%fd820, %fd819, 0d3E5ADE1569CE2BDF, 0d3E928AF3FCA213EA;
	fma.rn.f64 	%fd821, %fd820, %fd819, 0d3EC71DEE62401315;
	fma.rn.f64 	%fd822, %fd821, %fd819, 0d3EFA01997C89EB71;
	fma.rn.f64 	%fd823, %fd822, %fd819, 0d3F2A01A014761F65;
	fma.rn.f64 	%fd824, %fd823, %fd819, 0d3F56C16C1852B7AF;
	fma.rn.f64 	%fd825, %fd824, %fd819, 0d3F81111111122322;
	fma.rn.f64 	%fd826, %fd825, %fd819, 0d3FA55555555502A1;
	fma.rn.f64 	%fd827, %fd826, %fd819, 0d3FC5555555555511;
	fma.rn.f64 	%fd828, %fd827, %fd819, 0d3FE000000000000B;
	fma.rn.f64 	%fd829, %fd828, %fd819, 0d3FF0000000000000;
	fma.rn.f64 	%fd830, %fd829, %fd819, 0d3FF0000000000000;
	{
	.reg .b32 %temp; 
	mov.b64 	{%r132, %temp}, %fd830;
	}
	{
	.reg .b32 %temp; 
	mov.b64 	{%temp, %r133}, %fd830;
	}
	shl.b32 	%r535, %r131, 20;
	add.s32 	%r536, %r535, %r133;
	mov.b64 	%fd1025, {%r132, %r536};
	{
	.reg .b32 %temp; 
	mov.b64 	{%temp, %r537}, %fd191;
	}
	mov.b32 	%f168, %r537;
	abs.f32 	%f90, %f168;
	setp.lt.f32 	%p105, %f90, 0f4086232B;
	@%p105 bra 	$L__BB23_146;
	setp.lt.f64 	%p106, %fd191, 0d0000000000000000;
	add.f64 	%fd831, %fd191, 0d7FF0000000000000;
	selp.f64 	%fd1025, 0d0000000000000000, %fd831, %p106;
	setp.geu.f32 	%p107, %f90, 0f40874800;
	@%p107 bra 	$L__BB23_146;
	shr.u32 	%r538, %r131, 31;
	add.s32 	%r539, %r131, %r538;
	shr.s32 	%r540, %r539, 1;
	shl.b32 	%r541, %r540, 20;
	add.s32 	%r542, %r133, %r541;
	mov.b64 	%fd832, {%r132, %r542};
	sub.s32 	%r543, %r131, %r540;
	shl.b32 	%r544, %r543, 20;
	add.s32 	%r545, %r544, 1072693248;
	mov.b32 	%r546, 0;
	mov.b64 	%fd833, {%r546, %r545};
	mul.f64 	%fd1025, %fd833, %fd832;
$L__BB23_146:
	cvt.rn.f32.f64 	%f169, %fd1025;
	add.f32 	%f286, %f286, %f169;
	add.s32 	%r754, %r32, 256;
$L__BB23_147:
	setp.lt.u32 	%p108, %r130, 256;
	@%p108 bra 	$L__BB23_156;
	cvt.u64.u32 	%rd27, %r754;
	add.s64 	%rd28, %rd37, %rd27;
	shl.b64 	%rd29, %rd28, 3;
	add.s64 	%rd30, %rd29, %rd2;
	add.s64 	%rd38, %rd30, 2048;
$L__BB23_149:
	ld.global.f64 	%fd196, [%rd38+-2048];
	fma.rn.f64 	%fd834, %fd196, 0d3FF71547652B82FE, 0d4338000000000000;
	{
	.reg .b32 %temp; 
	mov.b64 	{%r137, %temp}, %fd834;
	}
	mov.f64 	%fd835, 0dC338000000000000;
	add.rn.f64 	%fd836, %fd834, %fd835;
	fma.rn.f64 	%fd837, %fd836, 0dBFE62E42FEFA39EF, %fd196;
	fma.rn.f64 	%fd838, %fd836, 0dBC7ABC9E3B39803F, %fd837;
	fma.rn.f64 	%fd839, %fd838, 0d3E5ADE1569CE2BDF, 0d3E928AF3FCA213EA;
	fma.rn.f64 	%fd840, %fd839, %fd838, 0d3EC71DEE62401315;
	fma.rn.f64 	%fd841, %fd840, %fd838, 0d3EFA01997C89EB71;
	fma.rn.f64 	%fd842, %fd841, %fd838, 0d3F2A01A014761F65;
	fma.rn.f64 	%fd843, %fd842, %fd838, 0d3F56C16C1852B7AF;
	fma.rn.f64 	%fd844, %fd843, %fd838, 0d3F81111111122322;
	fma.rn.f64 	%fd845, %fd844, %fd838, 0d3FA55555555502A1;
	fma.rn.f64 	%fd846, %fd845, %fd838, 0d3FC5555555555511;
	fma.rn.f64 	%fd847, %fd846, %fd838, 0d3FE000000000000B;
	fma.rn.f64 	%fd848, %fd847, %fd838, 0d3FF0000000000000;
	fma.rn.f64 	%fd849, %fd848, %fd838, 0d3FF0000000000000;
	{
	.reg .b32 %temp; 
	mov.b64 	{%r138, %temp}, %fd849;
	}
	{
	.reg .b32 %temp; 
	mov.b64 	{%temp, %r139}, %fd849;
	}
	shl.b32 	%r547, %r137, 20;
	add.s32 	%r548, %r547, %r139;
	mov.b64 	%fd1026, {%r138, %r548};
	{
	.reg .b32 %temp; 
	mov.b64 	{%temp, %r549}, %fd196;
	}
	mov.b32 	%f170, %r549;
	abs.f32 	%f95, %f170;
	setp.lt.f32 	%p109, %f95, 0f4086232B;
	@%p109 bra 	$L__BB23_152;
	setp.lt.f64 	%p110, %fd196, 0d0000000000000000;
	add.f64 	%fd850, %fd196, 0d7FF0000000000000;
	selp.f64 	%fd1026, 0d0000000000000000, %fd850, %p110;
	setp.geu.f32 	%p111, %f95, 0f40874800;
	@%p111 bra 	$L__BB23_152;
	shr.u32 	%r550, %r137, 31;
	add.s32 	%r551, %r137, %r550;
	shr.s32 	%r552, %r551, 1;
	shl.b32 	%r553, %r552, 20;
	add.s32 	%r554, %r139, %r553;
	mov.b64 	%fd851, {%r138, %r554};
	sub.s32 	%r555, %r137, %r552;
	shl.b32 	%r556, %r555, 20;
	add.s32 	%r557, %r556, 1072693248;
	mov.b32 	%r558, 0;
	mov.b64 	%fd852, {%r558, %r557};
	mul.f64 	%fd1026, %fd852, %fd851;
$L__BB23_152:
	cvt.rn.f32.f64 	%f171, %fd1026;
	add.f32 	%f96, %f286, %f171;
	ld.global.f64 	%fd201, [%rd38];
	fma.rn.f64 	%fd853, %fd201, 0d3FF71547652B82FE, 0d4338000000000000;
	{
	.reg .b32 %temp; 
	mov.b64 	{%r140, %temp}, %fd853;
	}
	mov.f64 	%fd854, 0dC338000000000000;
	add.rn.f64 	%fd855, %fd853, %fd854;
	fma.rn.f64 	%fd856, %fd855, 0dBFE62E42FEFA39EF, %fd201;
	fma.rn.f64 	%fd857, %fd855, 0dBC7ABC9E3B39803F, %fd856;
	fma.rn.f64 	%fd858, %fd857, 0d3E5ADE1569CE2BDF, 0d3E928AF3FCA213EA;
	fma.rn.f64 	%fd859, %fd858, %fd857, 0d3EC71DEE62401315;
	fma.rn.f64 	%fd860, %fd859, %fd857, 0d3EFA01997C89EB71;
	fma.rn.f64 	%fd861, %fd860, %fd857, 0d3F2A01A014761F65;
	fma.rn.f64 	%fd862, %fd861, %fd857, 0d3F56C16C1852B7AF;
	fma.rn.f64 	%fd863, %fd862, %fd857, 0d3F81111111122322;
	fma.rn.f64 	%fd864, %fd863, %fd857, 0d3FA55555555502A1;
	fma.rn.f64 	%fd865, %fd864, %fd857, 0d3FC5555555555511;
	fma.rn.f64 	%fd866, %fd865, %fd857, 0d3FE000000000000B;
	fma.rn.f64 	%fd867, %fd866, %fd857, 0d3FF0000000000000;
	fma.rn.f64 	%fd868, %fd867, %fd857, 0d3FF0000000000000;
	{
	.reg .b32 %temp; 
	mov.b64 	{%r141, %temp}, %fd868;
	}
	{
	.reg .b32 %temp; 
	mov.b64 	{%temp, %r142}, %fd868;
	}
	shl.b32 	%r559, %r140, 20;
	add.s32 	%r560, %r559, %r142;
	mov.b64 	%fd1027, {%r141, %r560};
	{
	.reg .b32 %temp; 
	mov.b64 	{%temp, %r561}, %fd201;
	}
	mov.b32 	%f172, %r561;
	abs.f32 	%f97, %f172;
	setp.lt.f32 	%p112, %f97, 0f4086232B;
	@%p112 bra 	$L__BB23_155;
	setp.lt.f64 	%p113, %fd201, 0d0000000000000000;
	add.f64 	%fd869, %fd201, 0d7FF0000000000000;
	selp.f64 	%fd1027, 0d0000000000000000, %fd869, %p113;
	setp.geu.f32 	%p114, %f97, 0f40874800;
	@%p114 bra 	$L__BB23_155;
	shr.u32 	%r562, %r140, 31;
	add.s32 	%r563, %r140, %r562;
	shr.s32 	%r564, %r563, 1;
	shl.b32 	%r565, %r564, 20;
	add.s32 	%r566, %r142, %r565;
	mov.b64 	%fd870, {%r141, %r566};
	sub.s32 	%r567, %r140, %r564;
	shl.b32 	%r568, %r567, 20;
	add.s32 	%r569, %r568, 1072693248;
	mov.b32 	%r570, 0;
	mov.b64 	%fd871, {%r570, %r569};
	mul.f64 	%fd1027, %fd871, %fd870;
$L__BB23_155:
	cvt.rn.f32.f64 	%f173, %fd1027;
	add.f32 	%f286, %f96, %f173;
	add.s32 	%r754, %r754, 512;
	add.s64 	%rd38, %rd38, 4096;
	setp.lt.s32 	%p115, %r754, %r129;
	@%p115 bra 	$L__BB23_149;
$L__BB23_156:
	// begin inline asm
	mov.u32 %r571, %laneid;
	// end inline asm
	mov.b32 	%r573, %f286;
	mov.b32 	%r574, 1;
	mov.b32 	%r595, 31;
	mov.b32 	%r596, -1;
	// begin inline asm
	shfl.sync.down.b32 %r572, %r573, %r574, %r595, %r596;
	// end inline asm
	setp.gt.s32 	%p116, %r571, 30;
	mov.b32 	%f174, %r572;
	add.f32 	%f175, %f286, %f174;
	selp.f32 	%f176, %f286, %f175, %p116;
	mov.b32 	%r578, %f176;
	mov.b32 	%r579, 2;
	// begin inline asm
	shfl.sync.down.b32 %r577, %r578, %r579, %r595, %r596;
	// end inline asm
	setp.gt.s32 	%p117, %r571, 29;
	mov.b32 	%f177, %r577;
	add.f32 	%f178, %f176, %f177;
	selp.f32 	%f179, %f176, %f178, %p117;
	mov.b32 	%r583, %f179;
	mov.b32 	%r584, 4;
	// begin inline asm
	shfl.sync.down.b32 %r582, %r583, %r584, %r595, %r596;
	// end inline asm
	setp.gt.s32 	%p118, %r571, 27;
	mov.b32 	%f180, %r582;
	add.f32 	%f181, %f179, %f180;
	selp.f32 	%f182, %f179, %f181, %p118;
	mov.b32 	%r588, %f182;
	mov.b32 	%r589, 8;
	// begin inline asm
	shfl.sync.down.b32 %r587, %r588, %r589, %r595, %r596;
	// end inline asm
	setp.gt.s32 	%p119, %r571, 23;
	mov.b32 	%f183, %r587;
	add.f32 	%f184, %f182, %f183;
	selp.f32 	%f185, %f182, %f184, %p119;
	mov.b32 	%r593, %f185;
	mov.b32 	%r594, 16;
	// begin inline asm
	shfl.sync.down.b32 %r592, %r593, %r594, %r595, %r596;
	// end inline asm
	setp.gt.s32 	%p120, %r571, 15;
	mov.b32 	%f186, %r592;
	add.f32 	%f100, %f185, %f186;
	selp.f32 	%f287, %f185, %f100, %p120;
	setp.ne.s32 	%p121, %r571, 0;
	@%p121 bra 	$L__BB23_158;
	shr.u32 	%r597, %r32, 3;
	and.b32  	%r598, %r597, 124;
	mov.u32 	%r599, _ZZN3cub18CUB_300001_SM_10006detail6reduce28DeviceReduceSingleTileKernelINS2_10policy_hubIfyN4cuda3std3__44plusIfEEE10Policy1000EN6thrust24THRUST_300001_SM_1000_NS6detail15normal_iteratorINSD_10device_ptrIdEEEEPdyS9_df3ExpEEvT0_T1_T2_T3_T4_T6_E12temp_storage;
	add.s32 	%r600, %r599, %r598;
	st.shared.f32 	[%r600+8], %f100;
$L__BB23_158:
	bar.sync 	0;
	setp.ne.s32 	%p122, %r32, 0;
	@%p122 bra 	$L__BB23_160;
	ld.shared.f32 	%f187, [_ZZN3cub18CUB_300001_SM_10006detail6reduce28DeviceReduceSingleTileKernelINS2_10policy_hubIfyN4cuda3std3__44plusIfEEE10Policy1000EN6thrust24THRUST_300001_SM_1000_NS6detail15normal_iteratorINSD_10device_ptrIdEEEEPdyS9_df3ExpEEvT0_T1_T2_T3_T4_T6_E12temp_storage+12];
	add.f32 	%f188, %f287, %f187;
	ld.shared.f32 	%f189, [_ZZN3cub18CUB_300001_SM_10006detail6reduce28DeviceReduceSingleTileKernelINS2_10policy_hubIfyN4cuda3std3__44plusIfEEE10Policy1000EN6thrust24THRUST_300001_SM_1000_NS6detail15normal_iteratorINSD_10device_ptrIdEEEEPdyS9_df3ExpEEvT0_T1_T2_T3_T4_T6_E12temp_storage+16];
	add.f32 	%f190, %f188, %f189;
	ld.shared.f32 	%f191, [_ZZN3cub18CUB_300001_SM_10006detail6reduce28DeviceReduceSingleTileKernelINS2_10policy_hubIfyN4cuda3std3__44plusIfEEE10Policy1000EN6thrust24THRUST_300001_SM_1000_NS6detail15normal_iteratorINSD_10device_ptrIdEEEEPdyS9_df3ExpEEvT0_T1_T2_T3_T4_T6_E12temp_storage+20];
	add.f32 	%f192, %f190, %f191;
	ld.shared.f32 	%f193, [_ZZN3cub18CUB_300001_SM_10006detail6reduce28DeviceReduceSingleTileKernelINS2_10policy_hubIfyN4cuda3std3__44plusIfEEE10Policy1000EN6thrust24THRUST_300001_SM_1000_NS6detail15normal_iteratorINSD_10device_ptrIdEEEEPdyS9_df3ExpEEvT0_T1_T2_T3_T4_T6_E12temp_storage+24];
	add.f32 	%f194, %f192, %f193;
	ld.shared.f32 	%f195, [_ZZN3cub18CUB_300001_SM_10006detail6reduce28DeviceReduceSingleTileKernelINS2_10policy_hubIfyN4cuda3std3__44plusIfEEE10Policy1000EN6thrust24THRUST_300001_SM_1000_NS6detail15normal_iteratorINSD_10device_ptrIdEEEEPdyS9_df3ExpEEvT0_T1_T2_T3_T4_T6_E12temp_storage+28];
	add.f32 	%f196, %f194, %f195;
	ld.shared.f32 	%f197, [_ZZN3cub18CUB_300001_SM_10006detail6reduce28DeviceReduceSingleTileKernelINS2_10policy_hubIfyN4cuda3std3__44plusIfEEE10Policy1000EN6thrust24THRUST_300001_SM_1000_NS6detail15normal_iteratorINSD_10device_ptrIdEEEEPdyS9_df3ExpEEvT0_T1_T2_T3_T4_T6_E12temp_storage+32];
	add.f32 	%f198, %f196, %f197;
	ld.shared.f32 	%f199, [_ZZN3cub18CUB_300001_SM_10006detail6reduce28DeviceReduceSingleTileKernelINS2_10policy_hubIfyN4cuda3std3__44plusIfEEE10Policy1000EN6thrust24THRUST_300001_SM_1000_NS6detail15normal_iteratorINSD_10device_ptrIdEEEEPdyS9_df3ExpEEvT0_T1_T2_T3_T4_T6_E12temp_storage+36];
	add.f32 	%f287, %f198, %f199;
$L__BB23_160:
	mov.u32 	%r746, %tid.x;
	setp.ne.s32 	%p170, %r746, 0;
	@%p170 bra 	$L__BB23_162;
	cvt.rn.f32.f64 	%f273, %fd206;
	add.f32 	%f274, %f287, %f273;
	cvt.f64.f32 	%fd986, %f274;
	st.global.f64 	[%rd1], %fd986;
$L__BB23_162:
	ret;

}
	// .globl	_ZN3cub18CUB_300001_SM_10006detail6reduce18DeviceReduceKernelINS2_10policy_hubIfyN4cuda3std3__44plusIfEEE10Policy1000EN6thrust24THRUST_300001_SM_1000_NS6detail15normal_iteratorINSD_10device_ptrIdEEEEyS9_f3ExpEEvT0_PT3_T1_NS0_13GridEvenShareISN_EET2_T4_
.visible .entry _ZN3cub18CUB_300001_SM_10006detail6reduce18DeviceReduceKernelINS2_10policy_hubIfyN4cuda3std3__44plusIfEEE10Policy1000EN6thrust24THRUST_300001_SM_1000_NS6detail15normal_iteratorINSD_10device_ptrIdEEEEyS9_f3ExpEEvT0_PT3_T1_NS0_13GridEvenShareISN_EET2_T4_(
	.param .align 8 .b8 _ZN3cub18CUB_300001_SM_10006detail6reduce18DeviceReduceKernelINS2_10policy_hubIfyN4cuda3std3__44plusIfEEE10Policy1000EN6thrust24THRUST_300001_SM_1000_NS6detail15normal_iteratorINSD_10device_ptrIdEEEEyS9_f3ExpEEvT0_PT3_T1_NS0_13GridEvenShareISN_EET2_T4__param_0[8],
	.param .u64 .ptr .align 1 _ZN3cub18CUB_300001_SM_10006detail6reduce18DeviceReduceKernelINS2_10policy_hubIfyN4cuda3std3__44plusIfEEE10Policy1000EN6thrust24THRUST_300001_SM_1000_NS6detail15normal_iteratorINSD_10device_ptrIdEEEEyS9_f3ExpEEvT0_PT3_T1_NS0_13GridEvenShareISN_EET2_T4__param_1,
	.param .u64 _ZN3cub18CUB_300001_SM_10006detail6reduce18DeviceReduceKernelINS2_10policy_hubIfyN4cuda3std3__44plusIfEEE10Policy1000EN6thrust24THRUST_300001_SM_1000_NS6detail15normal_iteratorINSD_10device_ptrIdEEEEyS9_f3ExpEEvT0_PT3_T1_NS0_13GridEvenShareISN_EET2_T4__param_2,
	.param .align 8 .b8 _ZN3cub18CUB_300001_SM_10006detail6reduce18DeviceReduceKernelINS2_10policy_hubIfyN4cuda3std3__44plusIfEEE10Policy1000EN6thrust24THRUST_300001_SM_1000_NS6detail15normal_iteratorINSD_10device_ptrIdEEEEyS9_f3ExpEEvT0_PT3_T1_NS0_13GridEvenShareISN_EET2_T4__param_3[72],
	.param .align 1 .b8 _ZN3cub18CUB_300001_SM_10006detail6reduce18DeviceReduceKernelINS2_10policy_hubIfyN4cuda3std3__44plusIfEEE10Policy1000EN6thrust24THRUST_300001_SM_1000_NS6detail15normal_iteratorINSD_10device_ptrIdEEEEyS9_f3ExpEEvT0_PT3_T1_NS0_13GridEvenShareISN_EET2_T4__param_4[1],
	.param .align 1 .b8 _ZN3cub18CUB_300001_SM_10006detail6reduce18DeviceReduceKernelINS2_10policy_hubIfyN4cuda3std3__44plusIfEEE10Policy1000EN6thrust24THRUST_300001_SM_1000_NS6detail15normal_iteratorINSD_10device_ptrIdEEEEyS9_f3ExpEEvT0_PT3_T1_NS0_13GridEvenShareISN_EET2_T4__param_5[1]
)
.maxntid 256
{
	.reg .pred 	%p<163>;
	.reg .b32 	%r<740>;
	.reg .b32 	%f<274>;
	.reg .b64 	%rd<61>;
	.reg .b64 	%fd<976>;
	// demoted variable
	.shared .align 4 .b8 _ZZN3cub18CUB_300001_SM_10006detail6reduce18DeviceReduceKernelINS2_10policy_hubIfyN4cuda3std3__44plusIfEEE10Policy1000EN6thrust24THRUST_300001_SM_1000_NS6detail15normal_iteratorINSD_10device_ptrIdEEEEyS9_f3ExpEEvT0_PT3_T1_NS0_13GridEvenShareISN_EET2_T4_E12temp_storage[44];
	ld.param.u32 	%r140, [_ZN3cub18CUB_300001_SM_10006detail6reduce18DeviceReduceKernelINS2_10policy_hubIfyN4cuda3std3__44plusIfEEE10Policy1000EN6thrust24THRUST_300001_SM_1000_NS6detail15normal_iteratorINSD_10device_ptrIdEEEEyS9_f3ExpEEvT0_PT3_T1_NS0_13GridEvenShareISN_EET2_T4__param_3+40];
	ld.param.u64 	%rd25, [_ZN3cub18CUB_300001_SM_10006detail6reduce18DeviceReduceKernelINS2_10policy_hubIfyN4cuda3std3__44plusIfEEE10Policy1000EN6thrust24THRUST_300001_SM_1000_NS6detail15normal_iteratorINSD_10device_ptrIdEEEEyS9_f3ExpEEvT0_PT3_T1_NS0_13GridEvenShareISN_EET2_T4__param_3+32];
	ld.param.u64 	%rd29, [_ZN3cub18CUB_300001_SM_10006detail6reduce18DeviceReduceKernelINS2_10policy_hubIfyN4cuda3std3__44plusIfEEE10Policy1000EN6thrust24THRUST_300001_SM_1000_NS6detail15normal_iteratorINSD_10device_ptrIdEEEEyS9_f3ExpEEvT0_PT3_T1_NS0_13GridEvenShareISN_EET2_T4__param_0];
	cvta.to.global.u64 	%rd2, %rd29;
	mov.u32 	%r1, %ctaid.x;
	shl.b32 	%r141, %r1, 12;
	cvt.u64.u32 	%rd3, %r141;
	sub.s64 	%rd4, %rd25, %rd3;
	setp.gt.u64 	%p1, %rd4, 4095;
	@%p1 bra 	$L__BB24_30;
	cvt.u32.u64 	%r610, %rd3;
	cvt.u32.u64 	%r2, %rd25;
	sub.s32 	%r3, %r2, %r610;
	mov.u32 	%r4, %tid.x;
	setp.ge.s32 	%p122, %r4, %r3;
	mov.f32 	%f267, 0f00000000;
	mov.u32 	%r735, %r4;
	@%p122 bra 	$L__BB24_6;
	add.s32 	%r612, %r610, %r4;
	mul.wide.u32 	%rd43, %r612, 8;
	add.s64 	%rd44, %rd2, %rd43;
	ld.global.f64 	%fd1, [%rd44];
	fma.rn.f64 	%fd861, %fd1, 0d3FF71547652B82FE, 0d4338000000000000;
	{
	.reg .b32 %temp; 
	mov.b64 	{%r5, %temp}, %fd861;
	}
	mov.f64 	%fd862, 0dC338000000000000;
	add.rn.f64 	%fd863, %fd861, %fd862;
	fma.rn.f64 	%fd864, %fd863, 0dBFE62E42FEFA39EF, %fd1;
	fma.rn.f64 	%fd865, %fd863, 0dBC7ABC9E3B39803F, %fd864;
	fma.rn.f64 	%fd866, %fd865, 0d3E5ADE1569CE2BDF, 0d3E928AF3FCA213EA;
	fma.rn.f64 	%fd867, %fd866, %fd865, 0d3EC71DEE62401315;
	fma.rn.f64 	%fd868, %fd867, %fd865, 0d3EFA01997C89EB71;
	fma.rn.f64 	%fd869, %fd868, %fd865, 0d3F2A01A014761F65;
	fma.rn.f64 	%fd870, %fd869, %fd865, 0d3F56C16C1852B7AF;
	fma.rn.f64 	%fd871, %fd870, %fd865, 0d3F81111111122322;
	fma.rn.f64 	%fd872, %fd871, %fd865, 0d3FA55555555502A1;
	fma.rn.f64 	%fd873, %fd872, %fd865, 0d3FC5555555555511;
	fma.rn.f64 	%fd874, %fd873, %fd865, 0d3FE000000000000B;
	fma.rn.f64 	%fd875, %fd874, %fd865, 0d3FF0000000000000;
	fma.rn.f64 	%fd876, %fd875, %fd865, 0d3FF0000000000000;
	{
	.reg .b32 %temp; 
	mov.b64 	{%r6, %temp}, %fd876;
	}
	{
	.reg .b32 %temp; 
	mov.b64 	{%temp, %r7}, %fd876;
	}
	shl.b32 	%r613, %r5, 20;
	add.s32 	%r614, %r613, %r7;
	mov.b64 	%fd937, {%r6, %r614};
	{
	.reg .b32 %temp; 
	mov.b64 	{%temp, %r615}, %fd1;
	}
	mov.b32 	%f195, %r615;
	abs.f32 	%f1, %f195;
	setp.lt.f32 	%p123, %f1, 0f4086232B;
	@%p123 bra 	$L__BB24_5;
	setp.lt.f64 	%p124, %fd1, 0d0000000000000000;
	add.f64 	%fd877, %fd1, 0d7FF0000000000000;
	selp.f64 	%fd937, 0d0000000000000000, %fd877, %p124;
	setp.geu.f32 	%p125, %f1, 0f40874800;
	@%p125 bra 	$L__BB24_5;
	shr.u32 	%r616, %r5, 31;
	add.s32 	%r617, %r5, %r616;
	shr.s32 	%r618, %r617, 1;
	shl.b32 	%r619, %r618, 20;
	add.s32 	%r620, %r7, %r619;
	mov.b64 	%fd878, {%r6, %r620};
	sub.s32 	%r621, %r5, %r618;
	shl.b32 	%r622, %r621, 20;
	add.s32 	%r623, %r622, 1072693248;
	mov.b32 	%r624, 0;
	mov.b64 	%fd879, {%r624, %r623};
	mul.f64 	%fd937, %fd879, %fd878;
$L__BB24_5:
	cvt.rn.f32.f64 	%f267, %fd937;
	add.s32 	%r735, %r4, 256;
$L__BB24_6:
	setp.ge.s32 	%p126, %r735, %r3;
	@%p126 bra 	$L__BB24_21;
	not.b32 	%r625, %r735;
	add.s32 	%r10, %r625, %r2;
	and.b32  	%r626, %r10, 256;
	setp.ne.s32 	%p127, %r626, 0;
	@%p127 bra 	$L__BB24_12;
	cvt.u64.u32 	%rd45, %r735;
	add.s64 	%rd46, %rd45, %rd3;
	shl.b64 	%rd47, %rd46, 3;
	add.s64 	%rd48, %rd2, %rd47;
	ld.global.f64 	%fd6, [%rd48];
	fma.rn.f64 	%fd880, %fd6, 0d3FF71547652B82FE, 0d4338000000000000;
	{
	.reg .b32 %temp; 
	mov.b64 	{%r11, %temp}, %fd880;
	}
	mov.f64 	%fd881, 0dC338000000000000;
	add.rn.f64 	%fd882, %fd880, %fd881;
	fma.rn.f64 	%fd883, %fd882, 0dBFE62E42FEFA39EF, %fd6;
	fma.rn.f64 	%fd884, %fd882, 0dBC7ABC9E3B39803F, %fd883;
	fma.rn.f64 	%fd885, %fd884, 0d3E5ADE1569CE2BDF, 0d3E928AF3FCA213EA;
	fma.rn.f64 	%fd886, %fd885, %fd884, 0d3EC71DEE62401315;
	fma.rn.f64 	%fd887, %fd886, %fd884, 0d3EFA01997C89EB71;
	fma.rn.f64 	%fd888, %fd887, %fd884, 0d3F2A01A014761F65;
	fma.rn.f64 	%fd889, %fd888, %fd884, 0d3F56C16C1852B7AF;
	fma.rn.f64 	%fd890, %fd889, %fd884, 0d3F81111111122322;
	fma.rn.f64 	%fd891, %fd890, %fd884, 0d3FA55555555502A1;
	fma.rn.f64 	%fd892, %fd891, %fd884, 0d3FC5555555555511;
	fma.rn.f64 	%fd893, %fd892, %fd884, 0d3FE000000000000B;
	fma.rn.f64 	%fd894, %fd893, %fd884, 0d3FF0000000000000;
	fma.rn.f64 	%fd895, %fd894, %fd884, 0d3FF0000000000000;
	{
	.reg .b32 %temp; 
	mov.b64 	{%r12, %temp}, %fd895;
	}
	{
	.reg .b32 %temp; 
	mov.b64 	{%temp, %r13}, %fd895;
	}
	shl.b32 	%r627, %r11, 20;
	add.s32 	%r628, %r627, %r13;
	mov.b64 	%fd938, {%r12, %r628};
	{
	.reg .b32 %temp; 
	mov.b64 	{%temp, %r629}, %fd6;
	}
	mov.b32 	%f197, %r629;
	abs.f32 	%f4, %f197;
	setp.lt.f32 	%p128, %f4, 0f4086232B;
	@%p128 bra 	$L__BB24_11;
	setp.lt.f64 	%p129, %fd6, 0d0000000000000000;
	add.f64 	%fd896, %fd6, 0d7FF0000000000000;
	selp.f64 	%fd938, 0d0000000000000000, %fd896, %p129;
	setp.geu.f32 	%p130, %f4, 0f40874800;
	@%p130 bra 	$L__BB24_11;
	shr.u32 	%r630, %r11, 31;
	add.s32 	%r631, %r11, %r630;
	shr.s32 	%r632, %r631, 1;
	shl.b32 	%r633, %r632, 20;
	add.s32 	%r634, %r13, %r633;
	mov.b64 	%fd897, {%r12, %r634};
	sub.s32 	%r635, %r11, %r632;
	shl.b32 	%r636, %r635, 20;
	add.s32 	%r637, %r636, 1072693248;
	mov.b32 	%r638, 0;
	mov.b64 	%fd898, {%r638, %r637};
	mul.f64 	%fd938, %fd898, %fd897;
$L__BB24_11:
	cvt.rn.f32.f64 	%f198, %fd938;
	add.f32 	%f267, %f267, %f198;
	add.s32 	%r735, %r735, 256;
$L__BB24_12:
	sub.s32 	%r640, %r10, %r610;
	setp.lt.u32 	%p131, %r640, 256;
	@%p131 bra 	$L__BB24_21;
	mul.wide.u32 	%rd49, %r1, 32768;
	mul.wide.u32 	%rd50, %r735, 8;
	or.b64  	%rd51, %rd49, %rd50;
	add.s64 	%rd52, %rd51, %rd2;
	add.s64 	%rd57, %rd52, 2048;
$L__BB24_14:
	ld.global.f64 	%fd11, [%rd57+-2048];
	fma.rn.f64 	%fd899, %fd11, 0d3FF71547652B82FE, 0d4338000000000000;
	{
	.reg .b32 %temp; 
	mov.b64 	{%r17, %temp}, %fd899;
	}
	mov.f64 	%fd900, 0dC338000000000000;
	add.rn.f64 	%fd901, %fd899, %fd900;
	fma.rn.f64 	%fd902, %fd901, 0dBFE62E42FEFA39EF, %fd11;
	fma.rn.f64 	%fd903, %fd901, 0dBC7ABC9E3B39803F, %fd902;
	fma.rn.f64 	%fd904, %fd903, 0d3E5ADE1569CE2BDF, 0d3E928AF3FCA213EA;
	fma.rn.f64 	%fd905, %fd904, %fd903, 0d3EC71DEE62401315;
	fma.rn.f64 	%fd906, %fd905, %fd903, 0d3EFA01997C89EB71;
	fma.rn.f64 	%fd907, %fd906, %fd903, 0d3F2A01A014761F65;
	fma.rn.f64 	%fd908, %fd907, %fd903, 0d3F56C16C1852B7AF;
	fma.rn.f64 	%fd909, %fd908, %fd903, 0d3F81111111122322;
	fma.rn.f64 	%fd910, %fd909, %fd903, 0d3FA55555555502A1;
	fma.rn.f64 	%fd911, %fd910, %fd903, 0d3FC5555555555511;
	fma.rn.f64 	%fd912, %fd911, %fd903, 0d3FE000000000000B;
	fma.rn.f64 	%fd913, %fd912, %fd903, 0d3FF0000000000000;
	fma.rn.f64 	%fd914, %fd913, %fd903, 0d3FF0000000000000;
	{
	.reg .b32 %temp; 
	mov.b64 	{%r18, %temp}, %fd914;
	}
	{
	.reg .b32 %temp; 
	mov.b64 	{%temp, %r19}, %fd914;
	}
	shl.b32 	%r641, %r17, 20;
	add.s32 	%r642, %r641, %r19;
	mov.b64 	%fd939, {%r18, %r642};
	{
	.reg .b32 %temp; 
	mov.b64 	{%temp, %r643}, %fd11;
	}
	mov.b32 	%f199, %r643;
	abs.f32 	%f9, %f199;
	setp.lt.f32 	%p132, %f9, 0f4086232B;
	@%p132 bra 	$L__BB24_17;
	setp.lt.f64 	%p133, %fd11, 0d0000000000000000;
	add.f64 	%fd915, %fd11, 0d7FF0000000000000;
	selp.f64 	%fd939, 0d0000000000000000, %fd915, %p133;
	setp.geu.f32 	%p134, %f9, 0f40874800;
	@%p134 bra 	$L__BB24_17;
	shr.u32 	%r644, %r17, 31;
	add.s32 	%r645, %r17, %r644;
	shr.s32 	%r646, %r645, 1;
	shl.b32 	%r647, %r646, 20;
	add.s32 	%r648, %r19, %r647;
	mov.b64 	%fd916, {%r18, %r648};
	sub.s32 	%r649, %r17, %r646;
	shl.b32 	%r650, %r649, 20;
	add.s32 	%r651, %r650, 1072693248;
	mov.b32 	%r652, 0;
	mov.b64 	%fd917, {%r652, %r651};
	mul.f64 	%fd939, %fd917, %fd916;
$L__BB24_17:
	cvt.rn.f32.f64 	%f200, %fd939;
	add.f32 	%f10, %f267, %f200;
	ld.global.f64 	%fd16, [%rd57];
	fma.rn.f64 	%fd918, %fd16, 0d3FF71547652B82FE, 0d4338000000000000;
	{
	.reg .b32 %temp; 
	mov.b64 	{%r20, %temp}, %fd918;
	}
	mov.f64 	%fd919, 0dC338000000000000;
	add.rn.f64 	%fd920, %fd918, %fd919;
	fma.rn.f64 	%fd921, %fd920, 0dBFE62E42FEFA39EF, %fd16;
	fma.rn.f64 	%fd922, %fd920, 0dBC7ABC9E3B39803F, %fd921;
	fma.rn.f64 	%fd923, %fd922, 0d3E5ADE1569CE2BDF, 0d3E928AF3FCA213EA;
	fma.rn.f64 	%fd924, %fd923, %fd922, 0d3EC71DEE62401315;
	fma.rn.f64 	%fd925, %fd924, %fd922, 0d3EFA01997C89EB71;
	fma.rn.f64 	%fd926, %fd925, %fd922, 0d3F2A01A014761F65;
	fma.rn.f64 	%fd927, %fd926, %fd922, 0d3F56C16C1852B7AF;
	fma.rn.f64 	%fd928, %fd927, %fd922, 0d3F81111111122322;
	fma.rn.f64 	%fd929, %fd928, %fd922, 0d3FA55555555502A1;
	fma.rn.f64 	%fd930, %fd929, %fd922, 0d3FC5555555555511;
	fma.rn.f64 	%fd931, %fd930, %fd922, 0d3FE000000000000B;
	fma.rn.f64 	%fd932, %fd931, %fd922, 0d3FF0000000000000;
	fma.rn.f64 	%fd933, %fd932, %fd922, 0d3FF0000000000000;
	{
	.reg .b32 %temp; 
	mov.b64 	{%r21, %temp}, %fd933;
	}
	{
	.reg .b32 %temp; 
	mov.b64 	{%temp, %r22}, %fd933;
	}
	shl.b32 	%r653, %r20, 20;
	add.s32 	%r654, %r653, %r22;
	mov.b64 	%fd940, {%r21, %r654};
	{
	.reg .b32 %temp; 
	mov.b64 	{%temp, %r655}, %fd16;
	}
	mov.b32 	%f201, %r655;
	abs.f32 	%f11, %f201;
	setp.lt.f32 	%p135, %f11, 0f4086232B;
	@%p135 bra 	$L__BB24_20;
	setp.lt.f64 	%p136, %fd16, 0d0000000000000000;
	add.f64 	%fd934, %fd16, 0d7FF0000000000000;
	selp.f64 	%fd940, 0d0000000000000000, %fd934, %p136;
	setp.geu.f32 	%p137, %f11, 0f40874800;
	@%p137 bra 	$L__BB24_20;
	shr.u32 	%r656, %r20, 31;
	add.s32 	%r657, %r20, %r656;
	shr.s32 	%r658, %r657, 1;
	shl.b32 	%r659, %r658, 20;
	add.s32 	%r660, %r22, %r659;
	mov.b64 	%fd935, {%r21, %r660};
	sub.s32 	%r661, %r20, %r658;
	shl.b32 	%r662, %r661, 20;
	add.s32 	%r663, %r662, 1072693248;
	mov.b32 	%r664, 0;
	mov.b64 	%fd936, {%r664, %r663};
	mul.f64 	%fd940, %fd936, %fd935;
$L__BB24_20:
	cvt.rn.f32.f64 	%f202, %fd940;
	add.f32 	%f267, %f10, %f202;
	add.s32 	%r735, %r735, 512;
	add.s64 	%rd57, %rd57, 4096;
	setp.lt.s32 	%p138, %r735, %r3;
	@%p138 bra 	$L__BB24_14;
$L__BB24_21:
	setp.lt.s32 	%p139, %r3, 256;
	@%p139 bra 	$L__BB24_26;
	// begin inline asm
	mov.u32 %r703, %laneid;
	// end inline asm
	mov.b32 	%r705, %f267;
	mov.b32 	%r706, 1;
	mov.b32 	%r727, 31;
	mov.b32 	%r728, -1;
	// begin inline asm
	shfl.sync.down.b32 %r704, %r705, %r706, %r727, %r728;
	// end inline asm
	setp.gt.s32 	%p155, %r703, 30;
	mov.b32 	%f237, %r704;
	add.f32 	%f238, %f267, %f237;
	selp.f32 	%f239, %f267, %f238, %p155;
	mov.b32 	%r710, %f239;
	mov.b32 	%r711, 2;
	// begin inline asm
	shfl.sync.down.b32 %r709, %r710, %r711, %r727, %r728;
	// end inline asm
	setp.gt.s32 	%p156, %r703, 29;
	mov.b32 	%f240, %r709;
	add.f32 	%f241, %f239, %f240;
	selp.f32 	%f242, %f239, %f241, %p156;
	mov.b32 	%r715, %f242;
	mov.b32 	%r716, 4;
	// begin inline asm
	shfl.sync.down.b32 %r714, %r715, %r716, %r727, %r728;
	// end inline asm
	setp.gt.s32 	%p157, %r703, 27;
	mov.b32 	%f243, %r714;
	add.f32 	%f244, %f242, %f243;
	selp.f32 	%f245, %f242, %f244, %p157;
	mov.b32 	%r720, %f245;
	mov.b32 	%r721, 8;
	// begin inline asm
	shfl.sync.down.b32 %r719, %r720, %r721, %r727, %r728;
	// end inline asm
	setp.gt.s32 	%p158, %r703, 23;
	mov.b32 	%f246, %r719;
	add.f32 	%f247, %f245, %f246;
	selp.f32 	%f248, %f245, %f247, %p158;
	mov.b32 	%r725, %f248;
	mov.b32 	%r726, 16;
	// begin inline asm
	shfl.sync.down.b32 %r724, %r725, %r726, %r727, %r728;
	// end inline asm
	setp.gt.s32 	%p159, %r703, 15;
	mov.b32 	%f249, %r724;
	add.f32 	%f14, %f248, %f249;
	selp.f32 	%f273, %f248, %f14, %p159;
	setp.ne.s32 	%p160, %r703, 0;
	@%p160 bra 	$L__BB24_24;
	shr.u32 	%r729, %r4, 3;
	and.b32  	%r730, %r729, 124;
	mov.u32 	%r731, _ZZN3cub18CUB_300001_SM_10006detail6reduce18DeviceReduceKernelINS2_10policy_hubIfyN4cuda3std3__44plusIfEEE10Policy1000EN6thrust24THRUST_300001_SM_1000_NS6detail15normal_iteratorINSD_10device_ptrIdEEEEyS9_f3ExpEEvT0_PT3_T1_NS0_13GridEvenShareISN_EET2_T4_E12temp_storage;
	add.s32 	%r732, %r731, %r730;
	st.shared.f32 	[%r732+8], %f14;
$L__BB24_24:
	bar.sync 	0;
	setp.ne.s32 	%p161, %r4, 0;
	@%p161 bra 	$L__BB24_150;
	ld.shared.f32 	%f250, [_ZZN3cub18CUB_300001_SM_10006detail6reduce18DeviceReduceKernelINS2_10policy_hubIfyN4cuda3std3__44plusIfEEE10Policy1000EN6thrust24THRUST_300001_SM_1000_NS6detail15normal_iteratorINSD_10device_ptrIdEEEEyS9_f3ExpEEvT0_PT3_T1_NS0_13GridEvenShareISN_EET2_T4_E12temp_storage+12];
	add.f32 	%f251, %f273, %f250;
	ld.shared.f32 	%f252, [_ZZN3cub18CUB_300001_SM_10006detail6reduce18DeviceReduceKernelINS2_10policy_hubIfyN4cuda3std3__44plusIfEEE10Policy1000EN6thrust24THRUST_300001_SM_1000_NS6detail15normal_iteratorINSD_10device_ptrIdEEEEyS9_f3ExpEEvT0_PT3_T1_NS0_13GridEvenShareISN_EET2_T4_E12temp_storage+16];
	add.f32 	%f253, %f251, %f252;
	ld.shared.f32 	%f254, [_ZZN3cub18CUB_300001_SM_10006detail6reduce18DeviceReduceKernelINS2_10policy_hubIfyN4cuda3std3__44plusIfEEE10Policy1000EN6thrust24THRUST_300001_SM_1000_NS6detail15normal_iteratorINSD_10device_ptrIdEEEEyS9_f3ExpEEvT0_PT3_T1_NS0_13GridEvenShareISN_EET2_T4_E12temp_storage+20];
	add.f32 	%f255, %f253, %f254;
	ld.shared.f32 	%f256, [_ZZN3cub18CUB_300001_SM_10006detail6reduce18DeviceReduceKernelINS2_10policy_hubIfyN4cuda3std3__44plusIfEEE10Policy1000EN6thrust24THRUST_300001_SM_1000_NS6detail15normal_iteratorINSD_10device_ptrIdEEEEyS9_f3ExpEEvT0_PT3_T1_NS0_13GridEvenShareISN_EET2_T4_E12temp_storage+24];
	add.f32 	%f257, %f255, %f256;
	ld.shared.f32 	%f258, [_ZZN3cub18CUB_300001_SM_10006detail6reduce18DeviceReduceKernelINS2_10policy_hubIfyN4cuda3std3__44plusIfEEE10Policy1000EN6thrust24THRUST_300001_SM_1000_NS6detail15normal_iteratorINSD_10device_ptrIdEEEEyS9_f3ExpEEvT0_PT3_T1_NS0_13GridEvenShareISN_EET2_T4_E12temp_storage+28];
	add.f32 	%f259, %f257, %f258;
	ld.shared.f32 	%f260, [_ZZN3cub18CUB_300001_SM_10006detail6reduce18DeviceReduceKernelINS2_10policy_hubIfyN4cuda3std3__44plusIfEEE10Policy1000EN6thrust24THRUST_300001_SM_1000_NS6detail15normal_iteratorINSD_10device_ptrIdEEEEyS9_f3ExpEEvT0_PT3_T1_NS0_13GridEvenShareISN_EET2_T4_E12temp_storage+32];
	add.f32 	%f261, %f259, %f260;
	ld.shared.f32 	%f262, [_ZZN3cub18CUB_300001_SM_10006detail6reduce18DeviceReduceKernelINS2_10policy_hubIfyN4cuda3std3__44plusIfEEE10Policy1000EN6thrust24THRUST_300001_SM_1000_NS6detail15normal_iteratorINSD_10device_ptrIdEEEEyS9_f3ExpEEvT0_PT3_T1_NS0_13GridEvenShareISN_EET2_T4_E12temp_storage+36];
	add.f32 	%f273, %f261, %f262;
	bra.uni 	$L__BB24_150;
$L__BB24_26:
	// begin inline asm
	mov.u32 %r665, %laneid;
	// end inline asm
	and.b32  	%r691, %r4, 992;
	add.s32 	%r692, %r691, 32;
	setp.gt.s32 	%p140, %r692, %r3;
	not.b32 	%r693, %r691;
	add.s32 	%r694, %r3, %r693;
	selp.b32 	%r689, %r694, 31, %p140;
	mov.b32 	%r667, %f267;
	mov.b32 	%r668, 1;
	mov.b32 	%r690, -1;
	// begin inline asm
	shfl.sync.down.b32 %r666, %r667, %r668, %r689, %r690;
	// end inline asm
	setp.lt.s32 	%p141, %r665, %r689;
	mov.b32 	%f203, %r666;
	add.f32 	%f204, %f267, %f203;
	selp.f32 	%f205, %f204, %f267, %p141;
	mov.b32 	%r672, %f205;
	mov.b32 	%r673, 2;
	// begin inline asm
	shfl.sync.down.b32 %r671, %r672, %r673, %r689, %r690;
	// end inline asm
	add.s32 	%r695, %r665, 2;
	setp.gt.s32 	%p142, %r695, %r689;
	mov.b32 	%f206, %r671;
	add.f32 	%f207, %f205, %f206;
	selp.f32 	%f208, %f205, %f207, %p142;
	mov.b32 	%r677, %f208;
	mov.b32 	%r678, 4;
	// begin inline asm
	shfl.sync.down.b32 %r676, %r677, %r678, %r689, %r690;
	// end inline asm
	add.s32 	%r696, %r665, 4;
	setp.gt.s32 	%p143, %r696, %r689;
	mov.b32 	%f209, %r676;
	add.f32 	%f210, %f208, %f209;
	selp.f32 	%f211, %f208, %f210, %p143;
	mov.b32 	%r682, %f211;
	mov.b32 	%r683, 8;
	// begin inline asm
	shfl.sync.down.b32 %r681, %r682, %r683, %r689, %r690;
	// end inline asm
	add.s32 	%r697, %r665, 8;
	setp.gt.s32 	%p144, %r697, %r689;
	mov.b32 	%f212, %r681;
	add.f32 	%f213, %f211, %f212;
	selp.f32 	%f214, %f211, %f213, %p144;
	mov.b32 	%r687, %f214;
	mov.b32 	%r688, 16;
	// begin inline asm
	shfl.sync.down.b32 %r686, %r687, %r688, %r689, %r690;
	// end inline asm
	add.s32 	%r698, %r665, 16;
	setp.gt.s32 	%p145, %r698, %r689;
	mov.b32 	%f215, %r686;
	add.f32 	%f216, %f214, %f215;
	selp.f32 	%f273, %f214, %f216, %p145;
	setp.ne.s32 	%p146, %r665, 0;
	@%p146 bra 	$L__BB24_28;
	shr.u32 	%r699, %r4, 3;
	and.b32  	%r700, %r699, 124;
	mov.u32 	%r701, _ZZN3cub18CUB_300001_SM_10006detail6reduce18DeviceReduceKernelINS2_10policy_hubIfyN4cuda3std3__44plusIfEEE10Policy1000EN6thrust24THRUST_300001_SM_1000_NS6detail15normal_iteratorINSD_10device_ptrIdEEEEyS9_f3ExpEEvT0_PT3_T1_NS0_13GridEvenShareISN_EET2_T4_E12temp_storage;
	add.s32 	%r702, %r701, %r700;
	st.shared.f32 	[%r702+8], %f273;
$L__BB24_28:
	bar.sync 	0;
	setp.ne.s32 	%p147, %r4, 0;
	@%p147 bra 	$L__BB24_150;
	setp.gt.s32 	%p148, %r3, 32;
	ld.shared.f32 	%f217, [_ZZN3cub18CUB_300001_SM_10006detail6reduce18DeviceReduceKernelINS2_10policy_hubIfyN4cuda3std3__44plusIfEEE10Policy1000EN6thrust24THRUST_300001_SM_1000_NS6detail15normal_iteratorINSD_10device_ptrIdEEEEyS9_f3ExpEEvT0_PT3_T1_NS0_13GridEvenShareISN_EET2_T4_E12temp_storage+12];
	add.f32 	%f218, %f273, %f217;
	selp.f32 	%f219, %f218, %f273, %p148;
	setp.gt.s32 	%p149, %r3, 64;
	ld.shared.f32 	%f220, [_ZZN3cub18CUB_300001_SM_10006detail6reduce18DeviceReduceKernelINS2_10policy_hubIfyN4cuda3std3__44plusIfEEE10Policy1000EN6thrust24THRUST_300001_SM_1000_NS6detail15normal_iteratorINSD_10device_ptrIdEEEEyS9_f3ExpEEvT0_PT3_T1_NS0_13GridEvenShareISN_EET2_T4_E12temp_storage+16];
	add.f32 	%f221, %f220, %f219;
	selp.f32 	%f222, %f221, %f219, %p149;
	setp.gt.s32 	%p150, %r3, 96;
	ld.shared.f32 	%f223, [_ZZN3cub18CUB_300001_SM_10006detail6reduce18DeviceReduceKernelINS2_10policy_hubIfyN4cuda3std3__44plusIfEEE10Policy1000EN6thrust24THRUST_300001_SM_1000_NS6detail15normal_iteratorINSD_10device_ptrIdEEEEyS9_f3ExpEEvT0_PT3_T1_NS0_13GridEvenShareISN_EET2_T4_E12temp_storage+20];
	add.f32 	%f224, %f223, %f222;
	selp.f32 	%f225, %f224, %f222, %p150;
	setp.gt.s32 	%p151, %r3, 128;
	ld.shared.f32 	%f226, [_ZZN3cub18CUB_300001_SM_10006detail6reduce18DeviceReduceKernelINS2_10policy_hubIfyN4cuda3std3__44plusIfEEE10Policy1000EN6thrust24THRUST_300001_SM_1000_NS6detail15normal_iteratorINSD_10device_ptrIdEEEEyS9_f3ExpEEvT0_PT3_T1_NS0_13GridEvenShareISN_EET2_T4_E12temp_storage+24];
	add.f32 	%f227, %f226, %f225;
	selp.f32 	%f228, %f227, %f225, %p151;
	setp.gt.s32 	%p152, %r3, 160;
	ld.shared.f32 	%f229, [_ZZN3cub18CUB_300001_SM_10006detail6reduce18DeviceReduceKernelINS2_10policy_hubIfyN4cuda3std3__44plusIfEEE10Policy1000EN6thrust24THRUST_300001_SM_1000_NS6detail15normal_iteratorINSD_10device_ptrIdEEEEyS9_f3ExpEEvT0_PT3_T1_NS0_13GridEvenShareISN_EET2_T4_E12temp_storage+28];
	add.f32 	%f230, %f229, %f228;
	selp.f32 	%f231, %f230, %f228, %p152;
	setp.gt.s32 	%p153, %r3, 192;
	ld.shared.f32 	%f232, [_ZZN3cub18CUB_300001_SM_10006detail6reduce18DeviceReduceKernelINS2_10policy_hubIfyN4cuda3std3__44plusIfEEE10Policy1000EN6thrust24THRUST_300001_SM_1000_NS6detail15normal_iteratorINSD_10device_ptrIdEEEEyS9_f3ExpEEvT0_PT3_T1_NS0_13GridEvenShareISN_EET2_T4_E12temp_storage+32];
	add.f32 	%f233, %f232, %f231;
	selp.f32 	%f234, %f233, %f231, %p153;
	setp.gt.s32 	%p154, %r3, 224;
	ld.shared.f32 	%f235, [_ZZN3cub18CUB_300001_SM_10006detail6reduce18DeviceReduceKernelINS2_10policy_hubIfyN4cuda3std3__44plusIfEEE10Policy1000EN6thrust24THRUST_300001_SM_1000_NS6detail15normal_iteratorINSD_10device_ptrIdEEEEyS9_f3ExpEEvT0_PT3_T1_NS0_13GridEvenShareISN_EET2_T4_E12temp_storage+36];
	add.f32 	%f236, %f235, %f234;
	selp.f32 	%f273, %f236, %f234, %p154;
	bra.uni 	$L__BB24_150;
$L__BB24_30:
	cvt.u32.u64 	%r142, %rd3;
	mov.u32 	%r24, %tid.x;
	add.s32 	%r143, %r24, %r142;
	mul.wide.u32 	%rd30, %r143, 8;
	add.s64 	%rd8, %rd2, %rd30;
	ld.global.f64 	%fd21, [%rd8];
	fma.rn.f64 	%fd196, %fd21, 0d3FF71547652B82FE, 0d4338000000000000;
	{
	.reg .b32 %temp; 
	mov.b64 	{%r25, %temp}, %fd196;
	}
	mov.f64 	%fd197, 0dC338000000000000;
	add.rn.f64 	%fd198, %fd196, %fd197;
	fma.rn.f64 	%fd199, %fd198, 0dBFE62E42FEFA39EF, %fd21;
	fma.rn.f64 	%fd200, %fd198, 0dBC7ABC9E3B39803F, %fd199;
	fma.rn.f64 	%fd201, %fd200, 0d3E5ADE1569CE2BDF, 0d3E928AF3FCA213EA;
	fma.rn.f64 	%fd202, %fd201, %fd200, 0d3EC71DEE62401315;
	fma.rn.f64 	%fd203, %fd202, %fd200, 0d3EFA01997C89EB71;
	fma.rn.f64 	%fd204, %fd203, %fd200, 0d3F2A01A014761F65;
	fma.rn.f64 	%fd205, %fd204, %fd200, 0d3F56C16C1852B7AF;
	fma.rn.f64 	%fd206, %fd205, %fd200, 0d3F81111111122322;
	fma.rn.f64 	%fd207, %fd206, %fd200, 0d3FA55555555502A1;
	fma.rn.f64 	%fd208, %fd207, %fd200, 0d3FC5555555555511;
	fma.rn.f64 	%fd209, %fd208, %fd200, 0d3FE000000000000B;
	fma.rn.f64 	%fd210, %fd209, %fd200, 0d3FF0000000000000;
	fma.rn.f64 	%fd211, %fd210, %fd200, 0d3FF0000000000000;
	{
	.reg .b32 %temp; 
	mov.b64 	{%r26, %temp}, %fd211;
	}
	{
	.reg .b32 %temp; 
	mov.b64 	{%temp, %r27}, %fd211;
	}
	shl.b32 	%r144, %r25, 20;
	add.s32 	%r145, %r144, %r27;
	mov.b64 	%fd941, {%r26, %r145};
	{
	.reg .b32 %temp; 
	mov.b64 	{%temp, %r146}, %fd21;
	}
	mov.b32 	%f98, %r146;
	abs.f32 	%f19, %f98;
	setp.lt.f32 	%p2, %f19, 0f4086232B;
	@%p2 bra 	$L__BB24_33;
	setp.lt.f64 	%p3, %fd21, 0d0000000000000000;
	add.f64 	%fd212, %fd21, 0d7FF0000000000000;
	selp.f64 	%fd941, 0d0000000000000000, %fd212, %p3;
	setp.geu.f32 	%p4, %f19, 0f40874800;
	@%p4 bra 	$L__BB24_33;
	shr.u32 	%r147, %r25, 31;
	add.s32 	%r148, %r25, %r147;
	shr.s32 	%r149, %r148, 1;
	shl.b32 	%r150, %r149, 20;
	add.s32 	%r151, %r27, %r150;
	mov.b64 	%fd213, {%r26, %r151};
	sub.s32 	%r152, %r25, %r149;
	shl.b32 	%r153, %r152, 20;
	add.s32 	%r154, %r153, 1072693248;
	mov.b32 	%r155, 0;
	mov.b64 	%fd214, {%r155, %r154};
	mul.f64 	%fd941, %fd214, %fd213;
$L__BB24_33:
	cvt.rn.f32.f64 	%f20, %fd941;
	ld.global.f64 	%fd26, [%rd8+2048];
	fma.rn.f64 	%fd215, %fd26, 0d3FF71547652B82FE, 0d4338000000000000;
	{
	.reg .b32 %temp; 
	mov.b64 	{%r28, %temp}, %fd215;
	}
	mov.f64 	%fd216, 0dC338000000000000;
	add.rn.f64 	%fd217, %fd215, %fd216;
	fma.rn.f64 	%fd218, %fd217, 0dBFE62E42FEFA39EF, %fd26;
	fma.rn.f64 	%fd219, %fd217, 0dBC7ABC9E3B39803F, %fd218;
	fma.rn.f64 	%fd220, %fd219, 0d3E5ADE1569CE2BDF, 0d3E928AF3FCA213EA;
	fma.rn.f64 	%fd221, %fd220, %fd219, 0d3EC71DEE62401315;
	fma.rn.f64 	%fd222, %fd221, %fd219, 0d3EFA01997C89EB71;
	fma.rn.f64 	%fd223, %fd222, %fd219, 0d3F2A01A014761F65;
	fma.rn.f64 	%fd224, %fd223, %fd219, 0d3F56C16C1852B7AF;
	fma.rn.f64 	%fd225, %fd224, %fd219, 0d3F81111111122322;
	fma.rn.f64 	%fd226, %fd225, %fd219, 0d3FA55555555502A1;
	fma.rn.f64 	%fd227, %fd226, %fd219, 0d3FC5555555555511;
	fma.rn.f64 	%fd228, %fd227, %fd219, 0d3FE000000000000B;
	fma.rn.f64 	%fd229, %fd228, %fd219, 0d3FF0000000000000;
	fma.rn.f64 	%fd230, %fd229, %fd219, 0d3FF0000000000000;
	{
	.reg .b32 %temp; 
	mov.b64 	{%r29, %temp}, %fd230;
	}
	{
	.reg .b32 %temp; 
	mov.b64 	{%temp, %r30}, %fd230;
	}
	shl.b32 	%r156, %r28, 20;
	add.s32 	%r157, %r156, %r30;
	mov.b64 	%fd942, {%r29, %r157};
	{
	.reg .b32 %temp; 
	mov.b64 	{%temp, %r158}, %fd26;
	}
	mov.b32 	%f99, %r158;
	abs.f32 	%f21, %f99;
	setp.lt.f32 	%p5, %f21, 0f4086232B;
	@%p5 bra 	$L__BB24_36;
	setp.lt.f64 	%p6, %fd26, 0d0000000000000000;
	add.f64 	%fd231, %fd26, 0d7FF0000000000000;
	selp.f64 	%fd942, 0d0000000000000000, %fd231, %p6;
	setp.geu.f32 	%p7, %f21, 0f40874800;
	@%p7 bra 	$L__BB24_36;
	shr.u32 	%r159, %r28, 31;
	add.s32 	%r160, %r28, %r159;
	shr.s32 	%r161, %r160, 1;
	shl.b32 	%r162, %r161, 20;
	add.s32 	%r163, %r30, %r162;
	mov.b64 	%fd232, {%r29, %r163};
	sub.s32 	%r164, %r28, %r161;
	shl.b32 	%r165, %r164, 20;
	add.s32 	%r166, %r165, 1072693248;
	mov.b32 	%r167, 0;
	mov.b64 	%fd233, {%r167, %r166};
	mul.f64 	%fd942, %fd233, %fd232;
$L__BB24_36:
	cvt.rn.f32.f64 	%f22, %fd942;
	ld.global.f64 	%fd31, [%rd8+4096];
	fma.rn.f64 	%fd234, %fd31, 0d3FF71547652B82FE, 0d4338000000000000;
	{
	.reg .b32 %temp; 
	mov.b64 	{%r31, %temp}, %fd234;
	}
	mov.f64 	%fd235, 0dC338000000000000;
	add.rn.f64 	%fd236, %fd234, %fd235;
	fma.rn.f64 	%fd237, %fd236, 0dBFE62E42FEFA39EF, %fd31;
	fma.rn.f64 	%fd238, %fd236, 0dBC7ABC9E3B39803F, %fd237;
	fma.rn.f64 	%fd239, %fd238, 0d3E5ADE1569CE2BDF, 0d3E928AF3FCA213EA;
	fma.rn.f64 	%fd240, %fd239, %fd238, 0d3EC71DEE62401315;
	fma.rn.f64 	%fd241, %fd240, %fd238, 0d3EFA01997C89EB71;
	fma.rn.f64 	%fd242, %fd241, %fd238, 0d3F2A01A014761F65;
	fma.rn.f64 	%fd243, %fd242, %fd238, 0d3F56C16C1852B7AF;
	fma.rn.f64 	%fd244, %fd243, %fd238, 0d3F81111111122322;
	fma.rn.f64 	%fd245, %fd244, %fd238, 0d3FA55555555502A1;
	fma.rn.f64 	%fd246, %fd245, %fd238, 0d3FC5555555555511;
	fma.rn.f64 	%fd247, %fd246, %fd238, 0d3FE000000000000B;
	fma.rn.f64 	%fd248, %fd247, %fd238, 0d3FF0000000000000;
	fma.rn.f64 	%fd249, %fd248, %fd238, 0d3FF0000000000000;
	{
	.reg .b32 %temp; 
	mov.b64 	{%r32, %temp}, %fd249;
	}
	{
	.reg .b32 %temp; 
	mov.b64 	{%temp, %r33}, %fd249;
	}
	shl.b32 	%r168, %r31, 20;
	add.s32 	%r169, %r168, %r33;
	mov.b64 	%fd943, {%r32, %r169};
	{
	.reg .b32 %temp; 
	mov.b64 	{%temp, %r170}, %fd31;
	}
	mov.b32 	%f100, %r170;
	abs.f32 	%f23, %f100;
	setp.lt.f32 	%p8, %f23, 0f4086232B;
	@%p8 bra 	$L__BB24_39;
	setp.lt.f64 	%p9, %fd31, 0d0000000000000000;
	add.f64 	%fd250, %fd31, 0d7FF0000000000000;
	selp.f64 	%fd943, 0d0000000000000000, %fd250, %p9;
	setp.geu.f32 	%p10, %f23, 0f40874800;
	@%p10 bra 	$L__BB24_39;
	shr.u32 	%r171, %r31, 31;
	add.s32 	%r172, %r31, %r171;
	shr.s32 	%r173, %r172, 1;
	shl.b32 	%r174, %r173, 20;
	add.s32 	%r175, %r33, %r174;
	mov.b64 	%fd251, {%r32, %r175};
	sub.s32 	%r176, %r31, %r173;
	shl.b32 	%r177, %r176, 20;
	add.s32 	%r178, %r177, 1072693248;
	mov.b32 	%r179, 0;
	mov.b64 	%fd252, {%r179, %r178};
	mul.f64 	%fd943, %fd252, %fd251;
$L__BB24_39:
	cvt.rn.f32.f64 	%f24, %fd943;
	ld.global.f64 	%fd36, [%rd8+6144];
	fma.rn.f64 	%fd253, %fd36, 0d3FF71547652B82FE, 0d4338000000000000;
	{
	.reg .b32 %temp; 
	mov.b64 	{%r34, %temp}, %fd253;
	}
	mov.f64 	%fd254, 0dC338000000000000;
	add.rn.f64 	%fd255, %fd253, %fd254;
	fma.rn.f64 	%fd256, %fd255, 0dBFE62E42FEFA39EF, %fd36;
	fma.rn.f64 	%fd257, %fd255, 0dBC7ABC9E3B39803F, %fd256;
	fma.rn.f64 	%fd258, %fd257, 0d3E5ADE1569CE2BDF, 0d3E928AF3FCA213EA;
	fma.rn.f64 	%fd259, %fd258, %fd257, 0d3EC71DEE62401315;
	fma.rn.f64 	%fd260, %fd259, %fd257, 0d3EFA01997C89EB71;
	fma.rn.f64 	%fd261, %fd260, %fd257, 0d3F2A01A014761F65;
	fma.rn.f64 	%fd262, %fd261, %fd257, 0d3F56C16C1852B7AF;
	fma.rn.f64 	%fd263, %fd262, %fd257, 0d3F81111111122322;
	fma.rn.f64 	%fd264, %fd263, %fd257, 0d3FA55555555502A1;
	fma.rn.f64 	%fd265, %fd264, %fd257, 0d3FC5555555555511;
	fma.rn.f64 	%fd266, %fd265, %fd257, 0d3FE000000000000B;
	fma.rn.f64 	%fd267, %fd266, %fd257, 0d3FF0000000000000;
	fma.rn.f64 	%fd268, %fd267, %fd257, 0d3FF0000000000000;
	{
	.reg .b32 %temp; 
	mov.b64 	{%r35, %temp}, %fd268;
	}
	{
	.reg .b32 %temp; 
	mov.b64 	{%temp, %r36}, %fd268;
	}
	shl.b32 	%r180, %r34, 20;
	add.s32 	%r181, %r180, %r36;
	mov.b64 	%fd944, {%r35, %r181};
	{
	.reg .b32 %temp; 
	mov.b64 	{%temp, %r182}, %fd36;
	}
	mov.b32 	%f101, %r182;
	abs.f32 	%f25, %f101;
	setp.lt.f32 	%p11, %f25, 0f4086232B;
	@%p11 bra 	$L__BB24_42;
	setp.lt.f64 	%p12, %fd36, 0d0000000000000000;
	add.f64 	%fd269, %fd36, 0d7FF0000000000000;
	selp.f64 	%fd944, 0d0000000000000000, %fd269, %p12;
	setp.geu.f32 	%p13, %f25, 0f40874800;
	@%p13 bra 	$L__BB24_42;
	shr.u32 	%r183, %r34, 31;
	add.s32 	%r184, %r34, %r183;
	shr.s32 	%r185, %r184, 1;
	shl.b32 	%r186, %r185, 20;
	add.s32 	%r187, %r36, %r186;
	mov.b64 	%fd270, {%r35, %r187};
	sub.s32 	%r188, %r34, %r185;
	shl.b32 	%r189, %r188, 20;
	add.s32 	%r190, %r189, 1072693248;
	mov.b32 	%r191, 0;
	mov.b64 	%fd271, {%r191, %r190};
	mul.f64 	%fd944, %fd271, %fd270;
$L__BB24_42:
	cvt.rn.f32.f64 	%f26, %fd944;
	ld.global.f64 	%fd41, [%rd8+8192];
	fma.rn.f64 	%fd272, %fd41, 0d3FF71547652B82FE, 0d4338000000000000;
	{
	.reg .b32 %temp; 
	mov.b64 	{%r37, %temp}, %fd272;
	}
	mov.f64 	%fd273, 0dC338000000000000;
	add.rn.f64 	%fd274, %fd272, %fd273;
	fma.rn.f64 	%fd275, %fd274, 0dBFE62E42FEFA39EF, %fd41;
	fma.rn.f64 	%fd276, %fd274, 0dBC7ABC9E3B39803F, %fd275;
	fma.rn.f64 	%fd277, %fd276, 0d3E5ADE1569CE2BDF, 0d3E928AF3FCA213EA;
	fma.rn.f64 	%fd278, %fd277, %fd276, 0d3EC71DEE62401315;
	fma.rn.f64 	%fd279, %fd278, %fd276, 0d3EFA01997C89EB71;
	fma.rn.f64 	%fd280, %fd279, %fd276, 0d3F2A01A014761F65;
	fma.rn.f64 	%fd281, %fd280, %fd276, 0d3F56C16C1852B7AF;
	fma.rn.f64 	%fd282, %fd281, %fd276, 0d3F81111111122322;
	fma.rn.f64 	%fd283, %fd282, %fd276, 0d3FA55555555502A1;
	fma.rn.f64 	%fd284, %fd283, %fd276, 0d3FC5555555555511;
	fma.rn.f64 	%fd285, %fd284, %fd276, 0d3FE000000000000B;
	fma.rn.f64 	%fd286, %fd285, %fd276, 0d3FF0000000000000;
	fma.rn.f64 	%fd287, %fd286, %fd276, 0d3FF0000000000000;
	{
	.reg .b32 %temp; 
	mov.b64 	{%r38, %temp}, %fd287;
	}
	{
	.reg .b32 %temp; 
	mov.b64 	{%temp, %r39}, %fd287;
	}
	shl.b32 	%r192, %r37, 20;
	add.s32 	%r193, %r192, %r39;
	mov.b64 	%fd945, {%r38, %r193};
	{
	.reg .b32 %temp; 
	mov.b64 	{%temp, %r194}, %fd41;
	}
	mov.b32 	%f102, %r194;
	abs.f32 	%f27, %f102;
	setp.lt.f32 	%p14, %f27, 0f4086232B;
	@%p14 bra 	$L__BB24_45;
	setp.lt.f64 	%p15, %fd41, 0d0000000000000000;
	add.f64 	%fd288, %fd41, 0d7FF0000000000000;
	selp.f64 	%fd945, 0d0000000000000000, %fd288, %p15;
	setp.geu.f32 	%p16, %f27, 0f40874800;
	@%p16 bra 	$L__BB24_45;
	shr.u32 	%r195, %r37, 31;
	add.s32 	%r196, %r37, %r195;
	shr.s32 	%r197, %r196, 1;
	shl.b32 	%r198, %r197, 20;
	add.s32 	%r199, %r39, %r198;
	mov.b64 	%fd289, {%r38, %r199};
	sub.s32 	%r200, %r37, %r197;
	shl.b32 	%r201, %r200, 20;
	add.s32 	%r202, %r201, 1072693248;
	mov.b32 	%r203, 0;
	mov.b64 	%fd290, {%r203, %r202};
	mul.f64 	%fd945, %fd290, %fd289;
$L__BB24_45:
	cvt.rn.f32.f64 	%f28, %fd945;
	ld.global.f64 	%fd46, [%rd8+10240];
	fma.rn.f64 	%fd291, %fd46, 0d3FF71547652B82FE, 0d4338000000000000;
	{
	.reg .b32 %temp; 
	mov.b64 	{%r40, %temp}, %fd291;
	}
	mov.f64 	%fd292, 0dC338000000000000;
	add.rn.f64 	%fd293, %fd291, %fd292;
	fma.rn.f64 	%fd294, %fd293, 0dBFE62E42FEFA39EF, %fd46;
	fma.rn.f64 	%fd295, %fd293, 0dBC7ABC9E3B39803F, %fd294;
	fma.rn.f64 	%fd296, %fd295, 0d3E5ADE1569CE2BDF, 0d3E928AF3FCA213EA;
	fma.rn.f64 	%fd297, %fd296, %fd295, 0d3EC71DEE62401315;
	fma.rn.f64 	%fd298, %fd297, %fd295, 0d3EFA01997C89EB71;
	fma.rn.f64 	%fd299, %fd298, %fd295, 0d3F2A01A014761F65;
	fma.rn.f64 	%fd300, %fd299, %fd295, 0d3F56C16C1852B7AF;
	fma.rn.f64 	%fd301, %fd300, %fd295, 0d3F81111111122322;
	fma.rn.f64 	%fd302, %fd301, %fd295, 0d3FA55555555502A1;
	fma.rn.f64 	%fd303, %fd302, %fd295, 0d3FC5555555555511;
	fma.rn.f64 	%fd304, %fd303, %fd295, 0d3FE000000000000B;
	fma.rn.f64 	%fd305, %fd304, %fd295, 0d3FF0000000000000;
	fma.rn.f64 	%fd306, %fd305, %fd295, 0d3FF0000000000000;
	{
	.reg .b32 %temp; 
	mov.b64 	{%r41, %temp}, %fd306;
	}
	{
	.reg .b32 %temp; 
	mov.b64 	{%temp, %r42}, %fd306;
	}
	shl.b32 	%r204, %r40, 20;
	add.s32 	%r205, %r204, %r42;
	mov.b64 	%fd946, {%r41, %r205};
	{
	.reg .b32 %temp; 
	mov.b64 	{%temp, %r206}, %fd46;
	}
	mov.b32 	%f103, %r206;
	abs.f32 	%f29, %f103;
	setp.lt.f32 	%p17, %f29, 0f4086232B;
	@%p17 bra 	$L__BB24_48;
	setp.lt.f64 	%p18, %fd46, 0d0000000000000000;
	add.f64 	%fd307, %fd46, 0d7FF0000000000000;
	selp.f64 	%fd946, 0d0000000000000000, %fd307, %p18;
	setp.geu.f32 	%p19, %f29, 0f40874800;
	@%p19 bra 	$L__BB24_48;
	shr.u32 	%r207, %r40, 31;
	add.s32 	%r208, %r40, %r207;
	shr.s32 	%r209, %r208, 1;
	shl.b32 	%r210, %r209, 20;
	add.s32 	%r211, %r42, %r210;
	mov.b64 	%fd308, {%r41, %r211};
	sub.s32 	%r212, %r40, %r209;
	shl.b32 	%r213, %r212, 20;
	add.s32 	%r214, %r213, 1072693248;
	mov.b32 	%r215, 0;
	mov.b64 	%fd309, {%r215, %r214};
	mul.f64 	%fd946, %fd309, %fd308;
$L__BB24_48:
	cvt.rn.f32.f64 	%f30, %fd946;
	ld.global.f64 	%fd51, [%rd8+12288];
	fma.rn.f64 	%fd310, %fd51, 0d3FF71547652B82FE, 0d4338000000000000;
	{
	.reg .b32 %temp; 
	mov.b64 	{%r43, %temp}, %fd310;
	}
	mov.f64 	%fd311, 0dC338000000000000;
	add.rn.f64 	%fd312, %fd310, %fd311;
	fma.rn.f64 	%fd313, %fd312, 0dBFE62E42FEFA39EF, %fd51;
	fma.rn.f64 	%fd314, %fd312, 0dBC7ABC9E3B39803F, %fd313;
	fma.rn.f64 	%fd315, %fd314, 0d3E5ADE1569CE2BDF, 0d3E928AF3FCA213EA;
	fma.rn.f64 	%fd316, %fd315, %fd314, 0d3EC71DEE62401315;
	fma.rn.f64 	%fd317, %fd316, %fd314, 0d3EFA01997C89EB71;
	fma.rn.f64 	%fd318, %fd317, %fd314, 0d3F2A01A014761F65;
	fma.rn.f64 	%fd319, %fd318, %fd314, 0d3F56C16C1852B7AF;
	fma.rn.f64 	%fd320, %fd319, %fd314, 0d3F81111111122322;
	fma.rn.f64 	%fd321, %fd320, %fd314, 0d3FA55555555502A1;
	fma.rn.f64 	%fd322, %fd321, %fd314, 0d3FC5555555555511;
	fma.rn.f64 	%fd323, %fd322, %fd314, 0d3FE000000000000B;
	fma.rn.f64 	%fd324, %fd323, %fd314, 0d3FF0000000000000;
	fma.rn.f64 	%fd325, %fd324, %fd314, 0d3FF0000000000000;
	{
	.reg .b32 %temp; 
	mov.b64 	{%r44, %temp}, %fd325;
	}
	{
	.reg .b32 %temp; 
	mov.b64 	{%temp, %r45}, %fd325;
	}
	shl.b32 	%r216, %r43, 20;
	add.s32 	%r217, %r216, %r45;
	mov.b64 	%fd947, {%r44, %r217};
	{
	.reg .b32 %temp; 
	mov.b64 	{%temp, %r218}, %fd51;
	}
	mov.b32 	%f104, %r218;
	abs.f32 	%f31, %f104;
	setp.lt.f32 	%p20, %f31, 0f4086232B;
	@%p20 bra 	$L__BB24_51;
	setp.lt.f64 	%p21, %fd51, 0d0000000000000000;
	add.f64 	%fd326, %fd51, 0d7FF0000000000000;
	selp.f64 	%fd947, 0d0000000000000000, %fd326, %p21;
	setp.geu.f32 	%p22, %f31, 0f40874800;
	@%p22 bra 	$L__BB24_51;
	shr.u32 	%r219, %r43, 31;
	add.s32 	%r220, %r43, %r219;
	shr.s32 	%r221, %r220, 1;
	shl.b32 	%r222, %r221, 20;
	add.s32 	%r223, %r45, %r222;
	mov.b64 	%fd327, {%r44, %r223};
	sub.s32 	%r224, %r43, %r221;
	shl.b32 	%r225, %r224, 20;
	add.s32 	%r226, %r225, 1072693248;
	mov.b32 	%r227, 0;
	mov.b64 	%fd328, {%r227, %r226};
	mul.f64 	%fd947, %fd328, %fd327;
$L__BB24_51:
	cvt.rn.f32.f64 	%f32, %fd947;
	ld.global.f64 	%fd56, [%rd8+14336];
	fma.rn.f64 	%fd329, %fd56, 0d3FF71547652B82FE, 0d4338000000000000;
	{
	.reg .b32 %temp; 
	mov.b64 	{%r46, %temp}, %fd329;
	}
	mov.f64 	%fd330, 0dC338000000000000;
	add.rn.f64 	%fd331, %fd329, %fd330;
	fma.rn.f64 	%fd332, %fd331, 0dBFE62E42FEFA39EF, %fd56;
	fma.rn.f64 	%fd333, %fd331, 0dBC7ABC9E3B39803F, %fd332;
	fma.rn.f64 	%fd334, %fd333, 0d3E5ADE1569CE2BDF, 0d3E928AF3FCA213EA;
	fma.rn.f64 	%fd335, %fd334, %fd333, 0d3EC71DEE62401315;
	fma.rn.f64 	%fd336, %fd335, %fd333, 0d3EFA01997C89EB71;
	fma.rn.f64 	%fd337, %fd336, %fd333, 0d3F2A01A014761F65;
	fma.rn.f64 	%fd338, %fd337, %fd333, 0d3F56C16C1852B7AF;
	fma.rn.f64 	%fd339, %fd338, %fd333, 0d3F81111111122322;
	fma.rn.f64 	%fd340, %fd339, %fd333, 0d3FA55555555502A1;
	fma.rn.f64 	%fd341, %fd340, %fd333, 0d3FC5555555555511;
	fma.rn.f64 	%fd342, %fd341, %fd333, 0d3FE000000000000B;
	fma.rn.f64 	%fd343, %fd342, %fd333, 0d3FF0000000000000;
	fma.rn.f64 	%fd344, %fd343, %fd333, 0d3FF0000000000000;
	{
	.reg .b32 %temp; 
	mov.b64 	{%r47, %temp}, %fd344;
	}
	{
	.reg .b32 %temp; 
	mov.b64 	{%temp, %r48}, %fd344;
	}
	shl.b32 	%r228, %r46, 20;
	add.s32 	%r229, %r228, %r48;
	mov.b64 	%fd948, {%r47, %r229};
	{
	.reg .b32 %temp; 
	mov.b64 	{%temp, %r230}, %fd56;
	}
	mov.b32 	%f105, %r230;
	abs.f32 	%f33, %f105;
	setp.lt.f32 	%p23, %f33, 0f4086232B;
	@%p23 bra 	$L__BB24_54;
	setp.lt.f64 	%p24, %fd56, 0d0000000000000000;
	add.f64 	%fd345, %fd56, 0d7FF0000000000000;
	selp.f64 	%fd948, 0d0000000000000000, %fd345, %p24;
	setp.geu.f32 	%p25, %f33, 0f40874800;
	@%p25 bra 	$L__BB24_54;
	shr.u32 	%r231, %r46, 31;
	add.s32 	%r232, %r46, %r231;
	shr.s32 	%r233, %r232, 1;
	shl.b32 	%r234, %r233, 20;
	add.s32 	%r235, %r48, %r234;
	mov.b64 	%fd346, {%r47, %r235};
	sub.s32 	%r236, %r46, %r233;
	shl.b32 	%r237, %r236, 20;
	add.s32 	%r238, %r237, 1072693248;
	mov.b32 	%r239, 0;
	mov.b64 	%fd347, {%r239, %r238};
	mul.f64 	%fd948, %fd347, %fd346;
$L__BB24_54:
	cvt.rn.f32.f64 	%f34, %fd948;
	ld.global.f64 	%fd61, [%rd8+16384];
	fma.rn.f64 	%fd348, %fd61, 0d3FF71547652B82FE, 0d4338000000000000;
	{
	.reg .b32 %temp; 
	mov.b64 	{%r49, %temp}, %fd348;
	}
	mov.f64 	%fd349, 0dC338000000000000;
	add.rn.f64 	%fd350, %fd348, %fd349;
	fma.rn.f64 	%fd351, %fd350, 0dBFE62E42FEFA39EF, %fd61;
	fma.rn.f64 	%fd352, %fd350, 0dBC7ABC9E3B39803F, %fd351;
	fma.rn.f64 	%fd353, %fd352, 0d3E5ADE1569CE2BDF, 0d3E928AF3FCA213EA;
	fma.rn.f64 	%fd354, %fd353, %fd352, 0d3EC71DEE62401315;
	fma.rn.f64 	%fd355, %fd354, %fd352, 0d3EFA01997C89EB71;
	fma.rn.f64 	%fd356, %fd355, %fd352, 0d3F2A01A014761F65;
	fma.rn.f64 	%fd357, %fd356, %fd352, 0d3F56C16C1852B7AF;
	fma.rn.f64 	%fd358, %fd357, %fd352, 0d3F81111111122322;
	fma.rn.f64 	%fd359, %fd358, %fd352, 0d3FA55555555502A1;
	fma.rn.f64 	%fd360, %fd359, %fd352, 0d3FC5555555555511;
	fma.rn.f64 	%fd361, %fd360, %fd352, 0d3FE000000000000B;
	fma.rn.f64 	%fd362, %fd361, %fd352, 0d3FF0000000000000;
	fma.rn.f64 	%fd363, %fd362, %fd352, 0d3FF0000000000000;
	{
	.reg .b32 %temp; 
	mov.b64 	{%r50, %temp}, %fd363;
	}
	{
	.reg .b32 %temp; 
	mov.b64 	{%temp, %r51}, %fd363;
	}
	shl.b32 	%r240, %r49, 20;
	add.s32 	%r241, %r240, %r51;
	mov.b64 	%fd949, {%r50, %r241};
	{
	.reg .b32 %temp; 
	mov.b64 	{%temp, %r242}, %fd61;
	}
	mov.b32 	%f106, %r242;
	abs.f32 	%f35, %f106;
	setp.lt.f32 	%p26, %f35, 0f4086232B;
	@%p26 bra 	$L__BB24_57;
	setp.lt.f64 	%p27, %fd61, 0d0000000000000000;
	add.f64 	%fd364, %fd61, 0d7FF0000000000000;
	selp.f64 	%fd949, 0d0000000000000000, %fd364, %p27;
	setp.geu.f32 	%p28, %f35, 0f40874800;
	@%p28 bra 	$L__BB24_57;
	shr.u32 	%r243, %r49, 31;
	add.s32 	%r244, %r49, %r243;
	shr.s32 	%r245, %r244, 1;
	shl.b32 	%r246, %r245, 20;
	add.s32 	%r247, %r51, %r246;
	mov.b64 	%fd365, {%r50, %r247};
	sub.s32 	%r248, %r49, %r245;
	shl.b32 	%r249, %r248, 20;
	add.s32 	%r250, %r249, 1072693248;
	mov.b32 	%r251, 0;
	mov.b64 	%fd366, {%r251, %r250};
	mul.f64 	%fd949, %fd366, %fd365;
$L__BB24_57:
	cvt.rn.f32.f64 	%f36, %fd949;
	ld.global.f64 	%fd66, [%rd8+18432];
	fma.rn.f64 	%fd367, %fd66, 0d3FF71547652B82FE, 0d4338000000000000;
	{
	.reg .b32 %temp; 
	mov.b64 	{%r52, %temp}, %fd367;
	}
	mov.f64 	%fd368, 0dC338000000000000;
	add.rn.f64 	%fd369, %fd367, %fd368;
	fma.rn.f64 	%fd370, %fd369, 0dBFE62E42FEFA39EF, %fd66;
	fma.rn.f64 	%fd371, %fd369, 0dBC7ABC9E3B39803F, %fd370;
	fma.rn.f64 	%fd372, %fd371, 0d3E5ADE1569CE2BDF, 0d3E928AF3FCA213EA;
	fma.rn.f64 	%fd373, %fd372, %fd371, 0d3EC71DEE62401315;
	fma.rn.f64 	%fd374, %fd373, %fd371, 0d3EFA01997C89EB71;
	fma.rn.f64 	%fd375, %fd374, %fd371, 0d3F2A01A014761F65;
	fma.rn.f64 	%fd376, %fd375, %fd371, 0d3F56C16C1852B7AF;
	fma.rn.f64 	%fd377, %fd376, %fd371, 0d3F81111111122322;
	fma.rn.f64 	%fd378, %fd377, %fd371, 0d3FA55555555502A1;
	fma.rn.f64 	%fd379, %fd378, %fd371, 0d3FC5555555555511;
	fma.rn.f64 	%fd380, %fd379, %fd371, 0d3FE000000000000B;
	fma.rn.f64 	%fd381, %fd380, %fd371, 0d3FF0000000000000;
	fma.rn.f64 	%fd382, %fd381, %fd371, 0d3FF0000000000000;
	{
	.reg .b32 %temp; 
	mov.b64 	{%r53, %temp}, %fd382;
	}
	{
	.reg .b32 %temp; 
	mov.b64 	{%temp, %r54}, %fd382;
	}
	shl.b32 	%r252, %r52, 20;
	add.s32 	%r253, %r252, %r54;
	mov.b64 	%fd950, {%r53, %r253};
	{
	.reg .b32 %temp; 
	mov.b64 	{%temp, %r254}, %fd66;
	}
	mov.b32 	%f107, %r254;
	abs.f32 	%f37, %f107;
	setp.lt.f32 	%p29, %f37, 0f4086232B;
	@%p29 bra 	$L__BB24_60;
	setp.lt.f64 	%p30, %fd66, 0d0000000000000000;
	add.f64 	%fd383, %fd66, 0d7FF0000000000000;
	selp.f64 	%fd950, 0d0000000000000000, %fd383, %p30;
	setp.geu.f32 	%p31, %f37, 0f40874800;
	@%p31 bra 	$L__BB24_60;
	shr.u32 	%r255, %r52, 31;
	add.s32 	%r256, %r52, %r255;
	shr.s32 	%r257, %r256, 1;
	shl.b32 	%r258, %r257, 20;
	add.s32 	%r259, %r54, %r258;
	mov.b64 	%fd384, {%r53, %r259};
	sub.s32 	%r260, %r52, %r257;
	shl.b32 	%r261, %r260, 20;
	add.s32 	%r262, %r261, 1072693248;
	mov.b32 	%r263, 0;
	mov.b64 	%fd385, {%r263, %r262};
	mul.f64 	%fd950, %fd385, %fd384;
$L__BB24_60:
	cvt.rn.f32.f64 	%f38, %fd950;
	ld.global.f64 	%fd71, [%rd8+20480];
	fma.rn.f64 	%fd386, %fd71, 0d3FF71547652B82FE, 0d4338000000000000;
	{
	.reg .b32 %temp; 
	mov.b64 	{%r55, %temp}, %fd386;
	}
	mov.f64 	%fd387, 0dC338000000000000;
	add.rn.f64 	%fd388, %fd386, %fd387;
	fma.rn.f64 	%fd389, %fd388, 0dBFE62E42FEFA39EF, %fd71;
	fma.rn.f64 	%fd390, %fd388, 0dBC7ABC9E3B39803F, %fd389;
	fma.rn.f64 	%fd391, %fd390, 0d3E5ADE1569CE2BDF, 0d3E928AF3FCA213EA;
	fma.rn.f64 	%fd392, %fd391, %fd390, 0d3EC71DEE62401315;
	fma.rn.f64 	%fd393, %fd392, %fd390, 0d3EFA01997C89EB71;
	fma.rn.f64 	%fd394, %fd393, %fd390, 0d3F2A01A014761F65;
	fma.rn.f64 	%fd395, %fd394, %fd390, 0d3F56C16C1852B7AF;
	fma.rn.f64 	%fd396, %fd395, %fd390, 0d3F81111111122322;
	fma.rn.f64 	%fd397, %fd396, %fd390, 0d3FA55555555502A1;
	fma.rn.f64 	%fd398, %fd397, %fd390, 0d3FC5555555555511;
	fma.rn.f64 	%fd399, %fd398, %fd390, 0d3FE000000000000B;
	fma.rn.f64 	%fd400, %fd399, %fd390, 0d3FF0000000000000;
	fma.rn.f64 	%fd401, %fd400, %fd390, 0d3FF0000000000000;
	{
	.reg .b32 %temp; 
	mov.b64 	{%r56, %temp}, %fd401;
	}
	{
	.reg .b32 %temp; 
	mov.b64 	{%temp, %r57}, %fd401;
	}
	shl.b32 	%r264, %r55, 20;
	add.s32 	%r265, %r264, %r57;
	mov.b64 	%fd951, {%r56, %r265};
	{
	.reg .b32 %temp; 
	mov.b64 	{%temp, %r266}, %fd71;
	}
	mov.b32 	%f108, %r266;
	abs.f32 	%f39, %f108;
	setp.lt.f32 	%p32, %f39, 0f4086232B;
	@%p32 bra 	$L__BB24_63;
	setp.lt.f64 	%p33, %fd71, 0d0000000000000000;
	add.f64 	%fd402, %fd71, 0d7FF0000000000000;
	selp.f64 	%fd951, 0d0000000000000000, %fd402, %p33;
	setp.geu.f32 	%p34, %f39, 0f40874800;
	@%p34 bra 	$L__BB24_63;
	shr.u32 	%r267, %r55, 31;
	add.s32 	%r268, %r55, %r267;
	shr.s32 	%r269, %r268, 1;
	shl.b32 	%r270, %r269, 20;
	add.s32 	%r271, %r57, %r270;
	mov.b64 	%fd403, {%r56, %r271};
	sub.s32 	%r272, %r55, %r269;
	shl.b32 	%r273, %r272, 20;
	add.s32 	%r274, %r273, 1072693248;
	mov.b32 	%r275, 0;
	mov.b64 	%fd404, {%r275, %r274};
	mul.f64 	%fd951, %fd404, %fd403;
$L__BB24_63:
	cvt.rn.f32.f64 	%f40, %fd951;
	ld.global.f64 	%fd76, [%rd8+22528];
	fma.rn.f64 	%fd405, %fd76, 0d3FF71547652B82FE, 0d4338000000000000;
	{
	.reg .b32 %temp; 
	mov.b64 	{%r58, %temp}, %fd405;
	}
	mov.f64 	%fd406, 0dC338000000000000;
	add.rn.f64 	%fd407, %fd405, %fd406;
	fma.rn.f64 	%fd408, %fd407, 0dBFE62E42FEFA39EF, %fd76;
	fma.rn.f64 	%fd409, %fd407, 0dBC7ABC9E3B39803F, %fd408;
	fma.rn.f64 	%fd410, %fd409, 0d3E5ADE1569CE2BDF, 0d3E928AF3FCA213EA;
	fma.rn.f64 	%fd411, %fd410, %fd409, 0d3EC71DEE62401315;
	fma.rn.f64 	%fd412, %fd411, %fd409, 0d3EFA01997C89EB71;
	fma.rn.f64 	%fd413, %fd412, %fd409, 0d3F2A01A014761F65;
	fma.rn.f64 	%fd414, %fd413, %fd409, 0d3F56C16C1852B7AF;
	fma.rn.f64 	%fd415, %fd414, %fd409, 0d3F81111111122322;
	fma.rn.f64 	%fd416, %fd415, %fd409, 0d3FA55555555502A1;
	fma.rn.f64 	%fd417, %fd416, %fd409, 0d3FC5555555555511;
	fma.rn.f64 	%fd418, %fd417, %fd409, 0d3FE000000000000B;
	fma.rn.f64 	%fd419, %fd418, %fd409, 0d3FF0000000000000;
	fma.rn.f64 	%fd420, %fd419, %fd409, 0d3FF0000000000000;
	{
	.reg .b32 %temp; 
	mov.b64 	{%r59, %temp}, %fd420;
	}
	{
	.reg .b32 %temp; 
	mov.b64 	{%temp, %r60}, %fd420;
	}
	shl.b32 	%r276, %r58, 20;
	add.s32 	%r277, %r276, %r60;
	mov.b64 	%fd952, {%r59, %r277};
	{
	.reg .b32 %temp; 
	mov.b64 	{%temp, %r278}, %fd76;
	}
	mov.b32 	%f109, %r278;
	abs.f32 	%f41, %f109;
	setp.lt.f32 	%p35, %f41, 0f4086232B;
	@%p35 bra 	$L__BB24_66;
	setp.lt.f64 	%p36, %fd76, 0d0000000000000000;
	add.f64 	%fd421, %fd76, 0d7FF0000000000000;
	selp.f64 	%fd952, 0d0000000000000000, %fd421, %p36;
	setp.geu.f32 	%p37, %f41, 0f40874800;
	@%p37 bra 	$L__BB24_66;
	shr.u32 	%r279, %r58, 31;
	add.s32 	%r280, %r58, %r279;
	shr.s32 	%r281, %r280, 1;
	shl.b32 	%r282, %r281, 20;
	add.s32 	%r283, %r60, %r282;
	mov.b64 	%fd422, {%r59, %r283};
	sub.s32 	%r284, %r58, %r281;
	shl.b32 	%r285, %r284, 20;
	add.s32 	%r286, %r285, 1072693248;
	mov.b32 	%r287, 0;
	mov.b64 	%fd423, {%r287, %r286};
	mul.f64 	%fd952, %fd423, %fd422;
$L__BB24_66:
	cvt.rn.f32.f64 	%f42, %fd952;
	ld.global.f64 	%fd81, [%rd8+24576];
	fma.rn.f64 	%fd424, %fd81, 0d3FF71547652B82FE, 0d4338000000000000;
	{
	.reg .b32 %temp; 
	mov.b64 	{%r61, %temp}, %fd424;
	}
	mov.f64 	%fd425, 0dC338000000000000;
	add.rn.f64 	%fd426, %fd424, %fd425;
	fma.rn.f64 	%fd427, %fd426, 0dBFE62E42FEFA39EF, %fd81;
	fma.rn.f64 	%fd428, %fd426, 0dBC7ABC9E3B39803F, %fd427;
	fma.rn.f64 	%fd429, %fd428, 0d3E5ADE1569CE2BDF, 0d3E928AF3FCA213EA;
	fma.rn.f64 	%fd430, %fd429, %fd428, 0d3EC71DEE62401315;
	fma.rn.f64 	%fd431, %fd430, %fd428, 0d3EFA01997C89EB71;
	fma.rn.f64 	%fd432, %fd431, %fd428, 0d3F2A01A014761F65;
	fma.rn.f64 	%fd433, %fd432, %fd428, 0d3F56C16C1852B7AF;
	fma.rn.f64 	%fd434, %fd433, %fd428, 0d3F81111111122322;
	fma.rn.f64 	%fd435, %fd434, %fd428, 0d3FA55555555502A1;
	fma.rn.f64 	%fd436, %fd435, %fd428, 0d3FC5555555555511;
	fma.rn.f64 	%fd437, %fd436, %fd428, 0d3FE000000000000B;
	fma.rn.f64 	%fd438, %fd437, %fd428, 0d3FF0000000000000;
	fma.rn.f64 	%fd439, %fd438, %fd428, 0d3FF0000000000000;
	{
	.reg .b32 %temp; 
	mov.b64 	{%r62, %temp}, %fd439;
	}
	{
	.reg .b32 %temp; 
	mov.b64 	{%temp, %r63}, %fd439;
	}
	shl.b32 	%r288, %r61, 20;
	add.s32 	%r289, %r288, %r63;
	mov.b64 	%fd953, {%r62, %r289};
	{
	.reg .b32 %temp; 
	mov.b64 	{%temp, %r290}, %fd81;
	}
	mov.b32 	%f110, %r290;
	abs.f32 	%f43, %f110;
	setp.lt.f32 	%p38, %f43, 0f4086232B;
	@%p38 bra 	$L__BB24_69;
	setp.lt.f64 	%p39, %fd81, 0d0000000000000000;
	add.f64 	%fd440, %fd81, 0d7FF0000000000000;
	selp.f64 	%fd953, 0d0000000000000000, %fd440, %p39;
	setp.geu.f32 	%p40, %f43, 0f40874800;
	@%p40 bra 	$L__BB24_69;
	shr.u32 	%r291, %r61, 31;
	add.s32 	%r292, %r61, %r291;
	shr.s32 	%r293, %r292, 1;
	shl.b32 	%r294, %r293, 20;
	add.s32 	%r295, %r63, %r294;
	mov.b64 	%fd441, {%r62, %r295};
	sub.s32 	%r296, %r61, %r293;
	shl.b32 	%r297, %r296, 20;
	add.s32 	%r298, %r297, 1072693248;
	mov.b32 	%r299, 0;
	mov.b64 	%fd442, {%r299, %r298};
	mul.f64 	%fd953, %fd442, %fd441;
$L__BB24_69:
	cvt.rn.f32.f64 	%f44, %fd953;
	ld.global.f64 	%fd86, [%rd8+26624];
	fma.rn.f64 	%fd443, %fd86, 0d3FF71547652B82FE, 0d4338000000000000;
	{
	.reg .b32 %temp; 
	mov.b64 	{%r64, %temp}, %fd443;
	}
	mov.f64 	%fd444, 0dC338000000000000;
	add.rn.f64 	%fd445, %fd443, %fd444;
	fma.rn.f64 	%fd446, %fd445, 0dBFE62E42FEFA39EF, %fd86;
	fma.rn.f64 	%fd447, %fd445, 0dBC7ABC9E3B39803F, %fd446;
	fma.rn.f64 	%fd448, %fd447, 0d3E5ADE1569CE2BDF, 0d3E928AF3FCA213EA;
	fma.rn.f64 	%fd449, %fd448, %fd447, 0d3EC71DEE62401315;
	fma.rn.f64 	%fd450, %fd449, %fd447, 0d3EFA01997C89EB71;
	fma.rn.f64 	%fd451, %fd450, %fd447, 0d3F2A01A014761F65;
	fma.rn.f64 	%fd452, %fd451, %fd447, 0d3F56C16C1852B7AF;
	fma.rn.f64 	%fd453, %fd452, %fd447, 0d3F81111111122322;
	fma.rn.f64 	%fd454, %fd453, %fd447, 0d3FA55555555502A1;
	fma.rn.f64 	%fd455, %fd454, %fd447, 0d3FC5555555555511;
	fma.rn.f64 	%fd456, %fd455, %fd447, 0d3FE000000000000B;
	fma.rn.f64 	%fd457, %fd456, %fd447, 0d3FF0000000000000;
	fma.rn.f64 	%fd458, %fd457, %fd447, 0d3FF0000000000000;
	{
	.reg .b32 %temp; 
	mov.b64 	{%r65, %temp}, %fd458;
	}
	{
	.reg .b32 %temp; 
	mov.b64 	{%temp, %r66}, %fd458;
	}
	shl.b32 	%r300, %r64, 20;
	add.s32 	%r301, %r300, %r66;
	mov.b64 	%fd954, {%r65, %r301};
	{
	.reg .b32 %temp; 
	mov.b64 	{%temp, %r302}, %fd86;
	}
	mov.b32 	%f111, %r302;
	abs.f32 	%f45, %f111;
	setp.lt.f32 	%p41, %f45, 0f4086232B;
	@%p41 bra 	$L__BB24_72;
	setp.lt.f64 	%p42, %fd86, 0d0000000000000000;
	add.f64 	%fd459, %fd86, 0d7FF0000000000000;
	selp.f64 	%fd954, 0d0000000000000000, %fd459, %p42;
	setp.geu.f32 	%p43, %f45, 0f40874800;
	@%p43 bra 	$L__BB24_72;
	shr.u32 	%r303, %r64, 31;
	add.s32 	%r304, %r64, %r303;
	shr.s32 	%r305, %r304, 1;
	shl.b32 	%r306, %r305, 20;
	add.s32 	%r307, %r66, %r306;
	mov.b64 	%fd460, {%r65, %r307};
	sub.s32 	%r308, %r64, %r305;
	shl.b32 	%r309, %r308, 20;
	add.s32 	%r310, %r309, 1072693248;
	mov.b32 	%r311, 0;
	mov.b64 	%fd461, {%r311, %r310};
	mul.f64 	%fd954, %fd461, %fd460;
$L__BB24_72:
	cvt.rn.f32.f64 	%f46, %fd954;
	ld.global.f64 	%fd91, [%rd8+28672];
	fma.rn.f64 	%fd462, %fd91, 0d3FF71547652B82FE, 0d4338000000000000;
	{
	.reg .b32 %temp; 
	mov.b64 	{%r67, %temp}, %fd462;
	}
	mov.f64 	%fd463, 0dC338000000000000;
	add.rn.f64 	%fd464, %fd462, %fd463;
	fma.rn.f64 	%fd465, %fd464, 0dBFE62E42FEFA39EF, %fd91;
	fma.rn.f64 	%fd466, %fd464, 0dBC7ABC9E3B39803F, %fd465;
	fma.rn.f64 	%fd467, %fd466, 0d3E5ADE1569CE2BDF, 0d3E928AF3FCA213EA;
	fma.rn.f64 	%fd468, %fd467, %fd466, 0d3EC71DEE62401315;
	fma.rn.f64 	%fd469, %fd468, %fd466, 0d3EFA01997C89EB71;
	fma.rn.f64 	%fd470, %fd469, %fd466, 0d3F2A01A014761F65;
	fma.rn.f64 	%fd471, %fd470, %fd466, 0d3F56C16C1852B7AF;
	fma.rn.f64 	%fd472, %fd471, %fd466, 0d3F81111111122322;
	fma.rn.f64 	%fd473, %fd472, %fd466, 0d3FA55555555502A1;
	fma.rn.f64 	%fd474, %fd473, %fd466, 0d3FC5555555555511;
	fma.rn.f64 	%fd475, %fd474, %fd466, 0d3FE000000000000B;
	fma.rn.f64 	%fd476, %fd475, %fd466, 0d3FF0000000000000;
	fma.rn.f64 	%fd477, %fd476, %fd466, 0d3FF0000000000000;
	{
	.reg .b32 %temp; 
	mov.b64 	{%r68, %temp}, %fd477;
	}
	{
	.reg .b32 %temp; 
	mov.b64 	{%temp, %r69}, %fd477;
	}
	shl.b32 	%r312, %r67, 20;
	add.s32 	%r313, %r312, %r69;
	mov.b64 	%fd955, {%r68, %r313};
	{
	.reg .b32 %temp; 
	mov.b64 	{%temp, %r314}, %fd91;
	}
	mov.b32 	%f112, %r314;
	abs.f32 	%f47, %f112;
	setp.lt.f32 	%p44, %f47, 0f4086232B;
	@%p44 bra 	$L__BB24_75;
	setp.lt.f64 	%p45, %fd91, 0d0000000000000000;
	add.f64 	%fd478, %fd91, 0d7FF0000000000000;
	selp.f64 	%fd955, 0d0000000000000000, %fd478, %p45;
	setp.geu.f32 	%p46, %f47, 0f40874800;
	@%p46 bra 	$L__BB24_75;
	shr.u32 	%r315, %r67, 31;
	add.s32 	%r316, %r67, %r315;
	shr.s32 	%r317, %r316, 1;
	shl.b32 	%r318, %r317, 20;
	add.s32 	%r319, %r69, %r318;
	mov.b64 	%fd479, {%r68, %r319};
	sub.s32 	%r320, %r67, %r317;
	shl.b32 	%r321, %r320, 20;
	add.s32 	%r322, %r321, 1072693248;
	mov.b32 	%r323, 0;
	mov.b64 	%fd480, {%r323, %r322};
	mul.f64 	%fd955, %fd480, %fd479;
$L__BB24_75:
	cvt.rn.f32.f64 	%f48, %fd955;
	ld.global.f64 	%fd96, [%rd8+30720];
	fma.rn.f64 	%fd481, %fd96, 0d3FF71547652B82FE, 0d4338000000000000;
	{
	.reg .b32 %temp; 
	mov.b64 	{%r70, %temp}, %fd481;
	}
	mov.f64 	%fd482, 0dC338000000000000;
	add.rn.f64 	%fd483, %fd481, %fd482;
	fma.rn.f64 	%fd484, %fd483, 0dBFE62E42FEFA39EF, %fd96;
	fma.rn.f64 	%fd485, %fd483, 0dBC7ABC9E3B39803F, %fd484;
	fma.rn.f64 	%fd486, %fd485, 0d3E5ADE1569CE2BDF, 0d3E928AF3FCA213EA;
	fma.rn.f64 	%fd487, %fd486, %fd485, 0d3EC71DEE62401315;
	fma.rn.f64 	%fd488, %fd487, %fd485, 0d3EFA01997C89EB71;
	fma.rn.f64 	%fd489, %fd488, %fd485, 0d3F2A01A014761F65;
	fma.rn.f64 	%fd490, %fd489, %fd485, 0d3F56C16C1852B7AF;
	fma.rn.f64 	%fd491, %fd490, %fd485, 0d3F81111111122322;
	fma.rn.f64 	%fd492, %fd491, %fd485, 0d3FA55555555502A1;
	fma.rn.f64 	%fd493, %fd492, %fd485, 0d3FC5555555555511;
	fma.rn.f64 	%fd494, %fd493, %fd485, 0d3FE000000000000B;
	fma.rn.f64 	%fd495, %fd494, %fd485, 0d3FF0000000000000;
	fma.rn.f64 	%fd496, %fd495, %fd485, 0d3FF0000000000000;
	{
	.reg .b32 %temp; 
	mov.b64 	{%r71, %temp}, %fd496;
	}
	{
	.reg .b32 %temp; 
	mov.b64 	{%temp, %r72}, %fd496;
	}
	shl.b32 	%r324, %r70, 20;
	add.s32 	%r325, %r324, %r72;
	mov.b64 	%fd956, {%r71, %r325};
	{
	.reg .b32 %temp; 
	mov.b64 	{%temp, %r326}, %fd96;
	}
	mov.b32 	%f113, %r326;
	abs.f32 	%f49, %f113;
	setp.lt.f32 	%p47, %f49, 0f4086232B;
	@%p47 bra 	$L__BB24_78;
	setp.lt.f64 	%p48, %fd96, 0d0000000000000000;
	add.f64 	%fd497, %fd96, 0d7FF0000000000000;
	selp.f64 	%fd956, 0d0000000000000000, %fd497, %p48;
	setp.geu.f32 	%p49, %f49, 0f40874800;
	@%p49 bra 	$L__BB24_78;
	shr.u32 	%r327, %r70, 31;
	add.s32 	%r328, %r70, %r327;
	shr.s32 	%r329, %r328, 1;
	shl.b32 	%r330, %r329, 20;
	add.s32 	%r331, %r72, %r330;
	mov.b64 	%fd498, {%r71, %r331};
	sub.s32 	%r332, %r70, %r329;
	shl.b32 	%r333, %r332, 20;
	add.s32 	%r334, %r333, 1072693248;
	mov.b32 	%r335, 0;
	mov.b64 	%fd499, {%r335, %r334};
	mul.f64 	%fd956, %fd499, %fd498;
$L__BB24_78:
	cvt.rn.f32.f64 	%f114, %fd956;
	add.f32 	%f115, %f20, %f22;
	add.f32 	%f116, %f24, %f26;
	add.f32 	%f117, %f28, %f30;
	add.f32 	%f118, %f32, %f34;
	add.f32 	%f119, %f36, %f38;
	add.f32 	%f120, %f40, %f42;
	add.f32 	%f121, %f44, %f46;
	add.f32 	%f122, %f48, %f114;
	add.f32 	%f123, %f115, %f116;
	add.f32 	%f124, %f117, %f118;
	add.f32 	%f125, %f119, %f120;
	add.f32 	%f126, %f121, %f122;
	add.f32 	%f127, %f123, %f124;
	add.f32 	%f128, %f125, %f126;
	add.f32 	%f272, %f127, %f128;
	shl.b32 	%r336, %r140, 12;
	cvt.s64.s32 	%rd9, %r336;
	setp.lt.u64 	%p50, %rd4, %rd9;
	@%p50 bra 	$L__BB24_146;
	add.s64 	%rd58, %rd3, %rd9;
	mov.b32 	%r737, 0;
	cvt.u64.u32 	%rd13, %r24;
	mov.u64 	%rd59, %rd3;
$L__BB24_80:
	add.s64 	%rd59, %rd59, %rd9;
	add.s64 	%rd31, %rd25, -4096;
	setp.gt.u64 	%p51, %rd59, %rd31;
	@%p51 bra 	$L__BB24_130;
	add.s64 	%rd32, %rd59, %rd13;
	shl.b64 	%rd33, %rd32, 3;
	add.s64 	%rd16, %rd2, %rd33;
	ld.global.f64 	%fd101, [%rd16];
	fma.rn.f64 	%fd500, %fd101, 0d3FF71547652B82FE, 0d4338000000000000;
	{
	.reg .b32 %temp; 
	mov.b64 	{%r74, %temp}, %fd500;
	}
	mov.f64 	%fd501, 0dC338000000000000;
	add.rn.f64 	%fd502, %fd500, %fd501;
	fma.rn.f64 	%fd503, %fd502, 0dBFE62E42FEFA39EF, %fd101;
	fma.rn.f64 	%fd504, %fd502, 0dBC7ABC9E3B39803F, %fd503;
	fma.rn.f64 	%fd505, %fd504, 0d3E5ADE1569CE2BDF, 0d3E928AF3FCA213EA;
	fma.rn.f64 	%fd506, %fd505, %fd504, 0d3EC71DEE62401315;
	fma.rn.f64 	%fd507, %fd506, %fd504, 0d3EFA01997C89EB71;
	fma.rn.f64 	%fd508, %fd507, %fd504, 0d3F2A01A014761F65;
	fma.rn.f64 	%fd509, %fd508, %fd504, 0d3F56C16C1852B7AF;
	fma.rn.f64 	%fd510, %fd509, %fd504, 0d3F81111111122322;
	fma.rn.f64 	%fd511, %fd510, %fd504, 0d3FA55555555502A1;
	fma.rn.f64 	%fd512, %fd511, %fd504, 0d3FC5555555555511;
	fma.rn.f64 	%fd513, %fd512, %fd504, 0d3FE000000000000B;
	fma.rn.f64 	%fd514, %fd513, %fd504, 0d3FF0000000000000;
	fma.rn.f64 	%fd515, %fd514, %fd504, 0d3FF0000000000000;
	{
	.reg .b32 %temp; 
	mov.b64 	{%r75, %temp}, %fd515;
	}
	{
	.reg .b32 %temp; 
	mov.b64 	{%temp, %r76}, %fd515;
	}
	shl.b32 	%r339, %r74, 20;
	add.s32 	%r340, %r339, %r76;
	mov.b64 	%fd957, {%r75, %r340};
	{
	.reg .b32 %temp; 
	mov.b64 	{%temp, %r341}, %fd101;
	}
	mov.b32 	%f129, %r341;
	abs.f32 	%f52, %f129;
	setp.lt.f32 	%p52, %f52, 0f4086232B;
	@%p52 bra 	$L__BB24_84;
	setp.lt.f64 	%p53, %fd101, 0d0000000000000000;
	add.f64 	%fd516, %fd101, 0d7FF0000000000000;
	selp.f64 	%fd957, 0d0000000000000000, %fd516, %p53;
	setp.geu.f32 	%p54, %f52, 0f40874800;
	@%p54 bra 	$L__BB24_84;
	shr.u32 	%r342, %r74, 31;
	add.s32 	%r343, %r74, %r342;
	shr.s32 	%r344, %r343, 1;
	shl.b32 	%r345, %r344, 20;
	add.s32 	%r346, %r76, %r345;
	mov.b64 	%fd517, {%r75, %r346};
	sub.s32 	%r347, %r74, %r344;
	shl.b32 	%r348, %r347, 20;
	add.s32 	%r349, %r348, 1072693248;
	mov.b32 	%r350, 0;
	mov.b64 	%fd518, {%r350, %r349};
	mul.f64 	%fd957, %fd518, %fd517;
$L__BB24_84:
	cvt.rn.f32.f64 	%f53, %fd957;
	ld.global.f64 	%fd106, [%rd16+2048];
	fma.rn.f64 	%fd519, %fd106, 0d3FF71547652B82FE, 0d4338000000000000;
	{
	.reg .b32 %temp; 
	mov.b64 	{%r77, %temp}, %fd519;
	}
	mov.f64 	%fd520, 0dC338000000000000;
	add.rn.f64 	%fd521, %fd519, %fd520;
	fma.rn.f64 	%fd522, %fd521, 0dBFE62E42FEFA39EF, %fd106;
	fma.rn.f64 	%fd523, %fd521, 0dBC7ABC9E3B39803F, %fd522;
	fma.rn.f64 	%fd524, %fd523, 0d3E5ADE1569CE2BDF, 0d3E928AF3FCA213EA;
	fma.rn.f64 	%fd525, %fd524, %fd523, 0d3EC71DEE62401315;
	fma.rn.f64 	%fd526, %fd525, %fd523, 0d3EFA01997C89EB71;
	fma.rn.f64 	%fd527, %fd526, %fd523, 0d3F2A01A014761F65;
	fma.rn.f64 	%fd528, %fd527, %fd523, 0d3F56C16C1852B7AF;
	fma.rn.f64 	%fd529, %fd528, %fd523, 0d3F81111111122322;
	fma.rn.f64 	%fd530, %fd529, %fd523, 0d3FA55555555502A1;
	fma.rn.f64 	%fd531, %fd530, %fd523, 0d3FC5555555555511;
	fma.rn.f64 	%fd532, %fd531, %fd523, 0d3FE000000000000B;
	fma.rn.f64 	%fd533, %fd532, %fd523, 0d3FF0000000000000;
	fma.rn.f64 	%fd534, %fd533, %fd523, 0d3FF0000000000000;
	{
	.reg .b32 %temp; 
	mov.b64 	{%r78, %temp}, %fd534;
	}
	{
	.reg .b32 %temp; 
	mov.b64 	{%temp, %r79}, %fd534;
	}
	shl.b32 	%r351, %r77, 20;
	add.s32 	%r352, %r351, %r79;
	mov.b64 	%fd958, {%r78, %r352};
	{
	.reg .b32 %temp; 
	mov.b64 	{%temp, %r353}, %fd106;
	}
	mov.b32 	%f130, %r353;
	abs.f32 	%f54, %f130;
	setp.lt.f32 	%p55, %f54, 0f4086232B;
	@%p55 bra 	$L__BB24_87;
	setp.lt.f64 	%p56, %fd106, 0d0000000000000000;
	add.f64 	%fd535, %fd106, 0d7FF0000000000000;
	selp.f64 	%fd958, 0d0000000000000000, %fd535, %p56;
	setp.geu.f32 	%p57, %f54, 0f40874800;
	@%p57 bra 	$L__BB24_87;
	shr.u32 	%r354, %r77, 31;
	add.s32 	%r355, %r77, %r354;
	shr.s32 	%r356, %r355, 1;
	shl.b32 	%r357, %r356, 20;
	add.s32 	%r358, %r79, %r357;
	mov.b64 	%fd536, {%r78, %r358};
	sub.s32 	%r359, %r77, %r356;
	shl.b32 	%r360, %r359, 20;
	add.s32 	%r361, %r360, 1072693248;
	mov.b32 	%r362, 0;
	mov.b64 	%fd537, {%r362, %r361};
	mul.f64 	%fd958, %fd537, %fd536;
$L__BB24_87:
	cvt.rn.f32.f64 	%f55, %fd958;
	ld.global.f64 	%fd111, [%rd16+4096];
	fma.rn.f64 	%fd538, %fd111, 0d3FF71547652B82FE, 0d4338000000000000;
	{
	.reg .b32 %temp; 
	mov.b64 	{%r80, %temp}, %fd538;
	}
	mov.f64 	%fd539, 0dC338000000000000;
	add.rn.f64 	%fd540, %fd538, %fd539;
	fma.rn.f64 	%fd541, %fd540, 0dBFE62E42FEFA39EF, %fd111;
	fma.rn.f64 	%fd542, %fd540, 0dBC7ABC9E3B39803F, %fd541;
	fma.rn.f64 	%fd543, %fd542, 0d3E5ADE1569CE2BDF, 0d3E928AF3FCA213EA;
	fma.rn.f64 	%fd544, %fd543, %fd542, 0d3EC71DEE62401315;
	fma.rn.f64 	%fd545, %fd544, %fd542, 0d3EFA01997C89EB71;
	fma.rn.f64 	%fd546, %fd545, %fd542, 0d3F2A01A014761F65;
	fma.rn.f64 	%fd547, %fd546, %fd542, 0d3F56C16C1852B7AF;
	fma.rn.f64 	%fd548, %fd547, %fd542, 0d3F81111111122322;
	fma.rn.f64 	%fd549, %fd548, %fd542, 0d3FA55555555502A1;
	fma.rn.f64 	%fd550, %fd549, %fd542, 0d3FC5555555555511;
	fma.rn.f64 	%fd551, %fd550, %fd542, 0d3FE000000000000B;
	fma.rn.f64 	%fd552, %fd551, %fd542, 0d3FF0000000000000;
	fma.rn.f64 	%fd553, %fd552, %fd542, 0d3FF0000000000000;
	{
	.reg .b32 %temp; 
	mov.b64 	{%r81, %temp}, %fd553;
	}
	{
	.reg .b32 %temp; 
	mov.b64 	{%temp, %r82}, %fd553;
	}
	shl.b32 	%r363, %r80, 20;
	add.s32 	%r364, %r363, %r82;
	mov.b64 	%fd959, {%r81, %r364};
	{
	.reg .b32 %temp; 
	mov.b64 	{%temp, %r365}, %fd111;
	}
	mov.b32 	%f131, %r365;
	abs.f32 	%f56, %f131;
	setp.lt.f32 	%p58, %f56, 0f4086232B;
	@%p58 bra 	$L__BB24_90;
	setp.lt.f64 	%p59, %fd111, 0d0000000000000000;
	add.f64 	%fd554, %fd111, 0d7FF0000000000000;
	selp.f64 	%fd959, 0d0000000000000000, %fd554, %p59;
	setp.geu.f32 	%p60, %f56, 0f40874800;
	@%p60 bra 	$L__BB24_90;
	shr.u32 	%r366, %r80, 31;
	add.s32 	%r367, %r80, %r366;
	shr.s32 	%r368, %r367, 1;
	shl.b32 	%r369, %r368, 20;
	add.s32 	%r370, %r82, %r369;
	mov.b64 	%fd555, {%r81, %r370};
	sub.s32 	%r371, %r80, %r368;
	shl.b32 	%r372, %r371, 20;
	add.s32 	%r373, %r372, 1072693248;
	mov.b32 	%r374, 0;
	mov.b64 	%fd556, {%r374, %r373};
	mul.f64 	%fd959, %fd556, %fd555;
$L__BB24_90:
	cvt.rn.f32.f64 	%f57, %fd959;
	ld.global.f64 	%fd116, [%rd16+6144];
	fma.rn.f64 	%fd557, %fd116, 0d3FF71547652B82FE, 0d4338000000000000;
	{
	.reg .b32 %temp; 
	mov.b64 	{%r83, %temp}, %fd557;
	}
	mov.f64 	%fd558, 0dC338000000000000;
	add.rn.f64 	%fd559, %fd557, %fd558;
	fma.rn.f64 	%fd560, %fd559, 0dBFE62E42FEFA39EF, %fd116;
	fma.rn.f64 	%fd561, %fd559, 0dBC7ABC9E3B39803F, %fd560;
	fma.rn.f64 	%fd562, %fd561, 0d3E5ADE1569CE2BDF, 0d3E928AF3FCA213EA;
	fma.rn.f64 	%fd563, %fd562, %fd561, 0d3EC71DEE62401315;
	fma.rn.f64 	%fd564, %fd563, %fd561, 0d3EFA01997C89EB71;
	fma.rn.f64 	%fd565, %fd564, %fd561, 0d3F2A01A014761F65;
	fma.rn.f64 	%fd566, %fd565, %fd561, 0d3F56C16C1852B7AF;
	fma.rn.f64 	%fd567, %fd566, %fd561, 0d3F81111111122322;
	fma.rn.f64 	%fd568, %fd567, %fd561, 0d3FA55555555502A1;
	fma.rn.f64 	%fd569, %fd568, %fd561, 0d3FC5555555555511;
	fma.rn.f64 	%fd570, %fd569, %fd561, 0d3FE000000000000B;
	fma.rn.f64 	%fd571, %fd570, %fd561, 0d3FF0000000000000;
	fma.rn.f64 	%fd572, %fd571, %fd561, 0d3FF0000000000000;
	{
	.reg .b32 %temp; 
	mov.b64 	{%r84, %temp}, %fd572;
	}
	{
	.reg .b32 %temp; 
	mov.b64 	{%temp, %r85}, %fd572;
	}
	shl.b32 	%r375, %r83, 20;
	add.s32 	%r376, %r375, %r85;
	mov.b64 	%fd960, {%r84, %r376};
	{
	.reg .b32 %temp; 
	mov.b64 	{%temp, %r377}, %fd116;
	}
	mov.b32 	%f132, %r377;
	abs.f32 	%f58, %f132;
	setp.lt.f32 	%p61, %f58, 0f4086232B;
	@%p61 bra 	$L__BB24_93;
	setp.lt.f64 	%p62, %fd116, 0d0000000000000000;
	add.f64 	%fd573, %fd116, 0d7FF0000000000000;
	selp.f64 	%fd960, 0d0000000000000000, %fd573, %p62;
	setp.geu.f32 	%p63, %f58, 0f40874800;
	@%p63 bra 	$L__BB24_93;
	shr.u32 	%r378, %r83, 31;
	add.s32 	%r379, %r83, %r378;
	shr.s32 	%r380, %r379, 1;
	shl.b32 	%r381, %r380, 20;
	add.s32 	%r382, %r85, %r381;
	mov.b64 	%fd574, {%r84, %r382};
	sub.s32 	%r383, %r83, %r380;
	shl.b32 	%r384, %r383, 20;
	add.s32 	%r385, %r384, 1072693248;
	mov.b32 	%r386, 0;
	mov.b64 	%fd575, {%r386, %r385};
	mul.f64 	%fd960, %fd575, %fd574;
$L__BB24_93:
	cvt.rn.f32.f64 	%f59, %fd960;
	ld.global.f64 	%fd121, [%rd16+8192];
	fma.rn.f64 	%fd576, %fd121, 0d3FF71547652B82FE, 0d4338000000000000;
	{
	.reg .b32 %temp; 
	mov.b64 	{%r86, %temp}, %fd576;
	}
	mov.f64 	%fd577, 0dC338000000000000;
	add.rn.f64 	%fd578, %fd576, %fd577;
	fma.rn.f64 	%fd579, %fd578, 0dBFE62E42FEFA39EF, %fd121;
	fma.rn.f64 	%fd580, %fd578, 0dBC7ABC9E3B39803F, %fd579;
	fma.rn.f64 	%fd581, %fd580, 0d3E5ADE1569CE2BDF, 0d3E928AF3FCA213EA;
	fma.rn.f64 	%fd582, %fd581, %fd580, 0d3EC71DEE62401315;
	fma.rn.f64 	%fd583, %fd582, %fd580, 0d3EFA01997C89EB71;
	fma.rn.f64 	%fd584, %fd583, %fd580, 0d3F2A01A014761F65;
	fma.rn.f64 	%fd585, %fd584, %fd580, 0d3F56C16C1852B7AF;
	fma.rn.f64 	%fd586, %fd585, %fd580, 0d3F81111111122322;
	fma.rn.f64 	%fd587, %fd586, %fd580, 0d3FA55555555502A1;
	fma.rn.f64 	%fd588, %fd587, %fd580, 0d3FC5555555555511;
	fma.rn.f64 	%fd589, %fd588, %fd580, 0d3FE000000000000B;
	fma.rn.f64 	%fd590, %fd589, %fd580, 0d3FF0000000000000;
	fma.rn.f64 	%fd591, %fd590, %fd580, 0d3FF0000000000000;
	{
	.reg .b32 %temp; 
	mov.b64 	{%r87, %temp}, %fd591;
	}
	{
	.reg .b32 %temp; 
	mov.b64 	{%temp, %r88}, %fd591;
	}
	shl.b32 	%r387, %r86, 20;
	add.s32 	%r388, %r387, %r88;
	mov.b64 	%fd961, {%r87, %r388};
	{
	.reg .b32 %temp; 
	mov.b64 	{%temp, %r389}, %fd121;
	}
	mov.b32 	%f133, %r389;
	abs.f32 	%f60, %f133;
	setp.lt.f32 	%p64, %f60, 0f4086232B;
	@%p64 bra 	$L__BB24_96;
	setp.lt.f64 	%p65, %fd121, 0d0000000000000000;
	add.f64 	%fd592, %fd121, 0d7FF0000000000000;
	selp.f64 	%fd961, 0d0000000000000000, %fd592, %p65;
	setp.geu.f32 	%p66, %f60, 0f40874800;
	@%p66 bra 	$L__BB24_96;
	shr.u32 	%r390, %r86, 31;
	add.s32 	%r391, %r86, %r390;
	shr.s32 	%r392, %r391, 1;
	shl.b32 	%r393, %r392, 20;
	add.s32 	%r394, %r88, %r393;
	mov.b64 	%fd593, {%r87, %r394};
	sub.s32 	%r395, %r86, %r392;
	shl.b32 	%r396, %r395, 20;
	add.s32 	%r397, %r396, 1072693248;
	mov.b32 	%r398, 0;
	mov.b64 	%fd594, {%r398, %r397};
	mul.f64 	%fd961, %fd594, %fd593;
$L__BB24_96:
	cvt.rn.f32.f64 	%f61, %fd961;
	ld.global.f64 	%fd126, [%rd16+10240];
	fma.rn.f64 	%fd595, %fd126, 0d3FF71547652B82FE, 0d4338000000000000;
	{
	.reg .b32 %temp; 
	mov.b64 	{%r89, %temp}, %fd595;
	}
	mov.f64 	%fd596, 0dC338000000000000;
	add.rn.f64 	%fd597, %fd595, %fd596;
	fma.rn.f64 	%fd598, %fd597, 0dBFE62E42FEFA39EF, %fd126;
	fma.rn.f64 	%fd599, %fd597, 0dBC7ABC9E3B39803F, %fd598;
	fma.rn.f64 	%fd600, %fd599, 0d3E5ADE1569CE2BDF, 0d3E928AF3FCA213EA;
	fma.rn.f64 	%fd601, %fd600, %fd599, 0d3EC71DEE62401315;
	fma.rn.f64 	%fd602, %fd601, %fd599, 0d3EFA01997C89EB71;
	fma.rn.f64 	%fd603, %fd602, %fd599, 0d3F2A01A014761F65;
	fma.rn.f64 	%fd604, %fd603, %fd599, 0d3F56C16C1852B7AF;
	fma.rn.f64 	%fd605, %fd604, %fd599, 0d3F81111111122322;
	fma.rn.f64 	%fd606, %fd605, %fd599, 0d3FA55555555502A1;
	fma.rn.f64 	%fd607, %fd606, %fd599, 0d3FC5555555555511;
	fma.rn.f64 	%fd608, %fd607, %fd599, 0d3FE000000000000B;
	fma.rn.f64 	%fd609, %fd608, %fd599, 0d3FF0000000000000;
	fma.rn.f64 	%fd610, %fd609, %fd599, 0d3FF0000000000000;
	{
	.reg .b32 %temp; 
	mov.b64 	{%r90, %temp}, %fd610;
	}
	{
	.reg .b32 %temp; 
	mov.b64 	{%temp, %r91}, %fd610;
	}
	shl.b32 	%r399, %r89, 20;
	add.s32 	%r400, %r399, %r91;
	mov.b64 	%fd962, {%r90, %r400};
	{
	.reg .b32 %temp; 
	mov.b64 	{%temp, %r401}, %fd126;
	}
	mov.b32 	%f134, %r401;
	abs.f32 	%f62, %f134;
	setp.lt.f32 	%p67, %f62, 0f4086232B;
	@%p67 bra 	$L__BB24_99;
	setp.lt.f64 	%p68, %fd126, 0d0000000000000000;
	add.f64 	%fd611, %fd126, 0d7FF0000000000000;
	selp.f64 	%fd962, 0d0000000000000000, %fd611, %p68;
	setp.geu.f32 	%p69, %f62, 0f40874800;
	@%p69 bra 	$L__BB24_99;
	shr.u32 	%r402, %r89, 31;
	add.s32 	%r403, %r89, %r402;
	shr.s32 	%r404, %r403, 1;
	shl.b32 	%r405, %r404, 20;
	add.s32 	%r406, %r91, %r405;
	mov.b64 	%fd612, {%r90, %r406};
	sub.s32 	%r407, %r89, %r404;
	shl.b32 	%r408, %r407, 20;
	add.s32 	%r409, %r408, 1072693248;
	mov.b32 	%r410, 0;
	mov.b64 	%fd613, {%r410, %r409};
	mul.f64 	%fd962, %fd613, %fd612;
$L__BB24_99:
	cvt.rn.f32.f64 	%f63, %fd962;
	ld.global.f64 	%fd131, [%rd16+12288];
	fma.rn.f64 	%fd614, %fd131, 0d3FF71547652B82FE, 0d4338000000000000;
	{
	.reg .b32 %temp; 
	mov.b64 	{%r92, %temp}, %fd614;
	}
	mov.f64 	%fd615, 0dC338000000000000;
	add.rn.f64 	%fd616, %fd614, %fd615;
	fma.rn.f64 	%fd617, %fd616, 0dBFE62E42FEFA39EF, %fd131;
	fma.rn.f64 	%fd618, %fd616, 0dBC7ABC9E3B39803F, %fd617;
	fma.rn.f64 	%fd619, %fd618, 0d3E5ADE1569CE2BDF, 0d3E928AF3FCA213EA;
	fma.rn.f64 	%fd620, %fd619, %fd618, 0d3EC71DEE62401315;
	fma.rn.f64 	%fd621, %fd620, %fd618, 0d3EFA01997C89EB71;
	fma.rn.f64 	%fd622, %fd621, %fd618, 0d3F2A01A014761F65;
	fma.rn.f64 	%fd623, %fd622, %fd618, 0d3F56C16C1852B7AF;
	fma.rn.f64 	%fd624, %fd623, %fd618, 0d3F81111111122322;
	fma.rn.f64 	%fd625, %fd624, %fd618, 0d3FA55555555502A1;
	fma.rn.f64 	%fd626, %fd625, %fd618, 0d3FC5555555555511;
	fma.rn.f64 	%fd627, %fd626, %fd618, 0d3FE000000000000B;
	fma.rn.f64 	%fd628, %fd627, %fd618, 0d3FF0000000000000;
	fma.rn.f64 	%fd629, %fd628, %fd618, 0d3FF0000000000000;
	{
	.reg .b32 %temp; 
	mov.b64 	{%r93, %temp}, %fd629;
	}
	{
	.reg .b32 %temp; 
	mov.b64 	{%temp, %r94}, %fd629;
	}
	shl.b32 	%r411, %r92, 20;
	add.s32 	%r412, %r411, %r94;
	mov.b64 	%fd963, {%r93, %r412};
	{
	.reg .b32 %temp; 
	mov.b64 	{%temp, %r413}, %fd131;
	}
	mov.b32 	%f135, %r413;
	abs.f32 	%f64, %f135;
	setp.lt.f32 	%p70, %f64, 0f4086232B;
	@%p70 bra 	$L__BB24_102;
	setp.lt.f64 	%p71, %fd131, 0d0000000000000000;
	add.f64 	%fd630, %fd131, 0d7FF0000000000000;
	selp.f64 	%fd963, 0d0000000000000000, %fd630, %p71;
	setp.geu.f32 	%p72, %f64, 0f40874800;
	@%p72 bra 	$L__BB24_102;
	shr.u32 	%r414, %r92, 31;
	add.s32 	%r415, %r92, %r414;
	shr.s32 	%r416, %r415, 1;
	shl.b32 	%r417, %r416, 20;
	add.s32 	%r418, %r94, %r417;
	mov.b64 	%fd631, {%r93, %r418};
	sub.s32 	%r419, %r92, %r416;
	shl.b32 	%r420, %r419, 20;
	add.s32 	%r421, %r420, 1072693248;
	mov.b32 	%r422, 0;
	mov.b64 	%fd632, {%r422, %r421};
	mul.f64 	%fd963, %fd632, %fd631;
$L__BB24_102:
	cvt.rn.f32.f64 	%f65, %fd963;
	ld.global.f64 	%fd136, [%rd16+14336];
	fma.rn.f64 	%fd633, %fd136, 0d3FF71547652B82FE, 0d4338000000000000;
	{
	.reg .b32 %temp; 
	mov.b64 	{%r95, %temp}, %fd633;
	}
	mov.f64 	%fd634, 0dC338000000000000;
	add.rn.f64 	%fd635, %fd633, %fd634;
	fma.rn.f64 	%fd636, %fd635, 0dBFE62E42FEFA39EF, %fd136;
	fma.rn.f64 	%fd637, %fd635, 0dBC7ABC9E3B39803F, %fd636;
	fma.rn.f64 	%fd638, %fd637, 0d3E5ADE1569CE2BDF, 0d3E928AF3FCA213EA;
	fma.rn.f64 	%fd639, %fd638, %fd637, 0d3EC71DEE62401315;
	fma.rn.f64 	%fd640, %fd639, %fd637, 0d3EFA01997C89EB71;
	fma.rn.f64 	%fd641, %fd640, %fd637, 0d3F2A01A014761F65;
	fma.rn.f64 	%fd642, %fd641, %fd637, 0d3F56C16C1852B7AF;
	fma.rn.f64 	%fd643, %fd642, %fd637, 0d3F81111111122322;
	fma.rn.f64 	%fd644, %fd643, %fd637, 0d3FA55555555502A1;
	fma.rn.f64 	%fd645, %fd644, %fd637, 0d3FC5555555555511;
	fma.rn.f64 	%fd646, %fd645, %fd637, 0d3FE000000000000B;
	fma.rn.f64 	%fd647, %fd646, %fd637, 0d3FF0000000000000;
	fma.rn.f64 	%fd648, %fd647, %fd637, 0d3FF0000000000000;
	{
	.reg .b32 %temp; 
	mov.b64 	{%r96, %temp}, %fd648;
	}
	{
	.reg .b32 %temp; 
	mov.b64 	{%temp, %r97}, %fd648;
	}
	shl.b32 	%r423, %r95, 20;
	add.s32 	%r424, %r423, %r97;
	mov.b64 	%fd964, {%r96, %r424};
	{
	.reg .b32 %temp; 
	mov.b64 	{%temp, %r425}, %fd136;
	}
	mov.b32 	%f136, %r425;
	abs.f32 	%f66, %f136;
	setp.lt.f32 	%p73, %f66, 0f4086232B;
	@%p73 bra 	$L__BB24_105;
	setp.lt.f64 	%p74, %fd136, 0d0000000000000000;
	add.f64 	%fd649, %fd136, 0d7FF0000000000000;
	selp.f64 	%fd964, 0d0000000000000000, %fd649, %p74;
	setp.geu.f32 	%p75, %f66, 0f40874800;
	@%p75 bra 	$L__BB24_105;
	shr.u32 	%r426, %r95, 31;
	add.s32 	%r427, %r95, %r426;
	shr.s32 	%r428, %r427, 1;
	shl.b32 	%r429, %r428, 20;
	add.s32 	%r430, %r97, %r429;
	mov.b64 	%fd650, {%r96, %r430};
	sub.s32 	%r431, %r95, %r428;
	shl.b32 	%r432, %r431, 20;
	add.s32 	%r433, %r432, 1072693248;
	mov.b32 	%r434, 0;
	mov.b64 	%fd651, {%r434, %r433};
	mul.f64 	%fd964, %fd651, %fd650;
$L__BB24_105:
	cvt.rn.f32.f64 	%f67, %fd964;
	ld.global.f64 	%fd141, [%rd16+16384];
	fma.rn.f64 	%fd652, %fd141, 0d3FF71547652B82FE, 0d4338000000000000;
	{
	.reg .b32 %temp; 
	mov.b64 	{%r98, %temp}, %fd652;
	}
	mov.f64 	%fd653, 0dC338000000000000;
	add.rn.f64 	%fd654, %fd652, %fd653;
	fma.rn.f64 	%fd655, %fd654, 0dBFE62E42FEFA39EF, %fd141;
	fma.rn.f64 	%fd656, %fd654, 0dBC7ABC9E3B39803F, %fd655;
	fma.rn.f64 	%fd657, %fd656, 0d3E5ADE1569CE2BDF, 0d3E928AF3FCA213EA;
	fma.rn.f64 	%fd658, %fd657, %fd656, 0d3EC71DEE62401315;
	fma.rn.f64 	%fd659, %fd658, %fd656, 0d3EFA01997C89EB71;
	fma.rn.f64 	%fd660, %fd659, %fd656, 0d3F2A01A014761F65;
	fma.rn.f64 	%fd661, %fd660, %fd656, 0d3F56C16C1852B7AF;
	fma.rn.f64 	%fd662, %fd661, %fd656, 0d3F81111111122322;
	fma.rn.f64 	%fd663, %fd662, %fd656, 0d3FA55555555502A1;
	fma.rn.f64 	%fd664, %fd663, %fd656, 0d3FC5555555555511;
	fma.rn.f64 	%fd665, %fd664, %fd656, 0d3FE000000000000B;
	fma.rn.f64 	%fd666, %fd665, %fd656, 0d3FF0000000000000;
	fma.rn.f64 	%fd667, %fd666, %fd656, 0d3FF0000000000000;
	{
	.reg .b32 %temp; 
	mov.b64 	{%r99, %temp}, %fd667;
	}
	{
	.reg .b32 %temp; 
	mov.b64 	{%temp, %r100}, %fd667;
	}
	shl.b32 	%r435, %r98, 20;
	add.s32 	%r436, %r435, %r100;
	mov.b64 	%fd965, {%r99, %r436};
	{
	.reg .b32 %temp; 
	mov.b64 	{%temp, %r437}, %fd141;
	}
	mov.b32 	%f137, %r437;
	abs.f32 	%f68, %f137;
	setp.lt.f32 	%p76, %f68, 0f4086232B;
	@%p76 bra 	$L__BB24_108;
	setp.lt.f64 	%p77, %fd141, 0d0000000000000000;
	add.f64 	%fd668, %fd141, 0d7FF0000000000000;
	selp.f64 	%fd965, 0d0000000000000000, %fd668, %p77;
	setp.geu.f32 	%p78, %f68, 0f40874800;
	@%p78 bra 	$L__BB24_108;
	shr.u32 	%r438, %r98, 31;
	add.s32 	%r439, %r98, %r438;
	shr.s32 	%r440, %r439, 1;
	shl.b32 	%r441, %r440, 20;
	add.s32 	%r442, %r100, %r441;
	mov.b64 	%fd669, {%r99, %r442};
	sub.s32 	%r443, %r98, %r440;
	shl.b32 	%r444, %r443, 20;
	add.s32 	%r445, %r444, 1072693248;
	mov.b32 	%r446, 0;
	mov.b64 	%fd670, {%r446, %r445};
	mul.f64 	%fd965, %fd670, %fd669;
$L__BB24_108:
	cvt.rn.f32.f64 	%f69, %fd965;
	ld.global.f64 	%fd146, [%rd16+18432];
	fma.rn.f64 	%fd671, %fd146, 0d3FF71547652B82FE, 0d4338000000000000;
	{
	.reg .b32 %temp; 
	mov.b64 	{%r101, %temp}, %fd671;
	}
	mov.f64 	%fd672, 0dC338000000000000;
	add.rn.f64 	%fd673, %fd671, %fd672;
	fma.rn.f64 	%fd674, %fd673, 0dBFE62E42FEFA39EF, %fd146;
	fma.rn.f64 	%fd675, %fd673, 0dBC7ABC9E3B39803F, %fd674;
	fma.rn.f64 	%fd676, %fd675, 0d3E5ADE1569CE2BDF, 0d3E928AF3FCA213EA;
	fma.rn.f64 	%fd677, %fd676, %fd675, 0d3EC71DEE62401315;
	fma.rn.f64 	%fd678, %fd677, %fd675, 0d3EFA01997C89EB71;
	fma.rn.f64 	%fd679, %fd678, %fd675, 0d3F2A01A014761F65;
	fma.rn.f64 	%fd680, %fd679, %fd675, 0d3F56C16C1852B7AF;
	fma.rn.f64 	%fd681, %fd680, %fd675, 0d3F81111111122322;
	fma.rn.f64 	%fd682, %fd681, %fd675, 0d3FA55555555502A1;
	fma.rn.f64 	%fd683, %fd682, %fd675, 0d3FC5555555555511;
	fma.rn.f64 	%fd684, %fd683, %fd675, 0d3FE000000000000B;
	fma.rn.f64 	%fd685, %fd684, %fd675, 0d3FF0000000000000;
	fma.rn.f64 	%fd686, %fd685, %fd675, 0d3FF0000000000000;
	{
	.reg .b32 %temp; 
	mov.b64 	{%r102, %temp}, %fd686;
	}
	{
	.reg .b32 %temp; 
	mov.b64 	{%temp, %r103}, %fd686;
	}
	shl.b32 	%r447, %r101, 20;
	add.s32 	%r448, %r447, %r103;
	mov.b64 	%fd966, {%r102, %r448};
	{
	.reg .b32 %temp; 
	mov.b64 	{%temp, %r449}, %fd146;
	}
	mov.b32 	%f138, %r449;
	abs.f32 	%f70, %f138;
	setp.lt.f32 	%p79, %f70, 0f4086232B;
	@%p79 bra 	$L__BB24_111;
	setp.lt.f64 	%p80, %fd146, 0d0000000000000000;
	add.f64 	%fd687, %fd146, 0d7FF0000000000000;
	selp.f64 	%fd966, 0d0000000000000000, %fd687, %p80;
	setp.geu.f32 	%p81, %f70, 0f40874800;
	@%p81 bra 	$L__BB24_111;
	shr.u32 	%r450, %r101, 31;
	add.s32 	%r451, %r101, %r450;
	shr.s32 	%r452, %r451, 1;
	shl.b32 	%r453, %r452, 20;
	add.s32 	%r454, %r103, %r453;
	mov.b64 	%fd688, {%r102, %r454};
	sub.s32 	%r455, %r101, %r452;
	shl.b32 	%r456, %r455, 20;
	add.s32 	%r457, %r456, 1072693248;
	mov.b32 	%r458, 0;
	mov.b64 	%fd689, {%r458, %r457};
	mul.f64 	%fd966, %fd689, %fd688;
$L__BB24_111:
	cvt.rn.f32.f64 	%f71, %fd966;
	ld.global.f64 	%fd151, [%rd16+20480];
	fma.rn.f64 	%fd690, %fd151, 0d3FF71547652B82FE, 0d4338000000000000;
	{
	.reg .b32 %temp; 
	mov.b64 	{%r104, %temp}, %fd690;
	}
	mov.f64 	%fd691, 0dC338000000000000;
	add.rn.f64 	%fd692, %fd690, %fd691;
	fma.rn.f64 	%fd693, %fd692, 0dBFE62E42FEFA39EF, %fd151;
	fma.rn.f64 	%fd694, %fd692, 0dBC7ABC9E3B39803F, %fd693;
	fma.rn.f64 	%fd695, %fd694, 0d3E5ADE1569CE2BDF, 0d3E928AF3FCA213EA;
	fma.rn.f64 	%fd696, %fd695, %fd694, 0d3EC71DEE62401315;
	fma.rn.f64 	%fd697, %fd696, %fd694, 0d3EFA01997C89EB71;
	fma.rn.f64 	%fd698, %fd697, %fd694, 0d3F2A01A014761F65;
	fma.rn.f64 	%fd699, %fd698, %fd694, 0d3F56C16C1852B7AF;
	fma.rn.f64 	%fd700, %fd699, %fd694, 0d3F81111111122322;
	fma.rn.f64 	%fd701, %fd700, %fd694, 0d3FA55555555502A1;
	fma.rn.f64 	%fd702, %fd701, %fd694, 0d3FC5555555555511;
	fma.rn.f64 	%fd703, %fd702, %fd694, 0d3FE000000000000B;
	fma.rn.f64 	%fd704, %fd703, %fd694, 0d3FF0000000000000;
	fma.rn.f64 	%fd705, %fd704, %fd694, 0d3FF0000000000000;
	{
	.reg .b32 %temp; 
	mov.b64 	{%r105, %temp}, %fd705;
	}
	{
	.reg .b32 %temp; 
	mov.b64 	{%temp, %r106}, %fd705;
	}
	shl.b32 	%r459, %r104, 20;
	add.s32 	%r460, %r459, %r106;
	mov.b64 	%fd967, {%r105, %r460};
	{
	.reg .b32 %temp; 
	mov.b64 	{%temp, %r461}, %fd151;
	}
	mov.b32 	%f139, %r461;
	abs.f32 	%f72, %f139;
	setp.lt.f32 	%p82, %f72, 0f4086232B;
	@%p82 bra 	$L__BB24_114;
	setp.lt.f64 	%p83, %fd151, 0d0000000000000000;
	add.f64 	%fd706, %fd151, 0d7FF0000000000000;
	selp.f64 	%fd967, 0d0000000000000000, %fd706, %p83;
	setp.geu.f32 	%p84, %f72, 0f40874800;
	@%p84 bra 	$L__BB24_114;
	shr.u32 	%r462, %r104, 31;
	add.s32 	%r463, %r104, %r462;
	shr.s32 	%r464, %r463, 1;
	shl.b32 	%r465, %r464, 20;
	add.s32 	%r466, %r106, %r465;
	mov.b64 	%fd707, {%r105, %r466};
	sub.s32 	%r467, %r104, %r464;
	shl.b32 	%r468, %r467, 20;
	add.s32 	%r469, %r468, 1072693248;
	mov.b32 	%r470, 0;
	mov.b64 	%fd708, {%r470, %r469};
	mul.f64 	%fd967, %fd708, %fd707;
$L__BB24_114:
	cvt.rn.f32.f64 	%f73, %fd967;
	ld.global.f64 	%fd156, [%rd16+22528];
	fma.rn.f64 	%fd709, %fd156, 0d3FF71547652B82FE, 0d4338000000000000;
	{
	.reg .b32 %temp; 
	mov.b64 	{%r107, %temp}, %fd709;
	}
	mov.f64 	%fd710, 0dC338000000000000;
	add.rn.f64 	%fd711, %fd709, %fd710;
	fma.rn.f64 	%fd712, %fd711, 0dBFE62E42FEFA39EF, %fd156;
	fma.rn.f64 	%fd713, %fd711, 0dBC7ABC9E3B39803F, %fd712;
	fma.rn.f64 	%fd714, %fd713, 0d3E5ADE1569CE2BDF, 0d3E928AF3FCA213EA;
	fma.rn.f64 	%fd715, %fd714, %fd713, 0d3EC71DEE62401315;
	fma.rn.f64 	%fd716, %fd715, %fd713, 0d3EFA01997C89EB71;
	fma.rn.f64 	%fd717, %fd716, %fd713, 0d3F2A01A014761F65;
	fma.rn.f64 	%fd718, %fd717, %fd713, 0d3F56C16C1852B7AF;
	fma.rn.f64 	%fd719, %fd718, %fd713, 0d3F81111111122322;
	fma.rn.f64 	%fd720, %fd719, %fd713, 0d3FA55555555502A1;
	fma.rn.f64 	%fd721, %fd720, %fd713, 0d3FC5555555555511;
	fma.rn.f64 	%fd722, %fd721, %fd713, 0d3FE000000000000B;
	fma.rn.f64 	%fd723, %fd722, %fd713, 0d3FF0000000000000;
	fma.rn.f64 	%fd724, %fd723, %fd713, 0d3FF0000000000000;
	{
	.reg .b32 %temp; 
	mov.b64 	{%r108, %temp}, %fd724;
	}
	{
	.reg .b32 %temp; 
	mov.b64 	{%temp, %r109}, %fd724;
	}
	shl.b32 	%r471, %r107, 20;
	add.s32 	%r472, %r471, %r109;
	mov.b64 	%fd968, {%r108, %r472};
	{
	.reg .b32 %temp; 
	mov.b64 	{%temp, %r473}, %fd156;
	}
	mov.b32 	%f140, %r473;
	abs.f32 	%f74, %f140;
	setp.lt.f32 	%p85, %f74, 0f4086232B;
	@%p85 bra 	$L__BB24_117;
	setp.lt.f64 	%p86, %fd156, 0d0000000000000000;
	add.f64 	%fd725, %fd156, 0d7FF0000000000000;
	selp.f64 	%fd968, 0d0000000000000000, %fd725, %p86;
	setp.geu.f32 	%p87, %f74, 0f40874800;
	@%p87 bra 	$L__BB24_117;
	shr.u32 	%r474, %r107, 31;
	add.s32 	%r475, %r107, %r474;
	shr.s32 	%r476, %r475, 1;
	shl.b32 	%r477, %r476, 20;
	add.s32 	%r478, %r109, %r477;
	mov.b64 	%fd726, {%r108, %r478};
	sub.s32 	%r479, %r107, %r476;
	shl.b32 	%r480, %r479, 20;
	add.s32 	%r481, %r480, 1072693248;
	mov.b32 	%r482, 0;
	mov.b64 	%fd727, {%r482, %r481};
	mul.f64 	%fd968, %fd727, %fd726;
$L__BB24_117:
	cvt.rn.f32.f64 	%f75, %fd968;
	ld.global.f64 	%fd161, [%rd16+24576];
	fma.rn.f64 	%fd728, %fd161, 0d3FF71547652B82FE, 0d4338000000000000;
	{
	.reg .b32 %temp; 
	mov.b64 	{%r110, %temp}, %fd728;
	}
	mov.f64 	%fd729, 0dC338000000000000;
	add.rn.f64 	%fd730, %fd728, %fd729;
	fma.rn.f64 	%fd731, %fd730, 0dBFE62E42FEFA39EF, %fd161;
	fma.rn.f64 	%fd732, %fd730, 0dBC7ABC9E3B39803F, %fd731;
	fma.rn.f64 	%fd733, %fd732, 0d3E5ADE1569CE2BDF, 0d3E928AF3FCA213EA;
	fma.rn.f64 	%fd734, %fd733, %fd732, 0d3EC71DEE62401315;
	fma.rn.f64 	%fd735, %fd734, %fd732, 0d3EFA01997C89EB71;
	fma.rn.f64 	%fd736, %fd735, %fd732, 0d3F2A01A014761F65;
	fma.rn.f64 	%fd737, %fd736, %fd732, 0d3F56C16C1852B7AF;
	fma.rn.f64 	%fd738, %fd737, %fd732, 0d3F81111111122322;
	fma.rn.f64 	%fd739, %fd738, %fd732, 0d3FA55555555502A1;
	fma.rn.f64 	%fd740, %fd739, %fd732, 0d3FC5555555555511;
	fma.rn.f64 	%fd741, %fd740, %fd732, 0d3FE000000000000B;
	fma.rn.f64 	%fd742, %fd741, %fd732, 0d3FF0000000000000;
	fma.rn.f64 	%fd743, %fd742, %fd732, 0d3FF0000000000000;
	{
	.reg .b32 %temp; 
	mov.b64 	{%r111, %temp}, %fd743;
	}
	{
	.reg .b32 %temp; 
	mov.b64 	{%temp, %r112}, %fd743;
	}
	shl.b32 	%r483, %r110, 20;
	add.s32 	%r484, %r483, %r112;
	mov.b64 	%fd969, {%r111, %r484};
	{
	.reg .b32 %temp; 
	mov.b64 	{%temp, %r485}, %fd161;
	}
	mov.b32 	%f141, %r485;
	abs.f32 	%f76, %f141;
	setp.lt.f32 	%p88, %f76, 0f4086232B;
	@%p88 bra 	$L__BB24_120;
	setp.lt.f64 	%p89, %fd161, 0d0000000000000000;
	add.f64 	%fd744, %fd161, 0d7FF0000000000000;
	selp.f64 	%fd969, 0d0000000000000000, %fd744, %p89;
	setp.geu.f32 	%p90, %f76, 0f40874800;
	@%p90 bra 	$L__BB24_120;
	shr.u32 	%r486, %r110, 31;
	add.s32 	%r487, %r110, %r486;
	shr.s32 	%r488, %r487, 1;
	shl.b32 	%r489, %r488, 20;
	add.s32 	%r490, %r112, %r489;
	mov.b64 	%fd745, {%r111, %r490};
	sub.s32 	%r491, %r110, %r488;
	shl.b32 	%r492, %r491, 20;
	add.s32 	%r493, %r492, 1072693248;
	mov.b32 	%r494, 0;
	mov.b64 	%fd746, {%r494, %r493};
	mul.f64 	%fd969, %fd746, %fd745;
$L__BB24_120:
	cvt.rn.f32.f64 	%f77, %fd969;
	ld.global.f64 	%fd166, [%rd16+26624];
	fma.rn.f64 	%fd747, %fd166, 0d3FF71547652B82FE, 0d4338000000000000;
	{
	.reg .b32 %temp; 
	mov.b64 	{%r113, %temp}, %fd747;
	}
	mov.f64 	%fd748, 0dC338000000000000;
	add.rn.f64 	%fd749, %fd747, %fd748;
	fma.rn.f64 	%fd750, %fd749, 0dBFE62E42FEFA39EF, %fd166;
	fma.rn.f64 	%fd751, %fd749, 0dBC7ABC9E3B39803F, %fd750;
	fma.rn.f64 	%fd752, %fd751, 0d3E5ADE1569CE2BDF, 0d3E928AF3FCA213EA;
	fma.rn.f64 	%fd753, %fd752, %fd751, 0d3EC71DEE62401315;
	fma.rn.f64 	%fd754, %fd753, %fd751, 0d3EFA01997C89EB71;
	fma.rn.f64 	%fd755, %fd754, %fd751, 0d3F2A01A014761F65;
	fma.rn.f64 	%fd756, %fd755, %fd751, 0d3F56C16C1852B7AF;
	fma.rn.f64 	%fd757, %fd756, %fd751, 0d3F81111111122322;
	fma.rn.f64 	%fd758, %fd757, %fd751, 0d3FA55555555502A1;
	fma.rn.f64 	%fd759, %fd758, %fd751, 0d3FC5555555555511;
	fma.rn.f64 	%fd760, %fd759, %fd751, 0d3FE000000000000B;
	fma.rn.f64 	%fd761, %fd760, %fd751, 0d3FF0000000000000;
	fma.rn.f64 	%fd762, %fd761, %fd751, 0d3FF0000000000000;
	{
	.reg .b32 %temp; 
	mov.b64 	{%r114, %temp}, %fd762;
	}
	{
	.reg .b32 %temp; 
	mov.b64 	{%temp, %r115}, %fd762;
	}
	shl.b32 	%r495, %r113, 20;
	add.s32 	%r496, %r495, %r115;
	mov.b64 	%fd970, {%r114, %r496};
	{
	.reg .b32 %temp; 
	mov.b64 	{%temp, %r497}, %fd166;
	}
	mov.b32 	%f142, %r497;
	abs.f32 	%f78, %f142;
	setp.lt.f32 	%p91, %f78, 0f4086232B;
	@%p91 bra 	$L__BB24_123;
	setp.lt.f64 	%p92, %fd166, 0d0000000000000000;
	add.f64 	%fd763, %fd166, 0d7FF0000000000000;
	selp.f64 	%fd970, 0d0000000000000000, %fd763, %p92;
	setp.geu.f32 	%p93, %f78, 0f40874800;
	@%p93 bra 	$L__BB24_123;
	shr.u32 	%r498, %r113, 31;
	add.s32 	%r499, %r113, %r498;
	shr.s32 	%r500, %r499, 1;
	shl.b32 	%r501, %r500, 20;
	add.s32 	%r502, %r115, %r501;
	mov.b64 	%fd764, {%r114, %r502};
	sub.s32 	%r503, %r113, %r500;
	shl.b32 	%r504, %r503, 20;
	add.s32 	%r505, %r504, 1072693248;
	mov.b32 	%r506, 0;
	mov.b64 	%fd765, {%r506, %r505};
	mul.f64 	%fd970, %fd765, %fd764;
$L__BB24_123:
	cvt.rn.f32.f64 	%f79, %fd970;
	ld.global.f64 	%fd171, [%rd16+28672];
	fma.rn.f64 	%fd766, %fd171, 0d3FF71547652B82FE, 0d4338000000000000;
	{
	.reg .b32 %temp; 
	mov.b64 	{%r116, %temp}, %fd766;
	}
	mov.f64 	%fd767, 0dC338000000000000;
	add.rn.f64 	%fd768, %fd766, %fd767;
	fma.rn.f64 	%fd769, %fd768, 0dBFE62E42FEFA39EF, %fd171;
	fma.rn.f64 	%fd770, %fd768, 0dBC7ABC9E3B39803F, %fd769;
	fma.rn.f64 	%fd771, %fd770, 0d3E5ADE1569CE2BDF, 0d3E928AF3FCA213EA;
	fma.rn.f64 	%fd772, %fd771, %fd770, 0d3EC71DEE62401315;
	fma.rn.f64 	%fd773, %fd772, %fd770, 0d3EFA01997C89EB71;
	fma.rn.f64 	%fd774, %fd773, %fd770, 0d3F2A01A014761F65;
	fma.rn.f64 	%fd775, %fd774, %fd770, 0d3F56C16C1852B7AF;
	fma.rn.f64 	%fd776, %fd775, %fd770, 0d3F81111111122322;
	fma.rn.f64 	%fd777, %fd776, %fd770, 0d3FA55555555502A1;
	fma.rn.f64 	%fd778, %fd777, %fd770, 0d3FC5555555555511;
	fma.rn.f64 	%fd779, %fd778, %fd770, 0d3FE000000000000B;
	fma.rn.f64 	%fd780, %fd779, %fd770, 0d3FF0000000000000;
	fma.rn.f64 	%fd781, %fd780, %fd770, 0d3FF0000000000000;
	{
	.reg .b32 %temp; 
	mov.b64 	{%r117, %temp}, %fd781;
	}
	{
	.reg .b32 %temp; 
	mov.b64 	{%temp, %r118}, %fd781;
	}
	shl.b32 	%r507, %r116, 20;
	add.s32 	%r508, %r507, %r118;
	mov.b64 	%fd971, {%r117, %r508};
	{
	.reg .b32 %temp; 
	mov.b64 	{%temp, %r509}, %fd171;
	}
	mov.b32 	%f143, %r509;
	abs.f32 	%f80, %f143;
	setp.lt.f32 	%p94, %f80, 0f4086232B;
	@%p94 bra 	$L__BB24_126;
	setp.lt.f64 	%p95, %fd171, 0d0000000000000000;
	add.f64 	%fd782, %fd171, 0d7FF0000000000000;
	selp.f64 	%fd971, 0d0000000000000000, %fd782, %p95;
	setp.geu.f32 	%p96, %f80, 0f40874800;
	@%p96 bra 	$L__BB24_126;
	shr.u32 	%r510, %r116, 31;
	add.s32 	%r511, %r116, %r510;
	shr.s32 	%r512, %r511, 1;
	shl.b32 	%r513, %r512, 20;
	add.s32 	%r514, %r118, %r513;
	mov.b64 	%fd783, {%r117, %r514};
	sub.s32 	%r515, %r116, %r512;
	shl.b32 	%r516, %r515, 20;
	add.s32 	%r517, %r516, 1072693248;
	mov.b32 	%r518, 0;
	mov.b64 	%fd784, {%r518, %r517};
	mul.f64 	%fd971, %fd784, %fd783;
$L__BB24_126:
	cvt.rn.f32.f64 	%f81, %fd971;
	ld.global.f64 	%fd176, [%rd16+30720];
	fma.rn.f64 	%fd785, %fd176, 0d3FF71547652B82FE, 0d4338000000000000;
	{
	.reg .b32 %temp; 
	mov.b64 	{%r119, %temp}, %fd785;
	}
	mov.f64 	%fd786, 0dC338000000000000;
	add.rn.f64 	%fd787, %fd785, %fd786;
	fma.rn.f64 	%fd788, %fd787, 0dBFE62E42FEFA39EF, %fd176;
	fma.rn.f64 	%fd789, %fd787, 0dBC7ABC9E3B39803F, %fd788;
	fma.rn.f64 	%fd790, %fd789, 0d3E5ADE1569CE2BDF, 0d3E928AF3FCA213EA;
	fma.rn.f64 	%fd791, %fd790, %fd789, 0d3EC71DEE62401315;
	fma.rn.f64 	%fd792, %fd791, %fd789, 0d3EFA01997C89EB71;
	fma.rn.f64 	%fd793, %fd792, %fd789, 0d3F2A01A014761F65;
	fma.rn.f64 	%fd794, %fd793, %fd789, 0d3F56C16C1852B7AF;
	fma.rn.f64 	%fd795, %fd794, %fd789, 0d3F81111111122322;
	fma.rn.f64 	%fd796, %fd795, %fd789, 0d3FA55555555502A1;
	fma.rn.f64 	%fd797, %fd796, %fd789, 0d3FC5555555555511;
	fma.rn.f64 	%fd798, %fd797, %fd789, 0d3FE000000000000B;
	fma.rn.f64 	%fd799, %fd798, %fd789, 0d3FF0000000000000;
	fma.rn.f64 	%fd800, %fd799, %fd789, 0d3FF0000000000000;
	{
	.reg .b32 %temp; 
	mov.b64 	{%r120, %temp}, %fd800;
	}
	{
	.reg .b32 %temp; 
	mov.b64 	{%temp, %r121}, %fd800;
	}
	shl.b32 	%r519, %r119, 20;
	add.s32 	%r520, %r519, %r121;
	mov.b64 	%fd972, {%r120, %r520};
	{
	.reg .b32 %temp; 
	mov.b64 	{%temp, %r521}, %fd176;
	}
	mov.b32 	%f144, %r521;
	abs.f32 	%f82, %f144;
	setp.lt.f32 	%p97, %f82, 0f4086232B;
	@%p97 bra 	$L__BB24_129;
	setp.lt.f64 	%p98, %fd176, 0d0000000000000000;
	add.f64 	%fd801, %fd176, 0d7FF0000000000000;
	selp.f64 	%fd972, 0d0000000000000000, %fd801, %p98;
	setp.geu.f32 	%p99, %f82, 0f40874800;
	@%p99 bra 	$L__BB24_129;
	shr.u32 	%r522, %r119, 31;
	add.s32 	%r523, %r119, %r522;
	shr.s32 	%r524, %r523, 1;
	shl.b32 	%r525, %r524, 20;
	add.s32 	%r526, %r121, %r525;
	mov.b64 	%fd802, {%r120, %r526};
	sub.s32 	%r527, %r119, %r524;
	shl.b32 	%r528, %r527, 20;
	add.s32 	%r529, %r528, 1072693248;
	mov.b32 	%r530, 0;
	mov.b64 	%fd803, {%r530, %r529};
	mul.f64 	%fd972, %fd803, %fd802;
$L__BB24_129:
	cvt.rn.f32.f64 	%f145, %fd972;
	add.f32 	%f146, %f272, %f53;
	add.f32 	%f147, %f55, %f57;
	add.f32 	%f148, %f59, %f61;
	add.f32 	%f149, %f63, %f65;
	add.f32 	%f150, %f67, %f69;
	add.f32 	%f151, %f71, %f73;
	add.f32 	%f152, %f75, %f77;
	add.f32 	%f153, %f79, %f81;
	add.f32 	%f154, %f146, %f147;
	add.f32 	%f155, %f148, %f149;
	add.f32 	%f156, %f150, %f151;
	add.f32 	%f157, %f152, %f153;
	add.f32 	%f158, %f154, %f155;
	add.f32 	%f159, %f156, %f157;
	add.f32 	%f160, %f158, %f159;
	add.f32 	%f272, %f160, %f145;
	sub.s64 	%rd34, %rd25, %rd59;
	shl.b32 	%r531, %r140, 12;
	cvt.s64.s32 	%rd35, %r531;
	setp.lt.u64 	%p100, %rd34, %rd35;
	add.s32 	%r737, %r737, 1;
	add.s64 	%rd58, %rd58, %rd35;
	@%p100 bra 	$L__BB24_146;
	bra.uni 	$L__BB24_80;
$L__BB24_130:
	setp.le.u64 	%p101, %rd25, %rd59;
	@%p101 bra 	$L__BB24_146;
	cvt.u32.u64 	%r532, %rd59;
	cvt.u32.u64 	%r533, %rd25;
	sub.s32 	%r123, %r533, %r532;
	setp.ge.s32 	%p102, %r24, %r123;
	@%p102 bra 	$L__BB24_146;
	cvt.u32.u64 	%r534, %rd3;
	cvt.u32.u64 	%r535, %rd9;
	not.b32 	%r537, %r24;
	add.s32 	%r538, %r537, %r533;
	add.s32 	%r539, %r535, %r534;
	sub.s32 	%r540, %r538, %r539;
	mul.lo.s32 	%r541, %r140, %r737;
	shl.b32 	%r542, %r541, 12;
	sub.s32 	%r124, %r540, %r542;
	and.b32  	%r543, %r538, 256;
	setp.ne.s32 	%p103, %r543, 0;
	mov.u32 	%r739, %r24;
	@%p103 bra 	$L__BB24_137;
	add.s64 	%rd36, %rd59, %rd13;
	shl.b64 	%rd37, %rd36, 3;
	add.s64 	%rd38, %rd2, %rd37;
	ld.global.f64 	%fd181, [%rd38];
	fma.rn.f64 	%fd804, %fd181, 0d3FF71547652B82FE, 0d4338000000000000;
	{
	.reg .b32 %temp; 
	mov.b64 	{%r125, %temp}, %fd804;
	}
	mov.f64 	%fd805, 0dC338000000000000;
	add.rn.f64 	%fd806, %fd804, %fd805;
	fma.rn.f64 	%fd807, %fd806, 0dBFE62E42FEFA39EF, %fd181;
	fma.rn.f64 	%fd808, %fd806, 0dBC7ABC9E3B39803F, %fd807;
	fma.rn.f64 	%fd809, %fd808, 0d3E5ADE1569CE2BDF, 0d3E928AF3FCA213EA;
	fma.rn.f64 	%fd810, %fd809, %fd808, 0d3EC71DEE62401315;
	fma.rn.f64 	%fd811, %fd810, %fd808, 0d3EFA01997C89EB71;
	fma.rn.f64 	%fd812, %fd811, %fd808, 0d3F2A01A014761F65;
	fma.rn.f64 	%fd813, %fd812, %fd808, 0d3F56C16C1852B7AF;
	fma.rn.f64 	%fd814, %fd813, %fd808, 0d3F81111111122322;
	fma.rn.f64 	%fd815, %fd814, %fd808, 0d3FA55555555502A1;
	fma.rn.f64 	%fd816, %fd815, %fd808, 0d3FC5555555555511;
	fma.rn.f64 	%fd817, %fd816, %fd808, 0d3FE000000000000B;
	fma.rn.f64 	%fd818, %fd817, %fd808, 0d3FF0000000000000;
	fma.rn.f64 	%fd819, %fd818, %fd808, 0d3FF0000000000000;
	{
	.reg .b32 %temp; 
	mov.b64 	{%r126, %temp}, %fd819;
	}
	{
	.reg .b32 %temp; 
	mov.b64 	{%temp, %r127}, %fd819;
	}
	shl.b32 	%r544, %r125, 20;
	add.s32 	%r545, %r544, %r127;
	mov.b64 	%fd973, {%r126, %r545};
	{
	.reg .b32 %temp; 
	mov.b64 	{%temp, %r546}, %fd181;
	}
	mov.b32 	%f162, %r546;
	abs.f32 	%f84, %f162;
	setp.lt.f32 	%p104, %f84, 0f4086232B;
	@%p104 bra 	$L__BB24_136;
	setp.lt.f64 	%p105, %fd181, 0d0000000000000000;
	add.f64 	%fd820, %fd181, 0d7FF0000000000000;
	selp.f64 	%fd973, 0d0000000000000000, %fd820, %p105;
	setp.geu.f32 	%p106, %f84, 0f40874800;
	@%p106 bra 	$L__BB24_136;
	shr.u32 	%r547, %r125, 31;
	add.s32 	%r548, %r125, %r547;
	shr.s32 	%r549, %r548, 1;
	shl.b32 	%r550, %r549, 20;
	add.s32 	%r551, %r127, %r550;
	mov.b64 	%fd821, {%r126, %r551};
	sub.s32 	%r552, %r125, %r549;
	shl.b32 	%r553, %r552, 20;
	add.s32 	%r554, %r553, 1072693248;
	mov.b32 	%r555, 0;
	mov.b64 	%fd822, {%r555, %r554};
	mul.f64 	%fd973, %fd822, %fd821;
$L__BB24_136:
	cvt.rn.f32.f64 	%f163, %fd973;
	add.f32 	%f272, %f272, %f163;
	add.s32 	%r739, %r24, 256;
$L__BB24_137:
	setp.lt.u32 	%p107, %r124, 256;
	@%p107 bra 	$L__BB24_146;
	cvt.u64.u32 	%rd39, %r739;
	add.s64 	%rd40, %rd39, %rd58;
	shl.b64 	%rd41, %rd40, 3;
	add.s64 	%rd42, %rd2, %rd41;
	add.s64 	%rd60, %rd42, 2048;
$L__BB24_139:
	ld.global.f64 	%fd186, [%rd60+-2048];
	fma.rn.f64 	%fd823, %fd186, 0d3FF71547652B82FE, 0d4338000000000000;
	{
	.reg .b32 %temp; 
	mov.b64 	{%r131, %temp}, %fd823;
	}
	mov.f64 	%fd824, 0dC338000000000000;
	add.rn.f64 	%fd825, %fd823, %fd824;
	fma.rn.f64 	%fd826, %fd825, 0dBFE62E42FEFA39EF, %fd186;
	fma.rn.f64 	%fd827, %fd825, 0dBC7ABC9E3B39803F, %fd826;
	fma.rn.f64 	%fd828, %fd827, 0d3E5ADE1569CE2BDF, 0d3E928AF3FCA213EA;
	fma.rn.f64 	%fd829, %fd828, %fd827, 0d3EC71DEE62401315;
	fma.rn.f64 	%fd830, %fd829, %fd827, 0d3EFA01997C89EB71;
	fma.rn.f64 	%fd831, %fd830, %fd827, 0d3F2A01A014761F65;
	fma.rn.f64 	%fd832, %fd831, %fd827, 0d3F56C16C1852B7AF;
	fma.rn.f64 	%fd833, %fd832, %fd827, 0d3F81111111122322;
	fma.rn.f64 	%fd834, %fd833, %fd827, 0d3FA55555555502A1;
	fma.rn.f64 	%fd835, %fd834, %fd827, 0d3FC5555555555511;
	fma.rn.f64 	%fd836, %fd835, %fd827, 0d3FE000000000000B;
	fma.rn.f64 	%fd837, %fd836, %fd827, 0d3FF0000000000000;
	fma.rn.f64 	%fd838, %fd837, %fd827, 0d3FF0000000000000;
	{
	.reg .b32 %temp; 
	mov.b64 	{%r132, %temp}, %fd838;
	}
	{
	.reg .b32 %temp; 
	mov.b64 	{%temp, %r133}, %fd838;
	}
	shl.b32 	%r556, %r131, 20;
	add.s32 	%r557, %r556, %r133;
	mov.b64 	%fd974, {%r132, %r557};
	{
	.reg .b32 %temp; 
	mov.b64 	{%temp, %r558}, %fd186;
	}
	mov.b32 	%f164, %r558;
	abs.f32 	%f89, %f164;
	setp.lt.f32 	%p108, %f89, 0f4086232B;
	@%p108 bra 	$L__BB24_142;
	setp.lt.f64 	%p109, %fd186, 0d0000000000000000;
	add.f64 	%fd839, %fd186, 0d7FF0000000000000;
	selp.f64 	%fd974, 0d0000000000000000, %fd839, %p109;
	setp.geu.f32 	%p110, %f89, 0f40874800;
	@%p110 bra 	$L__BB24_142;
	shr.u32 	%r559, %r131, 31;
	add.s32 	%r560, %r131, %r559;
	shr.s32 	%r561, %r560, 1;
	shl.b32 	%r562, %r561, 20;
	add.s32 	%r563, %r133, %r562;
	mov.b64 	%fd840, {%r132, %r563};
	sub.s32 	%r564, %r131, %r561;
	shl.b32 	%r565, %r564, 20;
	add.s32 	%r566, %r565, 1072693248;
	mov.b32 	%r567, 0;
	mov.b64 	%fd841, {%r567, %r566};
	mul.f64 	%fd974, %fd841, %fd840;
$L__BB24_142:
	cvt.rn.f32.f64 	%f165, %fd974;
	add.f32 	%f90, %f272, %f165;
	ld.global.f64 	%fd191, [%rd60];
	fma.rn.f64 	%fd842, %fd191, 0d3FF71547652B82FE, 0d4338000000000000;
	{
	.reg .b32 %temp; 
	mov.b64 	{%r134, %temp}, %fd842;
	}
	mov.f64 	%fd843, 0dC338000000000000;
	add.rn.f64 	%fd844, %fd842, %fd843;
	fma.rn.f64 	%fd845, %fd844, 0dBFE62E42FEFA39EF, %fd191;
	fma.rn.f64 	%fd846, %fd844, 0dBC7ABC9E3B39803F, %fd845;
	fma.rn.f64 	%fd847, %fd846, 0d3E5ADE1569CE2BDF, 0d3E928AF3FCA213EA;
	fma.rn.f64 	%fd848, %fd847, %fd846, 0d3EC71DEE62401315;
	fma.rn.f64 	%fd849, %fd848, %fd846, 0d3EFA01997C89EB71;
	fma.rn.f64 	%fd850, %fd849, %fd846, 0d3F2A01A014761F65;
	fma.rn.f64 	%fd851, %fd850, %fd846, 0d3F56C16C1852B7AF;
	fma.rn.f64 	%fd852, %fd851, %fd846, 0d3F81111111122322;
	fma.rn.f64 	%fd853, %fd852, %fd846, 0d3FA55555555502A1;
	fma.rn.f64 	%fd854, %fd853, %fd846, 0d3FC5555555555511;
	fma.rn.f64 	%fd855, %fd854, %fd846, 0d3FE000000000000B;
	fma.rn.f64 	%fd856, %fd855, %fd846, 0d3FF0000000000000;
	fma.rn.f64 	%fd857, %fd856, %fd846, 0d3FF0000000000000;
	{
	.reg .b32 %temp; 
	mov.b64 	{%r135, %temp}, %fd857;
	}
	{
	.reg .b32 %temp; 
	mov.b64 	{%temp, %r136}, %fd857;
	}
	shl.b32 	%r568, %r134, 20;
	add.s32 	%r569, %r568, %r136;
	mov.b64 	%fd975, {%r135, %r569};
	{
	.reg .b32 %temp; 
	mov.b64 	{%temp, %r570}, %fd191;
	}
	mov.b32 	%f166, %r570;
	abs.f32 	%f91, %f166;
	setp.lt.f32 	%p111, %f91, 0f4086232B;
	@%p111 bra 	$L__BB24_145;
	setp.lt.f64 	%p112, %fd191, 0d0000000000000000;
	add.f64 	%fd858, %fd191, 0d7FF0000000000000;
	selp.f64 	%fd975, 0d0000000000000000, %fd858, %p112;
	setp.geu.f32 	%p113, %f91, 0f40874800;
	@%p113 bra 	$L__BB24_145;
	shr.u32 	%r571, %r134, 31;
	add.s32 	%r572, %r134, %r571;
	shr.s32 	%r573, %r572, 1;
	shl.b32 	%r574, %r573, 20;
	add.s32 	%r575, %r136, %r574;
	mov.b64 	%fd859, {%r135, %r575};
	sub.s32 	%r576, %r134, %r573;
	shl.b32 	%r577, %r576, 20;
	add.s32 	%r578, %r577, 1072693248;
	mov.b32 	%r579, 0;
	mov.b64 	%fd860, {%r579, %r578};
	mul.f64 	%fd975, %fd860, %fd859;
$L__BB24_145:
	cvt.rn.f32.f64 	%f167, %fd975;
	add.f32 	%f272, %f90, %f167;
	add.s32 	%r739, %r739, 512;
	add.s64 	%rd60, %rd60, 4096;
	setp.lt.s32 	%p114, %r739, %r123;
	@%p114 bra 	$L__BB24_139;
$L__BB24_146:
	// begin inline asm
	mov.u32 %r580, %laneid;
	// end inline asm
	mov.b32 	%r582, %f272;
	mov.b32 	%r583, 1;
	mov.b32 	%r604, 31;
	mov.b32 	%r605, -1;
	// begin inline asm
	shfl.sync.down.b32 %r581, %r582, %r583, %r604, %r605;
	// end inline asm
	setp.gt.s32 	%p115, %r580, 30;
	mov.b32 	%f168, %r581;
	add.f32 	%f169, %f272, %f168;
	selp.f32 	%f170, %f272, %f169, %p115;
	mov.b32 	%r587, %f170;
	mov.b32 	%r588, 2;
	// begin inline asm
	shfl.sync.down.b32 %r586, %r587, %r588, %r604, %r605;
	// end inline asm
	setp.gt.s32 	%p116, %r580, 29;
	mov.b32 	%f171, %r586;
	add.f32 	%f172, %f170, %f171;
	selp.f32 	%f173, %f170, %f172, %p116;
	mov.b32 	%r592, %f173;
	mov.b32 	%r593, 4;
	// begin inline asm
	shfl.sync.down.b32 %r591, %r592, %r593, %r604, %r605;
	// end inline asm
	setp.gt.s32 	%p117, %r580, 27;
	mov.b32 	%f174, %r591;
	add.f32 	%f175, %f173, %f174;
	selp.f32 	%f176, %f173, %f175, %p117;
	mov.b32 	%r597, %f176;
	mov.b32 	%r598, 8;
	// begin inline asm
	shfl.sync.down.b32 %r596, %r597, %r598, %r604, %r605;
	// end inline asm
	setp.gt.s32 	%p118, %r580, 23;
	mov.b32 	%f177, %r596;
	add.f32 	%f178, %f176, %f177;
	selp.f32 	%f179, %f176, %f178, %p118;
	mov.b32 	%r602, %f179;
	mov.b32 	%r603, 16;
	// begin inline asm
	shfl.sync.down.b32 %r601, %r602, %r603, %r604, %r605;
	// end inline asm
	setp.gt.s32 	%p119, %r580, 15;
	mov.b32 	%f180, %r601;
	add.f32 	%f94, %f179, %f180;
	selp.f32 	%f273, %f179, %f94, %p119;
	setp.ne.s32 	%p120, %r580, 0;
	@%p120 bra 	$L__BB24_148;
	shr.u32 	%r606, %r24, 3;
	and.b32  	%r607, %r606, 124;
	mov.u32 	%r608, _ZZN3cub18CUB_300001_SM_10006detail6reduce18DeviceReduceKernelINS2_10policy_hubIfyN4cuda3std3__44plusIfEEE10Policy1000EN6thrust24THRUST_300001_SM_1000_NS6detail15normal_iteratorINSD_10device_ptrIdEEEEyS9_f3ExpEEvT0_PT3_T1_NS0_13GridEvenShareISN_EET2_T4_E12temp_storage;
	add.s32 	%r609, %r608, %r607;
	st.shared.f32 	[%r609+8], %f94;
$L__BB24_148:
	bar.sync 	0;
	setp.ne.s32 	%p121, %r24, 0;
	@%p121 bra 	$L__BB24_150;
	ld.shared.f32 	%f181, [_ZZN3cub18CUB_300001_SM_10006detail6reduce18DeviceReduceKernelINS2_10policy_hubIfyN4cuda3std3__44plusIfEEE10Policy1000EN6thrust24THRUST_300001_SM_1000_NS6detail15normal_iteratorINSD_10device_ptrIdEEEEyS9_f3ExpEEvT0_PT3_T1_NS0_13GridEvenShareISN_EET2_T4_E12temp_storage+12];
	add.f32 	%f182, %f273, %f181;
	ld.shared.f32 	%f183, [_ZZN3cub18CUB_300001_SM_10006detail6reduce18DeviceReduceKernelINS2_10policy_hubIfyN4cuda3std3__44plusIfEEE10Policy1000EN6thrust24THRUST_300001_SM_1000_NS6detail15normal_iteratorINSD_10device_ptrIdEEEEyS9_f3ExpEEvT0_PT3_T1_NS0_13GridEvenShareISN_EET2_T4_E12temp_storage+16];
	add.f32 	%f184, %f182, %f183;
	ld.shared.f32 	%f185, [_ZZN3cub18CUB_300001_SM_10006detail6reduce18DeviceReduceKernelINS2_10policy_hubIfyN4cuda3std3__44plusIfEEE10Policy1000EN6thrust24THRUST_300001_SM_1000_NS6detail15normal_iteratorINSD_10device_ptrIdEEEEyS9_f3ExpEEvT0_PT3_T1_NS0_13GridEvenShareISN_EET2_T4_E12temp_storage+20];
	add.f32 	%f186, %f184, %f185;
	ld.shared.f32 	%f187, [_ZZN3cub18CUB_300001_SM_10006detail6reduce18DeviceReduceKernelINS2_10policy_hubIfyN4cuda3std3__44plusIfEEE10Policy1000EN6thrust24THRUST_300001_SM_1000_NS6detail15normal_iteratorINSD_10device_ptrIdEEEEyS9_f3ExpEEvT0_PT3_T1_NS0_13GridEvenShareISN_EET2_T4_E12temp_storage+24];
	add.f32 	%f188, %f186, %f187;
	ld.shared.f32 	%f189, [_ZZN3cub18CUB_300001_SM_10006detail6reduce18DeviceReduceKernelINS2_10policy_hubIfyN4cuda3std3__44plusIfEEE10Policy1000EN6thrust24THRUST_300001_SM_1000_NS6detail15normal_iteratorINSD_10device_ptrIdEEEEyS9_f3ExpEEvT0_PT3_T1_NS0_13GridEvenShareISN_EET2_T4_E12temp_storage+28];
	add.f32 	%f190, %f188, %f189;
	ld.shared.f32 	%f191, [_ZZN3cub18CUB_300001_SM_10006detail6reduce18DeviceReduceKernelINS2_10policy_hubIfyN4cuda3std3__44plusIfEEE10Policy1000EN6thrust24THRUST_300001_SM_1000_NS6detail15normal_iteratorINSD_10device_ptrIdEEEEyS9_f3ExpEEvT0_PT3_T1_NS0_13GridEvenShareISN_EET2_T4_E12temp_storage+32];
	add.f32 	%f192, %f190, %f191;
	ld.shared.f32 	%f193, [_ZZN3cub18CUB_300001_SM_10006detail6reduce18DeviceReduceKernelINS2_10policy_hubIfyN4cuda3std3__44plusIfEEE10Policy1000EN6thrust24THRUST_300001_SM_1000_NS6detail15normal_iteratorINSD_10device_ptrIdEEEEyS9_f3ExpEEvT0_PT3_T1_NS0_13GridEvenShareISN_EET2_T4_E12temp_storage+36];
	add.f32 	%f273, %f192, %f193;
$L__BB24_150:
	mov.u32 	%r733, %tid.x;
	setp.ne.s32 	%p162, %r733, 0;
	@%p162 bra 	$L__BB24_152;
	ld.param.u64 	%rd56, [_ZN3cub18CUB_300001_SM_10006detail6reduce18DeviceReduceKernelINS2_10policy_hubIfyN4cuda3std3__44plusIfEEE10Policy1000EN6thrust24THRUST_300001_SM_1000_NS6detail15normal_iteratorINSD_10device_ptrIdEEEEyS9_f3ExpEEvT0_PT3_T1_NS0_13GridEvenShareISN_EET2_T4__param_1];
	cvta.to.global.u64 	%rd53, %rd56;
	mul.wide.u32 	%rd54, %r1, 4;
	add.s64 	%rd55, %rd53, %rd54;
	st.global.f32 	[%rd55], %f273;
$L__BB24_152:
	ret;

}
	// .globl	_ZN3cub18CUB_300001_SM_10006detail6reduce28DeviceReduceSingleTileKernelINS2_10policy_hubIfyN4cuda3std3__44plusIfEEE10Policy1000EPfPdiS9_dfNS7_10__identityEEEvT0_T1_T2_T3_T4_T6_
.visible .entry _ZN3cub18CUB_300001_SM_10006detail6reduce28DeviceReduceSingleTileKernelINS2_10policy_hubIfyN4cuda3std3__44plusIfEEE10Policy1000EPfPdiS9_dfNS7_10__identityEEEvT0_T1_T2_T3_T4_T6_(
	.param .u64 .ptr .align 1 _ZN3cub18CUB_300001_SM_10006detail6reduce28DeviceReduceSingleTileKernelINS2_10policy_hubIfyN4cuda3std3__44plusIfEEE10Policy1000EPfPdiS9_dfNS7_10__identityEEEvT0_T1_T2_T3_T4_T6__param_0,
	.param .u64 .ptr .align 1 _ZN3cub18CUB_300001_SM_10006detail6reduce28DeviceReduceSingleTileKernelINS2_10policy_hubIfyN4cuda3std3__44plusIfEEE10Policy1000EPfPdiS9_dfNS7_10__identityEEEvT0_T1_T2_T3_T4_T6__param_1,
	.param .u32 _ZN3cub18CUB_300001_SM_10006detail6reduce28DeviceReduceSingleTileKernelINS2_10policy_hubIfyN4cuda3std3__44plusIfEEE10Policy1000EPfPdiS9_dfNS7_10__identityEEEvT0_T1_T2_T3_T4_T6__param_2,
	.param .align 1 .b8 _ZN3cub18CUB_300001_SM_10006detail6reduce28DeviceReduceSingleTileKernelINS2_10policy_hubIfyN4cuda3std3__44plusIfEEE10Policy1000EPfPdiS9_dfNS7_10__identityEEEvT0_T1_T2_T3_T4_T6__param_3[1],
	.param .f64 _ZN3cub18CUB_300001_SM_10006detail6reduce28DeviceReduceSingleTileKernelINS2_10policy_hubIfyN4cuda3std3__44plusIfEEE10Policy1000EPfPdiS9_dfNS7_10__identityEEEvT0_T1_T2_T3_T4_T6__param_4,
	.param .align 1 .b8 _ZN3cub18CUB_300001_SM_10006detail6reduce28DeviceReduceSingleTileKernelINS2_10policy_hubIfyN4cuda3std3__44plusIfEEE10Policy1000EPfPdiS9_dfNS7_10__identityEEEvT0_T1_T2_T3_T4_T6__param_5[1]
)
.maxntid 256
.minnctapersm 1
{
	.reg .pred 	%p<97>;
	.reg .b32 	%r<407>;
	.reg .b32 	%f<419>;
	.reg .b64 	%rd<125>;
	.reg .b64 	%fd<3>;
	// demoted variable
	.shared .align 4 .b8 _ZZN3cub18CUB_300001_SM_10006detail6reduce28DeviceReduceSingleTileKernelINS2_10policy_hubIfyN4cuda3std3__44plusIfEEE10Policy1000EPfPdiS9_dfNS7_10__identityEEEvT0_T1_T2_T3_T4_T6_E12temp_storage[44];
	ld.param.u64 	%rd16, [_ZN3cub18CUB_300001_SM_10006detail6reduce28DeviceReduceSingleTileKernelINS2_10policy_hubIfyN4cuda3std3__44plusIfEEE10Policy1000EPfPdiS9_dfNS7_10__identityEEEvT0_T1_T2_T3_T4_T6__param_0];
	ld.param.u64 	%rd17, [_ZN3cub18CUB_300001_SM_10006detail6reduce28DeviceReduceSingleTileKernelINS2_10policy_hubIfyN4cuda3std3__44plusIfEEE10Policy1000EPfPdiS9_dfNS7_10__identityEEEvT0_T1_T2_T3_T4_T6__param_1];
	ld.param.u32 	%r67, [_ZN3cub18CUB_300001_SM_10006detail6reduce28DeviceReduceSingleTileKernelINS2_10policy_hubIfyN4cuda3std3__44plusIfEEE10Policy1000EPfPdiS9_dfNS7_10__identityEEEvT0_T1_T2_T3_T4_T6__param_2];
	ld.param.f64 	%fd1, [_ZN3cub18CUB_300001_SM_10006detail6reduce28DeviceReduceSingleTileKernelINS2_10policy_hubIfyN4cuda3std3__44plusIfEEE10Policy1000EPfPdiS9_dfNS7_10__identityEEEvT0_T1_T2_T3_T4_T6__param_4];
	cvta.to.global.u64 	%rd1, %rd17;
	setp.ne.s32 	%p1, %r67, 0;
	@%p1 bra 	$L__BB25_3;
	mov.u32 	%r380, %tid.x;
	setp.ne.s32 	%p96, %r380, 0;
	@%p96 bra 	$L__BB25_74;
	st.global.f64 	[%rd1], %fd1;
	bra.uni 	$L__BB25_74;
$L__BB25_3:
	and.b64  	%rd18, %rd16, 15;
	setp.ne.s64 	%p2, %rd18, 0;
	@%p2 bra 	$L__BB25_38;
	setp.gt.s32 	%p49, %r67, 4095;
	@%p49 bra 	$L__BB25_22;
	mov.u32 	%r1, %tid.x;
	setp.ge.s32 	%p66, %r1, %r67;
	mov.f32 	%f397, 0f00000000;
	mov.u32 	%r384, %r1;
	@%p66 bra 	$L__BB25_7;
	mul.wide.u32 	%rd113, %r1, 4;
	add.s64 	%rd112, %rd16, %rd113;
	// begin inline asm
	ld.global.nc.u32 %r300, [%rd112];
	// end inline asm
	mov.b32 	%f397, %r300;
	add.s32 	%r384, %r1, 256;
$L__BB25_7:
	setp.ge.s32 	%p67, %r384, %r67;
	@%p67 bra 	$L__BB25_13;
	not.b32 	%r301, %r384;
	add.s32 	%r4, %r67, %r301;
	and.b32  	%r302, %r4, 768;
	setp.eq.s32 	%p68, %r302, 768;
	@%p68 bra 	$L__BB25_11;
	mul.wide.u32 	%rd114, %r384, 4;
	add.s64 	%rd121, %rd16, %rd114;
	shr.u32 	%r303, %r4, 8;
	add.s32 	%r304, %r303, 1;
	and.b32  	%r305, %r304, 3;
	neg.s32 	%r382, %r305;
$L__BB25_10:
	.pragma "nounroll";
	// begin inline asm
	ld.global.nc.u32 %r306, [%rd121];
	// end inline asm
	mov.b32 	%f322, %r306;
	add.f32 	%f397, %f397, %f322;
	add.s32 	%r384, %r384, 256;
	add.s64 	%rd121, %rd121, 1024;
	add.s32 	%r382, %r382, 1;
	setp.ne.s32 	%p69, %r382, 0;
	@%p69 bra 	$L__BB25_10;
$L__BB25_11:
	setp.lt.u32 	%p70, %r4, 768;
	@%p70 bra 	$L__BB25_13;
$L__BB25_12:
	mul.wide.s32 	%rd120, %r384, 4;
	add.s64 	%rd116, %rd16, %rd120;
	// begin inline asm
	ld.global.nc.u32 %r307, [%rd116];
	// end inline asm
	mov.b32 	%f323, %r307;
	add.f32 	%f324, %f397, %f323;
	add.s64 	%rd117, %rd116, 1024;
	// begin inline asm
	ld.global.nc.u32 %r308, [%rd117];
	// end inline asm
	mov.b32 	%f325, %r308;
	add.f32 	%f326, %f324, %f325;
	add.s64 	%rd118, %rd116, 2048;
	// begin inline asm
	ld.global.nc.u32 %r309, [%rd118];
	// end inline asm
	mov.b32 	%f327, %r309;
	add.f32 	%f328, %f326, %f327;
	add.s64 	%rd119, %rd116, 3072;
	// begin inline asm
	ld.global.nc.u32 %r310, [%rd119];
	// end inline asm
	mov.b32 	%f329, %r310;
	add.f32 	%f397, %f328, %f329;
	add.s32 	%r384, %r384, 1024;
	setp.lt.s32 	%p71, %r384, %r67;
	@%p71 bra 	$L__BB25_12;
$L__BB25_13:
	setp.lt.s32 	%p72, %r67, 256;
	@%p72 bra 	$L__BB25_18;
	// begin inline asm
	mov.u32 %r349, %laneid;
	// end inline asm
	mov.b32 	%r351, %f397;
	mov.b32 	%r352, 1;
	mov.b32 	%r373, 31;
	mov.b32 	%r374, -1;
	// begin inline asm
	shfl.sync.down.b32 %r350, %r351, %r352, %r373, %r374;
	// end inline asm
	setp.gt.s32 	%p88, %r349, 30;
	mov.b32 	%f364, %r350;
	add.f32 	%f365, %f397, %f364;
	selp.f32 	%f366, %f397, %f365, %p88;
	mov.b32 	%r356, %f366;
	mov.b32 	%r357, 2;
	// begin inline asm
	shfl.sync.down.b32 %r355, %r356, %r357, %r373, %r374;
	// end inline asm
	setp.gt.s32 	%p89, %r349, 29;
	mov.b32 	%f367, %r355;
	add.f32 	%f368, %f366, %f367;
	selp.f32 	%f369, %f366, %f368, %p89;
	mov.b32 	%r361, %f369;
	mov.b32 	%r362, 4;
	// begin inline asm
	shfl.sync.down.b32 %r360, %r361, %r362, %r373, %r374;
	// end inline asm
	setp.gt.s32 	%p90, %r349, 27;
	mov.b32 	%f370, %r360;
	add.f32 	%f371, %f369, %f370;
	selp.f32 	%f372, %f369, %f371, %p90;
	mov.b32 	%r366, %f372;
	mov.b32 	%r367, 8;
	// begin inline asm
	shfl.sync.down.b32 %r365, %r366, %r367, %r373, %r374;
	// end inline asm
	setp.gt.s32 	%p91, %r349, 23;
	mov.b32 	%f373, %r365;
	add.f32 	%f374, %f372, %f373;
	selp.f32 	%f375, %f372, %f374, %p91;
	mov.b32 	%r371, %f375;
	mov.b32 	%r372, 16;
	// begin inline asm
	shfl.sync.down.b32 %r370, %r371, %r372, %r373, %r374;
	// end inline asm
	setp.gt.s32 	%p92, %r349, 15;
	mov.b32 	%f376, %r370;
	add.f32 	%f10, %f375, %f376;
	selp.f32 	%f418, %f375, %f10, %p92;
	setp.ne.s32 	%p93, %r349, 0;
	@%p93 bra 	$L__BB25_16;
	shr.u32 	%r375, %r1, 3;
	and.b32  	%r376, %r375, 124;
	mov.u32 	%r377, _ZZN3cub18CUB_300001_SM_10006detail6reduce28DeviceReduceSingleTileKernelINS2_10policy_hubIfyN4cuda3std3__44plusIfEEE10Policy1000EPfPdiS9_dfNS7_10__identityEEEvT0_T1_T2_T3_T4_T6_E12temp_storage;
	add.s32 	%r378, %r377, %r376;
	st.shared.f32 	[%r378+8], %f10;
$L__BB25_16:
	bar.sync 	0;
	setp.ne.s32 	%p94, %r1, 0;
	@%p94 bra 	$L__BB25_72;
	ld.shared.f32 	%f377, [_ZZN3cub18CUB_300001_SM_10006detail6reduce28DeviceReduceSingleTileKernelINS2_10policy_hubIfyN4cuda3std3__44plusIfEEE10Policy1000EPfPdiS9_dfNS7_10__identityEEEvT0_T1_T2_T3_T4_T6_E12temp_storage+12];
	add.f32 	%f378, %f418, %f377;
	ld.shared.f32 	%f379, [_ZZN3cub18CUB_300001_SM_10006detail6reduce28DeviceReduceSingleTileKernelINS2_10policy_hubIfyN4cuda3std3__44plusIfEEE10Policy1000EPfPdiS9_dfNS7_10__identityEEEvT0_T1_T2_T3_T4_T6_E12temp_storage+16];
	add.f32 	%f380, %f378, %f379;
	ld.shared.f32 	%f381, [_ZZN3cub18CUB_300001_SM_10006detail6reduce28DeviceReduceSingleTileKernelINS2_10policy_hubIfyN4cuda3std3__44plusIfEEE10Policy1000EPfPdiS9_dfNS7_10__identityEEEvT0_T1_T2_T3_T4_T6_E12temp_storage+20];
	add.f32 	%f382, %f380, %f381;
	ld.shared.f32 	%f383, [_ZZN3cub18CUB_300001_SM_10006detail6reduce28DeviceReduceSingleTileKernelINS2_10policy_hubIfyN4cuda3std3__44plusIfEEE10Policy1000EPfPdiS9_dfNS7_10__identityEEEvT0_T1_T2_T3_T4_T6_E12temp_storage+24];
	add.f32 	%f384, %f382, %f383;
	ld.shared.f32 	%f385, [_ZZN3cub18CUB_300001_SM_10006detail6reduce28DeviceReduceSingleTileKernelINS2_10policy_hubIfyN4cuda3std3__44plusIfEEE10Policy1000EPfPdiS9_dfNS7_10__identityEEEvT0_T1_T2_T3_T4_T6_E12temp_storage+28];
	add.f32 	%f386, %f384, %f385;
	ld.shared.f32 	%f387, [_ZZN3cub18CUB_300001_SM_10006detail6reduce28DeviceReduceSingleTileKernelINS2_10policy_hubIfyN4cuda3std3__44plusIfEEE10Policy1000EPfPdiS9_dfNS7_10__identityEEEvT0_T1_T2_T3_T4_T6_E12temp_storage+32];
	add.f32 	%f388, %f386, %f387;
	ld.shared.f32 	%f389, [_ZZN3cub18CUB_300001_SM_10006detail6reduce28DeviceReduceSingleTileKernelINS2_10policy_hubIfyN4cuda3std3__44plusIfEEE10Policy1000EPfPdiS9_dfNS7_10__identityEEEvT0_T1_T2_T3_T4_T6_E12temp_storage+36];
	add.f32 	%f418, %f388, %f389;
	bra.uni 	$L__BB25_72;
$L__BB25_18:
	// begin inline asm
	mov.u32 %r311, %laneid;
	// end inline asm
	and.b32  	%r337, %r1, 992;
	add.s32 	%r338, %r337, 32;
	setp.gt.s32 	%p73, %r338, %r67;
	not.b32 	%r339, %r337;
	add.s32 	%r340, %r67, %r339;
	selp.b32 	%r335, %r340, 31, %p73;
	mov.b32 	%r313, %f397;
	mov.b32 	%r314, 1;
	mov.b32 	%r336, -1;
	// begin inline asm
	shfl.sync.down.b32 %r312, %r313, %r314, %r335, %r336;
	// end inline asm
	setp.lt.s32 	%p74, %r311, %r335;
	mov.b32 	%f330, %r312;
	add.f32 	%f331, %f397, %f330;
	selp.f32 	%f332, %f331, %f397, %p74;
	mov.b32 	%r318, %f332;
	mov.b32 	%r319, 2;
	// begin inline asm
	shfl.sync.down.b32 %r317, %r318, %r319, %r335, %r336;
	// end inline asm
	add.s32 	%r341, %r311, 2;
	setp.gt.s32 	%p75, %r341, %r335;
	mov.b32 	%f333, %r317;
	add.f32 	%f334, %f332, %f333;
	selp.f32 	%f335, %f332, %f334, %p75;
	mov.b32 	%r323, %f335;
	mov.b32 	%r324, 4;
	// begin inline asm
	shfl.sync.down.b32 %r322, %r323, %r324, %r335, %r336;
	// end inline asm
	add.s32 	%r342, %r311, 4;
	setp.gt.s32 	%p76, %r342, %r335;
	mov.b32 	%f336, %r322;
	add.f32 	%f337, %f335, %f336;
	selp.f32 	%f338, %f335, %f337, %p76;
	mov.b32 	%r328, %f338;
	mov.b32 	%r329, 8;
	// begin inline asm
	shfl.sync.down.b32 %r327, %r328, %r329, %r335, %r336;
	// end inline asm
	add.s32 	%r343, %r311, 8;
	setp.gt.s32 	%p77, %r343, %r335;
	mov.b32 	%f339, %r327;
	add.f32 	%f340, %f338, %f339;
	selp.f32 	%f341, %f338, %f340, %p77;
	mov.b32 	%r333, %f341;
	mov.b32 	%r334, 16;
	// begin inline asm
	shfl.sync.down.b32 %r332, %r333, %r334, %r335, %r336;
	// end inline asm
	add.s32 	%r344, %r311, 16;
	setp.gt.s32 	%p78, %r344, %r335;
	mov.b32 	%f342, %r332;
	add.f32 	%f343, %f341, %f342;
	selp.f32 	%f418, %f341, %f343, %p78;
	setp.ne.s32 	%p79, %r311, 0;
	@%p79 bra 	$L__BB25_20;
	shr.u32 	%r345, %r1, 3;
	and.b32  	%r346, %r345, 124;
	mov.u32 	%r347, _ZZN3cub18CUB_300001_SM_10006detail6reduce28DeviceReduceSingleTileKernelINS2_10policy_hubIfyN4cuda3std3__44plusIfEEE10Policy1000EPfPdiS9_dfNS7_10__identityEEEvT0_T1_T2_T3_T4_T6_E12temp_storage;
	add.s32 	%r348, %r347, %r346;
	st.shared.f32 	[%r348+8], %f418;
$L__BB25_20:
	bar.sync 	0;
	setp.ne.s32 	%p80, %r1, 0;
	@%p80 bra 	$L__BB25_72;
	setp.gt.s32 	%p81, %r67, 32;
	ld.shared.f32 	%f344, [_ZZN3cub18CUB_300001_SM_10006detail6reduce28DeviceReduceSingleTileKernelINS2_10policy_hubIfyN4cuda3std3__44plusIfEEE10Policy1000EPfPdiS9_dfNS7_10__identityEEEvT0_T1_T2_T3_T4_T6_E12temp_storage+12];
	add.f32 	%f345, %f418, %f344;
	selp.f32 	%f346, %f345, %f418, %p81;
	setp.gt.s32 	%p82, %r67, 64;
	ld.shared.f32 	%f347, [_ZZN3cub18CUB_300001_SM_10006detail6reduce28DeviceReduceSingleTileKernelINS2_10policy_hubIfyN4cuda3std3__44plusIfEEE10Policy1000EPfPdiS9_dfNS7_10__identityEEEvT0_T1_T2_T3_T4_T6_E12temp_storage+16];
	add.f32 	%f348, %f347, %f346;
	selp.f32 	%f349, %f348, %f346, %p82;
	setp.gt.s32 	%p83, %r67, 96;
	ld.shared.f32 	%f350, [_ZZN3cub18CUB_300001_SM_10006detail6reduce28DeviceReduceSingleTileKernelINS2_10policy_hubIfyN4cuda3std3__44plusIfEEE10Policy1000EPfPdiS9_dfNS7_10__identityEEEvT0_T1_T2_T3_T4_T6_E12temp_storage+20];
	add.f32 	%f351, %f350, %f349;
	selp.f32 	%f352, %f351, %f349, %p83;
	setp.gt.s32 	%p84, %r67, 128;
	ld.shared.f32 	%f353, [_ZZN3cub18CUB_300001_SM_10006detail6reduce28DeviceReduceSingleTileKernelINS2_10policy_hubIfyN4cuda3std3__44plusIfEEE10Policy1000EPfPdiS9_dfNS7_10__identityEEEvT0_T1_T2_T3_T4_T6_E12temp_storage+24];
	add.f32 	%f354, %f353, %f352;
	selp.f32 	%f355, %f354, %f352, %p84;
	setp.gt.s32 	%p85, %r67, 160;
	ld.shared.f32 	%f356, [_ZZN3cub18CUB_300001_SM_10006detail6reduce28DeviceReduceSingleTileKernelINS2_10policy_hubIfyN4cuda3std3__44plusIfEEE10Policy1000EPfPdiS9_dfNS7_10__identityEEEvT0_T1_T2_T3_T4_T6_E12temp_storage+28];
	add.f32 	%f357, %f356, %f355;
	selp.f32 	%f358, %f357, %f355, %p85;
	setp.gt.s32 	%p86, %r67, 192;
	ld.shared.f32 	%f359, [_ZZN3cub18CUB_300001_SM_10006detail6reduce28DeviceReduceSingleTileKernelINS2_10policy_hubIfyN4cuda3std3__44plusIfEEE10Policy1000EPfPdiS9_dfNS7_10__identityEEEvT0_T1_T2_T3_T4_T6_E12temp_storage+32];
	add.f32 	%f360, %f359, %f358;
	selp.f32 	%f361, %f360, %f358, %p86;
	setp.gt.s32 	%p87, %r67, 224;
	ld.shared.f32 	%f362, [_ZZN3cub18CUB_300001_SM_10006detail6reduce28DeviceReduceSingleTileKernelINS2_10policy_hubIfyN4cuda3std3__44plusIfEEE10Policy1000EPfPdiS9_dfNS7_10__identityEEEvT0_T1_T2_T3_T4_T6_E12temp_storage+36];
	add.f32 	%f363, %f362, %f361;
	selp.f32 	%f418, %f363, %f361, %p87;
	bra.uni 	$L__BB25_72;
$L__BB25_22:
	mov.u32 	%r13, %tid.x;
	shl.b32 	%r224, %r13, 2;
	mul.wide.u32 	%rd86, %r224, 4;
	add.s64 	%rd76, %rd16, %rd86;
	// begin inline asm
	ld.global.nc.v2.u64 {%rd74, %rd75}, [%rd76];
	// end inline asm
	mov.b64 	{%r225, %r226}, %rd75;
	mov.b64 	{%r227, %r228}, %rd74;
	mov.b32 	%f224, %r228;
	mov.b32 	%f225, %r227;
	mov.b32 	%f226, %r226;
	mov.b32 	%f227, %r225;
	add.s64 	%rd79, %rd76, 4096;
	// begin inline asm
	ld.global.nc.v2.u64 {%rd77, %rd78}, [%rd79];
	// end inline asm
	mov.b64 	{%r229, %r230}, %rd78;
	mov.b64 	{%r231, %r232}, %rd77;
	mov.b32 	%f228, %r232;
	mov.b32 	%f229, %r231;
	mov.b32 	%f230, %r230;
	mov.b32 	%f231, %r229;
	add.s64 	%rd82, %rd76, 8192;
	// begin inline asm
	ld.global.nc.v2.u64 {%rd80, %rd81}, [%rd82];
	// end inline asm
	mov.b64 	{%r233, %r234}, %rd81;
	mov.b64 	{%r235, %r236}, %rd80;
	mov.b32 	%f232, %r236;
	mov.b32 	%f233, %r235;
	mov.b32 	%f234, %r234;
	mov.b32 	%f235, %r233;
	add.s64 	%rd85, %rd76, 12288;
	// begin inline asm
	ld.global.nc.v2.u64 {%rd83, %rd84}, [%rd85];
	// end inline asm
	mov.b64 	{%r237, %r238}, %rd84;
	mov.b64 	{%r239, %r240}, %rd83;
	mov.b32 	%f236, %r240;
	mov.b32 	%f237, %r239;
	mov.b32 	%f238, %r238;
	mov.b32 	%f239, %r237;
	add.f32 	%f240, %f225, %f224;
	add.f32 	%f241, %f227, %f226;
	add.f32 	%f242, %f229, %f228;
	add.f32 	%f243, %f231, %f230;
	add.f32 	%f244, %f233, %f232;
	add.f32 	%f245, %f235, %f234;
	add.f32 	%f246, %f237, %f236;
	add.f32 	%f247, %f239, %f238;
	add.f32 	%f248, %f240, %f241;
	add.f32 	%f249, %f242, %f243;
	add.f32 	%f250, %f244, %f245;
	add.f32 	%f251, %f246, %f247;
	add.f32 	%f252, %f248, %f249;
	add.f32 	%f253, %f250, %f251;
	add.f32 	%f404, %f252, %f253;
	setp.lt.u32 	%p50, %r67, 8192;
	mov.b32 	%r387, 4096;
	@%p50 bra 	$L__BB25_26;
	add.s32 	%r14, %r67, -4096;
	mov.b32 	%r387, 4096;
$L__BB25_24:
	mul.wide.s32 	%rd99, %r387, 4;
	add.s64 	%rd89, %rd76, %rd99;
	// begin inline asm
	ld.global.nc.v2.u64 {%rd87, %rd88}, [%rd89];
	// end inline asm
	mov.b64 	{%r242, %r243}, %rd88;
	mov.b64 	{%r244, %r245}, %rd87;
	mov.b32 	%f254, %r245;
	mov.b32 	%f255, %r244;
	mov.b32 	%f256, %r243;
	mov.b32 	%f257, %r242;
	add.s64 	%rd92, %rd89, 4096;
	// begin inline asm
	ld.global.nc.v2.u64 {%rd90, %rd91}, [%rd92];
	// end inline asm
	mov.b64 	{%r246, %r247}, %rd91;
	mov.b64 	{%r248, %r249}, %rd90;
	mov.b32 	%f258, %r249;
	mov.b32 	%f259, %r248;
	mov.b32 	%f260, %r247;
	mov.b32 	%f261, %r246;
	add.s64 	%rd95, %rd89, 8192;
	// begin inline asm
	ld.global.nc.v2.u64 {%rd93, %rd94}, [%rd95];
	// end inline asm
	mov.b64 	{%r250, %r251}, %rd94;
	mov.b64 	{%r252, %r253}, %rd93;
	mov.b32 	%f262, %r253;
	mov.b32 	%f263, %r252;
	mov.b32 	%f264, %r251;
	mov.b32 	%f265, %r250;
	add.s64 	%rd98, %rd89, 12288;
	// begin inline asm
	ld.global.nc.v2.u64 {%rd96, %rd97}, [%rd98];
	// end inline asm
	mov.b64 	{%r254, %r255}, %rd97;
	mov.b64 	{%r256, %r257}, %rd96;
	mov.b32 	%f266, %r257;
	mov.b32 	%f267, %r256;
	mov.b32 	%f268, %r255;
	mov.b32 	%f269, %r254;
	add.f32 	%f270, %f404, %f255;
	add.f32 	%f271, %f254, %f257;
	add.f32 	%f272, %f256, %f259;
	add.f32 	%f273, %f258, %f261;
	add.f32 	%f274, %f260, %f263;
	add.f32 	%f275, %f262, %f265;
	add.f32 	%f276, %f264, %f267;
	add.f32 	%f277, %f266, %f269;
	add.f32 	%f278, %f270, %f271;
	add.f32 	%f279, %f272, %f273;
	add.f32 	%f280, %f274, %f275;
	add.f32 	%f281, %f276, %f277;
	add.f32 	%f282, %f278, %f279;
	add.f32 	%f283, %f280, %f281;
	add.f32 	%f284, %f282, %f283;
	add.f32 	%f404, %f284, %f268;
	sub.s32 	%r258, %r67, %r387;
	setp.lt.s32 	%p51, %r258, 4096;
	@%p51 bra 	$L__BB25_34;
	add.s32 	%r387, %r387, 4096;
	setp.le.s32 	%p52, %r387, %r14;
	@%p52 bra 	$L__BB25_24;
$L__BB25_26:
	setp.le.s32 	%p53, %r67, %r387;
	@%p53 bra 	$L__BB25_34;
	sub.s32 	%r18, %r67, %r387;
	setp.ge.s32 	%p54, %r13, %r18;
	@%p54 bra 	$L__BB25_34;
	not.b32 	%r259, %r13;
	add.s32 	%r260, %r67, %r259;
	sub.s32 	%r19, %r260, %r387;
	and.b32  	%r261, %r19, 768;
	setp.eq.s32 	%p55, %r261, 768;
	mov.u32 	%r391, %r13;
	@%p55 bra 	$L__BB25_31;
	add.s32 	%r389, %r13, %r387;
	shr.u32 	%r262, %r19, 8;
	add.s32 	%r263, %r262, 1;
	and.b32  	%r264, %r263, 3;
	neg.s32 	%r388, %r264;
	mov.u32 	%r391, %r13;
$L__BB25_30:
	.pragma "nounroll";
	mul.wide.u32 	%rd101, %r389, 4;
	add.s64 	%rd100, %rd16, %rd101;
	// begin inline asm
	ld.global.nc.u32 %r265, [%rd100];
	// end inline asm
	mov.b32 	%f286, %r265;
	add.f32 	%f404, %f404, %f286;
	add.s32 	%r391, %r391, 256;
	add.s32 	%r389, %r389, 256;
	add.s32 	%r388, %r388, 1;
	setp.ne.s32 	%p56, %r388, 0;
	@%p56 bra 	$L__BB25_30;
$L__BB25_31:
	setp.lt.u32 	%p57, %r19, 768;
	@%p57 bra 	$L__BB25_34;
	cvt.u64.u32 	%rd102, %r391;
	cvt.u64.u32 	%rd103, %r387;
	add.s64 	%rd104, %rd102, %rd103;
	shl.b64 	%rd105, %rd104, 2;
	add.s64 	%rd106, %rd105, %rd16;
	add.s64 	%rd122, %rd106, 2048;
	add.s32 	%r392, %r391, %r387;
$L__BB25_33:
	mul.wide.u32 	%rd111, %r392, 4;
	add.s64 	%rd107, %rd16, %rd111;
	// begin inline asm
	ld.global.nc.u32 %r266, [%rd107];
	// end inline asm
	mov.b32 	%f287, %r266;
	add.f32 	%f288, %f404, %f287;
	add.s64 	%rd108, %rd122, -1024;
	// begin inline asm
	ld.global.nc.u32 %r267, [%rd108];
	// end inline asm
	mov.b32 	%f289, %r267;
	add.f32 	%f290, %f288, %f289;
	// begin inline asm
	ld.global.nc.u32 %r268, [%rd122];
	// end inline asm
	mov.b32 	%f291, %r268;
	add.f32 	%f292, %f290, %f291;
	add.s64 	%rd110, %rd122, 1024;
	// begin inline asm
	ld.global.nc.u32 %r269, [%rd110];
	// end inline asm
	mov.b32 	%f293, %r269;
	add.f32 	%f404, %f292, %f293;
	add.s32 	%r391, %r391, 1024;
	add.s64 	%rd122, %rd122, 4096;
	add.s32 	%r392, %r392, 1024;
	setp.lt.s32 	%p58, %r391, %r18;
	@%p58 bra 	$L__BB25_33;
$L__BB25_34:
	// begin inline asm
	mov.u32 %r270, %laneid;
	// end inline asm
	mov.b32 	%r272, %f404;
	mov.b32 	%r273, 1;
	mov.b32 	%r294, 31;
	mov.b32 	%r295, -1;
	// begin inline asm
	shfl.sync.down.b32 %r271, %r272, %r273, %r294, %r295;
	// end inline asm
	setp.gt.s32 	%p59, %r270, 30;
	mov.b32 	%f294, %r271;
	add.f32 	%f295, %f404, %f294;
	selp.f32 	%f296, %f404, %f295, %p59;
	mov.b32 	%r277, %f296;
	mov.b32 	%r278, 2;
	// begin inline asm
	shfl.sync.down.b32 %r276, %r277, %r278, %r294, %r295;
	// end inline asm
	setp.gt.s32 	%p60, %r270, 29;
	mov.b32 	%f297, %r276;
	add.f32 	%f298, %f296, %f297;
	selp.f32 	%f299, %f296, %f298, %p60;
	mov.b32 	%r282, %f299;
	mov.b32 	%r283, 4;
	// begin inline asm
	shfl.sync.down.b32 %r281, %r282, %r283, %r294, %r295;
	// end inline asm
	setp.gt.s32 	%p61, %r270, 27;
	mov.b32 	%f300, %r281;
	add.f32 	%f301, %f299, %f300;
	selp.f32 	%f302, %f299, %f301, %p61;
	mov.b32 	%r287, %f302;
	mov.b32 	%r288, 8;
	// begin inline asm
	shfl.sync.down.b32 %r286, %r287, %r288, %r294, %r295;
	// end inline asm
	setp.gt.s32 	%p62, %r270, 23;
	mov.b32 	%f303, %r286;
	add.f32 	%f304, %f302, %f303;
	selp.f32 	%f305, %f302, %f304, %p62;
	mov.b32 	%r292, %f305;
	mov.b32 	%r293, 16;
	// begin inline asm
	shfl.sync.down.b32 %r291, %r292, %r293, %r294, %r295;
	// end inline asm
	setp.gt.s32 	%p63, %r270, 15;
	mov.b32 	%f306, %r291;
	add.f32 	%f26, %f305, %f306;
	selp.f32 	%f418, %f305, %f26, %p63;
	setp.ne.s32 	%p64, %r270, 0;
	@%p64 bra 	$L__BB25_36;
	shr.u32 	%r296, %r13, 3;
	and.b32  	%r297, %r296, 124;
	mov.u32 	%r298, _ZZN3cub18CUB_300001_SM_10006detail6reduce28DeviceReduceSingleTileKernelINS2_10policy_hubIfyN4cuda3std3__44plusIfEEE10Policy1000EPfPdiS9_dfNS7_10__identityEEEvT0_T1_T2_T3_T4_T6_E12temp_storage;
	add.s32 	%r299, %r298, %r297;
	st.shared.f32 	[%r299+8], %f26;
$L__BB25_36:
	bar.sync 	0;
	setp.ne.s32 	%p65, %r13, 0;
	@%p65 bra 	$L__BB25_72;
	ld.shared.f32 	%f307, [_ZZN3cub18CUB_300001_SM_10006detail6reduce28DeviceReduceSingleTileKernelINS2_10policy_hubIfyN4cuda3std3__44plusIfEEE10Policy1000EPfPdiS9_dfNS7_10__identityEEEvT0_T1_T2_T3_T4_T6_E12temp_storage+12];
	add.f32 	%f308, %f418, %f307;
	ld.shared.f32 	%f309, [_ZZN3cub18CUB_300001_SM_10006detail6reduce28DeviceReduceSingleTileKernelINS2_10policy_hubIfyN4cuda3std3__44plusIfEEE10Policy1000EPfPdiS9_dfNS7_10__identityEEEvT0_T1_T2_T3_T4_T6_E12temp_storage+16];
	add.f32 	%f310, %f308, %f309;
	ld.shared.f32 	%f311, [_ZZN3cub18CUB_300001_SM_10006detail6reduce28DeviceReduceSingleTileKernelINS2_10policy_hubIfyN4cuda3std3__44plusIfEEE10Policy1000EPfPdiS9_dfNS7_10__identityEEEvT0_T1_T2_T3_T4_T6_E12temp_storage+20];
	add.f32 	%f312, %f310, %f311;
	ld.shared.f32 	%f313, [_ZZN3cub18CUB_300001_SM_10006detail6reduce28DeviceReduceSingleTileKernelINS2_10policy_hubIfyN4cuda3std3__44plusIfEEE10Policy1000EPfPdiS9_dfNS7_10__identityEEEvT0_T1_T2_T3_T4_T6_E12temp_storage+24];
	add.f32 	%f314, %f312, %f313;
	ld.shared.f32 	%f315, [_ZZN3cub18CUB_300001_SM_10006detail6reduce28DeviceReduceSingleTileKernelINS2_10policy_hubIfyN4cuda3std3__44plusIfEEE10Policy1000EPfPdiS9_dfNS7_10__identityEEEvT0_T1_T2_T3_T4_T6_E12temp_storage+28];
	add.f32 	%f316, %f314, %f315;
	ld.shared.f32 	%f317, [_ZZN3cub18CUB_300001_SM_10006detail6reduce28DeviceReduceSingleTileKernelINS2_10policy_hubIfyN4cuda3std3__44plusIfEEE10Policy1000EPfPdiS9_dfNS7_10__identityEEEvT0_T1_T2_T3_T4_T6_E12temp_storage+32];
	add.f32 	%f318, %f316, %f317;
	ld.shared.f32 	%f319, [_ZZN3cub18CUB_300001_SM_10006detail6reduce28DeviceReduceSingleTileKernelINS2_10policy_hubIfyN4cuda3std3__44plusIfEEE10Policy1000EPfPdiS9_dfNS7_10__identityEEEvT0_T1_T2_T3_T4_T6_E12temp_storage+36];
	add.f32 	%f418, %f318, %f319;
	bra.uni 	$L__BB25_72;
$L__BB25_38:
	setp.gt.s32 	%p3, %r67, 4095;
	@%p3 bra 	$L__BB25_56;
	mov.u32 	%r34, %tid.x;
	setp.ge.s32 	%p20, %r34, %r67;
	mov.f32 	%f410, 0f00000000;
	mov.u32 	%r397, %r34;
	@%p20 bra 	$L__BB25_41;
	mul.wide.u32 	%rd66, %r34, 4;
	add.s64 	%rd65, %rd16, %rd66;
	// begin inline asm
	ld.global.nc.u32 %r144, [%rd65];
	// end inline asm
	mov.b32 	%f410, %r144;
	add.s32 	%r397, %r34, 256;
$L__BB25_41:
	setp.ge.s32 	%p21, %r397, %r67;
	@%p21 bra 	$L__BB25_47;
	not.b32 	%r145, %r397;
	add.s32 	%r37, %r67, %r145;
	and.b32  	%r146, %r37, 768;
	setp.eq.s32 	%p22, %r146, 768;
	@%p22 bra 	$L__BB25_45;
	mul.wide.u32 	%rd67, %r397, 4;
	add.s64 	%rd123, %rd16, %rd67;
	shr.u32 	%r147, %r37, 8;
	add.s32 	%r148, %r147, 1;
	and.b32  	%r149, %r148, 3;
	neg.s32 	%r395, %r149;
$L__BB25_44:
	.pragma "nounroll";
	// begin inline asm
	ld.global.nc.u32 %r150, [%rd123];
	// end inline asm
	mov.b32 	%f156, %r150;
	add.f32 	%f410, %f410, %f156;
	add.s32 	%r397, %r397, 256;
	add.s64 	%rd123, %rd123, 1024;
	add.s32 	%r395, %r395, 1;
	setp.ne.s32 	%p23, %r395, 0;
	@%p23 bra 	$L__BB25_44;
$L__BB25_45:
	setp.lt.u32 	%p24, %r37, 768;
	@%p24 bra 	$L__BB25_47;
$L__BB25_46:
	mul.wide.s32 	%rd73, %r397, 4;
	add.s64 	%rd69, %rd16, %rd73;
	// begin inline asm
	ld.global.nc.u32 %r151, [%rd69];
	// end inline asm
	mov.b32 	%f157, %r151;
	add.f32 	%f158, %f410, %f157;
	add.s64 	%rd70, %rd69, 1024;
	// begin inline asm
	ld.global.nc.u32 %r152, [%rd70];
	// end inline asm
	mov.b32 	%f159, %r152;
	add.f32 	%f160, %f158, %f159;
	add.s64 	%rd71, %rd69, 2048;
	// begin inline asm
	ld.global.nc.u32 %r153, [%rd71];
	// end inline asm
	mov.b32 	%f161, %r153;
	add.f32 	%f162, %f160, %f161;
	add.s64 	%rd72, %rd69, 3072;
	// begin inline asm
	ld.global.nc.u32 %r154, [%rd72];
	// end inline asm
	mov.b32 	%f163, %r154;
	add.f32 	%f410, %f162, %f163;
	add.s32 	%r397, %r397, 1024;
	setp.lt.s32 	%p25, %r397, %r67;
	@%p25 bra 	$L__BB25_46;
$L__BB25_47:
	setp.lt.s32 	%p26, %r67, 256;
	@%p26 bra 	$L__BB25_52;
	// begin inline asm
	mov.u32 %r193, %laneid;
	// end inline asm
	mov.b32 	%r195, %f410;
	mov.b32 	%r196, 1;
	mov.b32 	%r217, 31;
	mov.b32 	%r218, -1;
	// begin inline asm
	shfl.sync.down.b32 %r194, %r195, %r196, %r217, %r218;
	// end inline asm
	setp.gt.s32 	%p42, %r193, 30;
	mov.b32 	%f198, %r194;
	add.f32 	%f199, %f410, %f198;
	selp.f32 	%f200, %f410, %f199, %p42;
	mov.b32 	%r200, %f200;
	mov.b32 	%r201, 2;
	// begin inline asm
	shfl.sync.down.b32 %r199, %r200, %r201, %r217, %r218;
	// end inline asm
	setp.gt.s32 	%p43, %r193, 29;
	mov.b32 	%f201, %r199;
	add.f32 	%f202, %f200, %f201;
	selp.f32 	%f203, %f200, %f202, %p43;
	mov.b32 	%r205, %f203;
	mov.b32 	%r206, 4;
	// begin inline asm
	shfl.sync.down.b32 %r204, %r205, %r206, %r217, %r218;
	// end inline asm
	setp.gt.s32 	%p44, %r193, 27;
	mov.b32 	%f204, %r204;
	add.f32 	%f205, %f203, %f204;
	selp.f32 	%f206, %f203, %f205, %p44;
	mov.b32 	%r210, %f206;
	mov.b32 	%r211, 8;
	// begin inline asm
	shfl.sync.down.b32 %r209, %r210, %r211, %r217, %r218;
	// end inline asm
	setp.gt.s32 	%p45, %r193, 23;
	mov.b32 	%f207, %r209;
	add.f32 	%f208, %f206, %f207;
	selp.f32 	%f209, %f206, %f208, %p45;
	mov.b32 	%r215, %f209;
	mov.b32 	%r216, 16;
	// begin inline asm
	shfl.sync.down.b32 %r214, %r215, %r216, %r217, %r218;
	// end inline asm
	setp.gt.s32 	%p46, %r193, 15;
	mov.b32 	%f210, %r214;
	add.f32 	%f38, %f209, %f210;
	selp.f32 	%f418, %f209, %f38, %p46;
	setp.ne.s32 	%p47, %r193, 0;
	@%p47 bra 	$L__BB25_50;
	shr.u32 	%r219, %r34, 3;
	and.b32  	%r220, %r219, 124;
	mov.u32 	%r221, _ZZN3cub18CUB_300001_SM_10006detail6reduce28DeviceReduceSingleTileKernelINS2_10policy_hubIfyN4cuda3std3__44plusIfEEE10Policy1000EPfPdiS9_dfNS7_10__identityEEEvT0_T1_T2_T3_T4_T6_E12temp_storage;
	add.s32 	%r222, %r221, %r220;
	st.shared.f32 	[%r222+8], %f38;
$L__BB25_50:
	bar.sync 	0;
	setp.ne.s32 	%p48, %r34, 0;
	@%p48 bra 	$L__BB25_72;
	ld.shared.f32 	%f211, [_ZZN3cub18CUB_300001_SM_10006detail6reduce28DeviceReduceSingleTileKernelINS2_10policy_hubIfyN4cuda3std3__44plusIfEEE10Policy1000EPfPdiS9_dfNS7_10__identityEEEvT0_T1_T2_T3_T4_T6_E12temp_storage+12];
	add.f32 	%f212, %f418, %f211;
	ld.shared.f32 	%f213, [_ZZN3cub18CUB_300001_SM_10006detail6reduce28DeviceReduceSingleTileKernelINS2_10policy_hubIfyN4cuda3std3__44plusIfEEE10Policy1000EPfPdiS9_dfNS7_10__identityEEEvT0_T1_T2_T3_T4_T6_E12temp_storage+16];
	add.f32 	%f214, %f212, %f213;
	ld.shared.f32 	%f215, [_ZZN3cub18CUB_300001_SM_10006detail6reduce28DeviceReduceSingleTileKernelINS2_10policy_hubIfyN4cuda3std3__44plusIfEEE10Policy1000EPfPdiS9_dfNS7_10__identityEEEvT0_T1_T2_T3_T4_T6_E12temp_storage+20];
	add.f32 	%f216, %f214, %f215;
	ld.shared.f32 	%f217, [_ZZN3cub18CUB_300001_SM_10006detail6reduce28DeviceReduceSingleTileKernelINS2_10policy_hubIfyN4cuda3std3__44plusIfEEE10Policy1000EPfPdiS9_dfNS7_10__identityEEEvT0_T1_T2_T3_T4_T6_E12temp_storage+24];
	add.f32 	%f218, %f216, %f217;
	ld.shared.f32 	%f219, [_ZZN3cub18CUB_300001_SM_10006detail6reduce28DeviceReduceSingleTileKernelINS2_10policy_hubIfyN4cuda3std3__44plusIfEEE10Policy1000EPfPdiS9_dfNS7_10__identityEEEvT0_T1_T2_T3_T4_T6_E12temp_storage+28];
	add.f32 	%f220, %f218, %f219;
	ld.shared.f32 	%f221, [_ZZN3cub18CUB_300001_SM_10006detail6reduce28DeviceReduceSingleTileKernelINS2_10policy_hubIfyN4cuda3std3__44plusIfEEE10Policy1000EPfPdiS9_dfNS7_10__identityEEEvT0_T1_T2_T3_T4_T6_E12temp_storage+32];
	add.f32 	%f222, %f220, %f221;
	ld.shared.f32 	%f223, [_ZZN3cub18CUB_300001_SM_10006detail6reduce28DeviceReduceSingleTileKernelINS2_10policy_hubIfyN4cuda3std3__44plusIfEEE10Policy1000EPfPdiS9_dfNS7_10__identityEEEvT0_T1_T2_T3_T4_T6_E12temp_storage+36];
	add.f32 	%f418, %f222, %f223;
	bra.uni 	$L__BB25_72;
$L__BB25_52:
	// begin inline asm
	mov.u32 %r155, %laneid;
	// end inline asm
	and.b32  	%r181, %r34, 992;
	add.s32 	%r182, %r181, 32;
	setp.gt.s32 	%p27, %r182, %r67;
	not.b32 	%r183, %r181;
	add.s32 	%r184, %r67, %r183;
	selp.b32 	%r179, %r184, 31, %p27;
	mov.b32 	%r157, %f410;
	mov.b32 	%r158, 1;
	mov.b32 	%r180, -1;
	// begin inline asm
	shfl.sync.down.b32 %r156, %r157, %r158, %r179, %r180;
	// end inline asm
	setp.lt.s32 	%p28, %r155, %r179;
	mov.b32 	%f164, %r156;
	add.f32 	%f165, %f410, %f164;
	selp.f32 	%f166, %f165, %f410, %p28;
	mov.b32 	%r162, %f166;
	mov.b32 	%r163, 2;
	// begin inline asm
	shfl.sync.down.b32 %r161, %r162, %r163, %r179, %r180;
	// end inline asm
	add.s32 	%r185, %r155, 2;
	setp.gt.s32 	%p29, %r185, %r179;
	mov.b32 	%f167, %r161;
	add.f32 	%f168, %f166, %f167;
	selp.f32 	%f169, %f166, %f168, %p29;
	mov.b32 	%r167, %f169;
	mov.b32 	%r168, 4;
	// begin inline asm
	shfl.sync.down.b32 %r166, %r167, %r168, %r179, %r180;
	// end inline asm
	add.s32 	%r186, %r155, 4;
	setp.gt.s32 	%p30, %r186, %r179;
	mov.b32 	%f170, %r166;
	add.f32 	%f171, %f169, %f170;
	selp.f32 	%f172, %f169, %f171, %p30;
	mov.b32 	%r172, %f172;
	mov.b32 	%r173, 8;
	// begin inline asm
	shfl.sync.down.b32 %r171, %r172, %r173, %r179, %r180;
	// end inline asm
	add.s32 	%r187, %r155, 8;
	setp.gt.s32 	%p31, %r187, %r179;
	mov.b32 	%f173, %r171;
	add.f32 	%f174, %f172, %f173;
	selp.f32 	%f175, %f172, %f174, %p31;
	mov.b32 	%r177, %f175;
	mov.b32 	%r178, 16;
	// begin inline asm
	shfl.sync.down.b32 %r176, %r177, %r178, %r179, %r180;
	// end inline asm
	add.s32 	%r188, %r155, 16;
	setp.gt.s32 	%p32, %r188, %r179;
	mov.b32 	%f176, %r176;
	add.f32 	%f177, %f175, %f176;
	selp.f32 	%f418, %f175, %f177, %p32;
	setp.ne.s32 	%p33, %r155, 0;
	@%p33 bra 	$L__BB25_54;
	shr.u32 	%r189, %r34, 3;
	and.b32  	%r190, %r189, 124;
	mov.u32 	%r191, _ZZN3cub18CUB_300001_SM_10006detail6reduce28DeviceReduceSingleTileKernelINS2_10policy_hubIfyN4cuda3std3__44plusIfEEE10Policy1000EPfPdiS9_dfNS7_10__identityEEEvT0_T1_T2_T3_T4_T6_E12temp_storage;
	add.s32 	%r192, %r191, %r190;
	st.shared.f32 	[%r192+8], %f418;
$L__BB25_54:
	bar.sync 	0;
	setp.ne.s32 	%p34, %r34, 0;
	@%p34 bra 	$L__BB25_72;
	setp.gt.s32 	%p35, %r67, 32;
	ld.shared.f32 	%f178, [_ZZN3cub18CUB_300001_SM_10006detail6reduce28DeviceReduceSingleTileKernelINS2_10policy_hubIfyN4cuda3std3__44plusIfEEE10Policy1000EPfPdiS9_dfNS7_10__identityEEEvT0_T1_T2_T3_T4_T6_E12temp_storage+12];
	add.f32 	%f179, %f418, %f178;
	selp.f32 	%f180, %f179, %f418, %p35;
	setp.gt.s32 	%p36, %r67, 64;
	ld.shared.f32 	%f181, [_ZZN3cub18CUB_300001_SM_10006detail6reduce28DeviceReduceSingleTileKernelINS2_10policy_hubIfyN4cuda3std3__44plusIfEEE10Policy1000EPfPdiS9_dfNS7_10__identityEEEvT0_T1_T2_T3_T4_T6_E12temp_storage+16];
	add.f32 	%f182, %f181, %f180;
	selp.f32 	%f183, %f182, %f180, %p36;
	setp.gt.s32 	%p37, %r67, 96;
	ld.shared.f32 	%f184, [_ZZN3cub18CUB_300001_SM_10006detail6reduce28DeviceReduceSingleTileKernelINS2_10policy_hubIfyN4cuda3std3__44plusIfEEE10Policy1000EPfPdiS9_dfNS7_10__identityEEEvT0_T1_T2_T3_T4_T6_E12temp_storage+20];
	add.f32 	%f185, %f184, %f183;
	selp.f32 	%f186, %f185, %f183, %p37;
	setp.gt.s32 	%p38, %r67, 128;
	ld.shared.f32 	%f187, [_ZZN3cub18CUB_300001_SM_10006detail6reduce28DeviceReduceSingleTileKernelINS2_10policy_hubIfyN4cuda3std3__44plusIfEEE10Policy1000EPfPdiS9_dfNS7_10__identityEEEvT0_T1_T2_T3_T4_T6_E12temp_storage+24];
	add.f32 	%f188, %f187, %f186;
	selp.f32 	%f189, %f188, %f186, %p38;
	setp.gt.s32 	%p39, %r67, 160;
	ld.shared.f32 	%f190, [_ZZN3cub18CUB_300001_SM_10006detail6reduce28DeviceReduceSingleTileKernelINS2_10policy_hubIfyN4cuda3std3__44plusIfEEE10Policy1000EPfPdiS9_dfNS7_10__identityEEEvT0_T1_T2_T3_T4_T6_E12temp_storage+28];
	add.f32 	%f191, %f190, %f189;
	selp.f32 	%f192, %f191, %f189, %p39;
	setp.gt.s32 	%p40, %r67, 192;
	ld.shared.f32 	%f193, [_ZZN3cub18CUB_300001_SM_10006detail6reduce28DeviceReduceSingleTileKernelINS2_10policy_hubIfyN4cuda3std3__44plusIfEEE10Policy1000EPfPdiS9_dfNS7_10__identityEEEvT0_T1_T2_T3_T4_T6_E12temp_storage+32];
	add.f32 	%f194, %f193, %f192;
	selp.f32 	%f195, %f194, %f192, %p40;
	setp.gt.s32 	%p41, %r67, 224;
	ld.shared.f32 	%f196, [_ZZN3cub18CUB_300001_SM_10006detail6reduce28DeviceReduceSingleTileKernelINS2_10policy_hubIfyN4cuda3std3__44plusIfEEE10Policy1000EPfPdiS9_dfNS7_10__identityEEEvT0_T1_T2_T3_T4_T6_E12temp_storage+36];
	add.f32 	%f197, %f196, %f195;
	selp.f32 	%f418, %f197, %f195, %p41;
	bra.uni 	$L__BB25_72;
$L__BB25_56:
	mov.u32 	%r46, %tid.x;
	mul.wide.u32 	%rd35, %r46, 4;
	add.s64 	%rd19, %rd16, %rd35;
	// begin inline asm
	ld.global.nc.u32 %r68, [%rd19];
	// end inline asm
	mov.b32 	%f58, %r68;
	add.s64 	%rd20, %rd19, 1024;
	// begin inline asm
	ld.global.nc.u32 %r69, [%rd20];
	// end inline asm
	mov.b32 	%f59, %r69;
	add.s64 	%rd21, %rd19, 2048;
	// begin inline asm
	ld.global.nc.u32 %r70, [%rd21];
	// end inline asm
	mov.b32 	%f60, %r70;
	add.s64 	%rd22, %rd19, 3072;
	// begin inline asm
	ld.global.nc.u32 %r71, [%rd22];
	// end inline asm
	mov.b32 	%f61, %r71;
	add.s64 	%rd23, %rd19, 4096;
	// begin inline asm
	ld.global.nc.u32 %r72, [%rd23];
	// end inline asm
	mov.b32 	%f62, %r72;
	add.s64 	%rd24, %rd19, 5120;
	// begin inline asm
	ld.global.nc.u32 %r73, [%rd24];
	// end inline asm
	mov.b32 	%f63, %r73;
	add.s64 	%rd25, %rd19, 6144;
	// begin inline asm
	ld.global.nc.u32 %r74, [%rd25];
	// end inline asm
	mov.b32 	%f64, %r74;
	add.s64 	%rd26, %rd19, 7168;
	// begin inline asm
	ld.global.nc.u32 %r75, [%rd26];
	// end inline asm
	mov.b32 	%f65, %r75;
	add.s64 	%rd27, %rd19, 8192;
	// begin inline asm
	ld.global.nc.u32 %r76, [%rd27];
	// end inline asm
	mov.b32 	%f66, %r76;
	add.s64 	%rd28, %rd19, 9216;
	// begin inline asm
	ld.global.nc.u32 %r77, [%rd28];
	// end inline asm
	mov.b32 	%f67, %r77;
	add.s64 	%rd29, %rd19, 10240;
	// begin inline asm
	ld.global.nc.u32 %r78, [%rd29];
	// end inline asm
	mov.b32 	%f68, %r78;
	add.s64 	%rd30, %rd19, 11264;
	// begin inline asm
	ld.global.nc.u32 %r79, [%rd30];
	// end inline asm
	mov.b32 	%f69, %r79;
	add.s64 	%rd31, %rd19, 12288;
	// begin inline asm
	ld.global.nc.u32 %r80, [%rd31];
	// end inline asm
	mov.b32 	%f70, %r80;
	add.s64 	%rd32, %rd19, 13312;
	// begin inline asm
	ld.global.nc.u32 %r81, [%rd32];
	// end inline asm
	mov.b32 	%f71, %r81;
	add.s64 	%rd33, %rd19, 14336;
	// begin inline asm
	ld.global.nc.u32 %r82, [%rd33];
	// end inline asm
	mov.b32 	%f72, %r82;
	add.s64 	%rd34, %rd19, 15360;
	// begin inline asm
	ld.global.nc.u32 %r83, [%rd34];
	// end inline asm
	mov.b32 	%f73, %r83;
	add.f32 	%f74, %f58, %f59;
	add.f32 	%f75, %f60, %f61;
	add.f32 	%f76, %f62, %f63;
	add.f32 	%f77, %f64, %f65;
	add.f32 	%f78, %f66, %f67;
	add.f32 	%f79, %f68, %f69;
	add.f32 	%f80, %f70, %f71;
	add.f32 	%f81, %f72, %f73;
	add.f32 	%f82, %f74, %f75;
	add.f32 	%f83, %f76, %f77;
	add.f32 	%f84, %f78, %f79;
	add.f32 	%f85, %f80, %f81;
	add.f32 	%f86, %f82, %f83;
	add.f32 	%f87, %f84, %f85;
	add.f32 	%f417, %f86, %f87;
	setp.lt.u32 	%p4, %r67, 8192;
	mov.b32 	%r400, 4096;
	@%p4 bra 	$L__BB25_60;
	add.s32 	%r47, %r67, -4096;
	mov.b32 	%r400, 4096;
$L__BB25_58:
	mul.wide.s32 	%rd52, %r400, 4;
	add.s64 	%rd36, %rd19, %rd52;
	// begin inline asm
	ld.global.nc.u32 %r86, [%rd36];
	// end inline asm
	mov.b32 	%f88, %r86;
	add.s64 	%rd37, %rd36, 1024;
	// begin inline asm
	ld.global.nc.u32 %r87, [%rd37];
	// end inline asm
	mov.b32 	%f89, %r87;
	add.s64 	%rd38, %rd36, 2048;
	// begin inline asm
	ld.global.nc.u32 %r88, [%rd38];
	// end inline asm
	mov.b32 	%f90, %r88;
	add.s64 	%rd39, %rd36, 3072;
	// begin inline asm
	ld.global.nc.u32 %r89, [%rd39];
	// end inline asm
	mov.b32 	%f91, %r89;
	add.s64 	%rd40, %rd36, 4096;
	// begin inline asm
	ld.global.nc.u32 %r90, [%rd40];
	// end inline asm
	mov.b32 	%f92, %r90;
	add.s64 	%rd41, %rd36, 5120;
	// begin inline asm
	ld.global.nc.u32 %r91, [%rd41];
	// end inline asm
	mov.b32 	%f93, %r91;
	add.s64 	%rd42, %rd36, 6144;
	// begin inline asm
	ld.global.nc.u32 %r92, [%rd42];
	// end inline asm
	mov.b32 	%f94, %r92;
	add.s64 	%rd43, %rd36, 7168;
	// begin inline asm
	ld.global.nc.u32 %r93, [%rd43];
	// end inline asm
	mov.b32 	%f95, %r93;
	add.s64 	%rd44, %rd36, 8192;
	// begin inline asm
	ld.global.nc.u32 %r94, [%rd44];
	// end inline asm
	mov.b32 	%f96, %r94;
	add.s64 	%rd45, %rd36, 9216;
	// begin inline asm
	ld.global.nc.u32 %r95, [%rd45];
	// end inline asm
	mov.b32 	%f97, %r95;
	add.s64 	%rd46, %rd36, 10240;
	// begin inline asm
	ld.global.nc.u32 %r96, [%rd46];
	// end inline asm
	mov.b32 	%f98, %r96;
	add.s64 	%rd47, %rd36, 11264;
	// begin inline asm
	ld.global.nc.u32 %r97, [%rd47];
	// end inline asm
	mov.b32 	%f99, %r97;
	add.s64 	%rd48, %rd36, 12288;
	// begin inline asm
	ld.global.nc.u32 %r98, [%rd48];
	// end inline asm
	mov.b32 	%f100, %r98;
	add.s64 	%rd49, %rd36, 13312;
	// begin inline asm
	ld.global.nc.u32 %r99, [%rd49];
	// end inline asm
	mov.b32 	%f101, %r99;
	add.s64 	%rd50, %rd36, 14336;
	// begin inline asm
	ld.global.nc.u32 %r100, [%rd50];
	// end inline asm
	mov.b32 	%f102, %r100;
	add.s64 	%rd51, %rd36, 15360;
	// begin inline asm
	ld.global.nc.u32 %r101, [%rd51];
	// end inline asm
	mov.b32 	%f103, %r101;
	add.f32 	%f104, %f417, %f88;
	add.f32 	%f105, %f89, %f90;
	add.f32 	%f106, %f91, %f92;
	add.f32 	%f107, %f93, %f94;
	add.f32 	%f108, %f95, %f96;
	add.f32 	%f109, %f97, %f98;
	add.f32 	%f110, %f99, %f100;
	add.f32 	%f111, %f101, %f102;
	add.f32 	%f112, %f104, %f105;
	add.f32 	%f113, %f106, %f107;
	add.f32 	%f114, %f108, %f109;
	add.f32 	%f115, %f110, %f111;
	add.f32 	%f116, %f112, %f113;
	add.f32 	%f117, %f114, %f115;
	add.f32 	%f118, %f116, %f117;
	add.f32 	%f417, %f118, %f103;
	sub.s32 	%r102, %r67, %r400;
	setp.lt.s32 	%p5, %r102, 4096;
	@%p5 bra 	$L__BB25_68;
	add.s32 	%r400, %r400, 4096;
	setp.le.s32 	%p6, %r400, %r47;
	@%p6 bra 	$L__BB25_58;
$L__BB25_60:
	setp.le.s32 	%p7, %r67, %r400;
	@%p7 bra 	$L__BB25_68;
	sub.s32 	%r51, %r67, %r400;
	setp.ge.s32 	%p8, %r46, %r51;
	@%p8 bra 	$L__BB25_68;
	not.b32 	%r103, %r46;
	add.s32 	%r104, %r67, %r103;
	sub.s32 	%r52, %r104, %r400;
	and.b32  	%r105, %r52, 768;
	setp.eq.s32 	%p9, %r105, 768;
	mov.u32 	%r404, %r46;
	@%p9 bra 	$L__BB25_65;
	add.s32 	%r402, %r46, %r400;
	shr.u32 	%r106, %r52, 8;
	add.s32 	%r107, %r106, 1;
	and.b32  	%r108, %r107, 3;
	neg.s32 	%r401, %r108;
	mov.u32 	%r404, %r46;
$L__BB25_64:
	.pragma "nounroll";
	mul.wide.u32 	%rd54, %r402, 4;
	add.s64 	%rd53, %rd16, %rd54;
	// begin inline asm
	ld.global.nc.u32 %r109, [%rd53];
	// end inline asm
	mov.b32 	%f120, %r109;
	add.f32 	%f417, %f417, %f120;
	add.s32 	%r404, %r404, 256;
	add.s32 	%r402, %r402, 256;
	add.s32 	%r401, %r401, 1;
	setp.ne.s32 	%p10, %r401, 0;
	@%p10 bra 	$L__BB25_64;
$L__BB25_65:
	setp.lt.u32 	%p11, %r52, 768;
	@%p11 bra 	$L__BB25_68;
	cvt.u64.u32 	%rd55, %r404;
	cvt.u64.u32 	%rd56, %r400;
	add.s64 	%rd57, %rd55, %rd56;
	shl.b64 	%rd58, %rd57, 2;
	add.s64 	%rd59, %rd58, %rd16;
	add.s64 	%rd124, %rd59, 2048;
	add.s32 	%r405, %r404, %r400;
$L__BB25_67:
	mul.wide.u32 	%rd64, %r405, 4;
	add.s64 	%rd60, %rd16, %rd64;
	// begin inline asm
	ld.global.nc.u32 %r110, [%rd60];
	// end inline asm
	mov.b32 	%f121, %r110;
	add.f32 	%f122, %f417, %f121;
	add.s64 	%rd61, %rd124, -1024;
	// begin inline asm
	ld.global.nc.u32 %r111, [%rd61];
	// end inline asm
	mov.b32 	%f123, %r111;
	add.f32 	%f124, %f122, %f123;
	// begin inline asm
	ld.global.nc.u32 %r112, [%rd124];
	// end inline asm
	mov.b32 	%f125, %r112;
	add.f32 	%f126, %f124, %f125;
	add.s64 	%rd63, %rd124, 1024;
	// begin inline asm
	ld.global.nc.u32 %r113, [%rd63];
	// end inline asm
	mov.b32 	%f127, %r113;
	add.f32 	%f417, %f126, %f127;
	add.s32 	%r404, %r404, 1024;
	add.s64 	%rd124, %rd124, 4096;
	add.s32 	%r405, %r405, 1024;
	setp.lt.s32 	%p12, %r404, %r51;
	@%p12 bra 	$L__BB25_67;
$L__BB25_68:
	// begin inline asm
	mov.u32 %r114, %laneid;
	// end inline asm
	mov.b32 	%r116, %f417;
	mov.b32 	%r117, 1;
	mov.b32 	%r138, 31;
	mov.b32 	%r139, -1;
	// begin inline asm
	shfl.sync.down.b32 %r115, %r116, %r117, %r138, %r139;
	// end inline asm
	setp.gt.s32 	%p13, %r114, 30;
	mov.b32 	%f128, %r115;
	add.f32 	%f129, %f417, %f128;
	selp.f32 	%f130, %f417, %f129, %p13;
	mov.b32 	%r121, %f130;
	mov.b32 	%r122, 2;
	// begin inline asm
	shfl.sync.down.b32 %r120, %r121, %r122, %r138, %r139;
	// end inline asm
	setp.gt.s32 	%p14, %r114, 29;
	mov.b32 	%f131, %r120;
	add.f32 	%f132, %f130, %f131;
	selp.f32 	%f133, %f130, %f132, %p14;
	mov.b32 	%r126, %f133;
	mov.b32 	%r127, 4;
	// begin inline asm
	shfl.sync.down.b32 %r125, %r126, %r127, %r138, %r139;
	// end inline asm
	setp.gt.s32 	%p15, %r114, 27;
	mov.b32 	%f134, %r125;
	add.f32 	%f135, %f133, %f134;
	selp.f32 	%f136, %f133, %f135, %p15;
	mov.b32 	%r131, %f136;
	mov.b32 	%r132, 8;
	// begin inline asm
	shfl.sync.down.b32 %r130, %r131, %r132, %r138, %r139;
	// end inline asm
	setp.gt.s32 	%p16, %r114, 23;
	mov.b32 	%f137, %r130;
	add.f32 	%f138, %f136, %f137;
	selp.f32 	%f139, %f136, %f138, %p16;
	mov.b32 	%r136, %f139;
	mov.b32 	%r137, 16;
	// begin inline asm
	shfl.sync.down.b32 %r135, %r136, %r137, %r138, %r139;
	// end inline asm
	setp.gt.s32 	%p17, %r114, 15;
	mov.b32 	%f140, %r135;
	add.f32 	%f54, %f139, %f140;
	selp.f32 	%f418, %f139, %f54, %p17;
	setp.ne.s32 	%p18, %r114, 0;
	@%p18 bra 	$L__BB25_70;
	shr.u32 	%r140, %r46, 3;
	and.b32  	%r141, %r140, 124;
	mov.u32 	%r142, _ZZN3cub18CUB_300001_SM_10006detail6reduce28DeviceReduceSingleTileKernelINS2_10policy_hubIfyN4cuda3std3__44plusIfEEE10Policy1000EPfPdiS9_dfNS7_10__identityEEEvT0_T1_T2_T3_T4_T6_E12temp_storage;
	add.s32 	%r143, %r142, %r141;
	st.shared.f32 	[%r143+8], %f54;
$L__BB25_70:
	bar.sync 	0;
	setp.ne.s32 	%p19, %r46, 0;
	@%p19 bra 	$L__BB25_72;
	ld.shared.f32 	%f141, [_ZZN3cub18CUB_300001_SM_10006detail6reduce28DeviceReduceSingleTileKernelINS2_10policy_hubIfyN4cuda3std3__44plusIfEEE10Policy1000EPfPdiS9_dfNS7_10__identityEEEvT0_T1_T2_T3_T4_T6_E12temp_storage+12];
	add.f32 	%f142, %f418, %f141;
	ld.shared.f32 	%f143, [_ZZN3cub18CUB_300001_SM_10006detail6reduce28DeviceReduceSingleTileKernelINS2_10policy_hubIfyN4cuda3std3__44plusIfEEE10Policy1000EPfPdiS9_dfNS7_10__identityEEEvT0_T1_T2_T3_T4_T6_E12temp_storage+16];
	add.f32 	%f144, %f142, %f143;
	ld.shared.f32 	%f145, [_ZZN3cub18CUB_300001_SM_10006detail6reduce28DeviceReduceSingleTileKernelINS2_10policy_hubIfyN4cuda3std3__44plusIfEEE10Policy1000EPfPdiS9_dfNS7_10__identityEEEvT0_T1_T2_T3_T4_T6_E12temp_storage+20];
	add.f32 	%f146, %f144, %f145;
	ld.shared.f32 	%f147, [_ZZN3cub18CUB_300001_SM_10006detail6reduce28DeviceReduceSingleTileKernelINS2_10policy_hubIfyN4cuda3std3__44plusIfEEE10Policy1000EPfPdiS9_dfNS7_10__identityEEEvT0_T1_T2_T3_T4_T6_E12temp_storage+24];
	add.f32 	%f148, %f146, %f147;
	ld.shared.f32 	%f149, [_ZZN3cub18CUB_300001_SM_10006detail6reduce28DeviceReduceSingleTileKernelINS2_10policy_hubIfyN4cuda3std3__44plusIfEEE10Policy1000EPfPdiS9_dfNS7_10__identityEEEvT0_T1_T2_T3_T4_T6_E12temp_storage+28];
	add.f32 	%f150, %f148, %f149;
	ld.shared.f32 	%f151, [_ZZN3cub18CUB_300001_SM_10006detail6reduce28DeviceReduceSingleTileKernelINS2_10policy_hubIfyN4cuda3std3__44plusIfEEE10Policy1000EPfPdiS9_dfNS7_10__identityEEEvT0_T1_T2_T3_T4_T6_E12temp_storage+32];
	add.f32 	%f152, %f150, %f151;
	ld.shared.f32 	%f153, [_ZZN3cub18CUB_300001_SM_10006detail6reduce28DeviceReduceSingleTileKernelINS2_10policy_hubIfyN4cuda3std3__44plusIfEEE10Policy1000EPfPdiS9_dfNS7_10__identityEEEvT0_T1_T2_T3_T4_T6_E12temp_storage+36];
	add.f32 	%f418, %f152, %f153;
$L__BB25_72:
	mov.u32 	%r379, %tid.x;
	setp.ne.s32 	%p95, %r379, 0;
	@%p95 bra 	$L__BB25_74;
	cvt.rn.f32.f64 	%f390, %fd1;
	add.f32 	%f391, %f418, %f390;
	cvt.f64.f32 	%fd2, %f391;
	st.global.f64 	[%rd1], %fd2;
$L__BB25_74:
	ret;

}


// ===== COMPILED SASS (sm_100) =====

	.target	sm_100

	.elftype	@"ET_EXEC"


//--------------------- .note.nv.tkinfo           --------------------------
	.section	.note.nv.tkinfo,"",@"SHT_NOTE"
	.sectionflags	@"SHF_NOTE_NV_TKINFO"
	.tkinfo
        /*0018*/ 	.word	0x00000002
        /*0030*/ 	.string	""
        /*0030*/ 	.string	"ptxas"
        /*0030*/ 	.string	"Cuda compilation tools, release 13.0, V13.0.88"
        /*0030*/ 	.string	"Build cuda_13.0.r13.0/compiler.36424714_0"
        /*0030*/ 	.string	"-arch sm_100 -m 64 "



//--------------------- .note.nv.cuinfo           --------------------------
	.section	.note.nv.cuinfo,"",@"SHT_NOTE"
	.sectionflags	@"SHF_NOTE_NV_CUINFO"
        /*0018*/ 	.short	0x0002
        /*001a*/ 	.short	0x0064
        /*001c*/ 	.short	0x0082
	.zero		2


//--------------------- .nv.info                  --------------------------
	.section	.nv.info,"",@"SHT_CUDA_INFO"
	.align	4


	//----- nvinfo : EIATTR_REGCOUNT
	.align		4
        /*0000*/ 	.byte	0x04, 0x2f
        /*0002*/ 	.short	(.L_44 - .L_43)
	.align		4
.L_43:
        /*0004*/ 	.word	index@(_ZN3cub18CUB_300001_SM_10006detail11EmptyKernelIvEEvv)
        /*0008*/ 	.word	0x00000004


	//----- nvinfo : EIATTR_FRAME_SIZE
	.align		4
.L_44:
        /*000c*/ 	.byte	0x04, 0x11
        /*000e*/ 	.short	(.L_46 - .L_45)
	.align		4
.L_45:
        /*0010*/ 	.word	index@(_ZN3cub18CUB_300001_SM_10006detail11EmptyKernelIvEEvv)
        /*0014*/ 	.word	0x00000000


	//----- nvinfo : EIATTR_REGCOUNT
	.align		4
.L_46:
        /*0018*/ 	.byte	0x04, 0x2f
        /*001a*/ 	.short	(.L_48 - .L_47)
	.align		4
.L_47:
        /*001c*/ 	.word	index@(_ZN3cub18CUB_300001_SM_10006detail8for_each13static_kernelINS2_12policy_hub_t12policy_500_tEmN6thrust24THRUST_300001_SM_1000_NS8cuda_cub20__uninitialized_fill7functorINS7_10device_ptrIdEEdEEEEvT0_T1_)
        /*0020*/ 	.word	0x00000009


	//----- nvinfo : EIATTR_FRAME_SIZE
	.align		4
.L_48:
        /*0024*/ 	.byte	0x04, 0x11
        /*0026*/ 	.short	(.L_50 - .L_49)
	.align		4
.L_49:
        /*0028*/ 	.word	index@(_ZN3cub18CUB_300001_SM_10006detail8for_each13static_kernelINS2_12policy_hub_t12policy_500_tEmN6thrust24THRUST_300001_SM_1000_NS8cuda_cub20__uninitialized_fill7functorINS7_10device_ptrIdEEdEEEEvT0_T1_)
        /*002c*/ 	.word	0x00000000


	//----- nvinfo : EIATTR_REGCOUNT
	.align		4
.L_50:
        /*0030*/ 	.byte	0x04, 0x2f
        /*0032*/ 	.short	(.L_52 - .L_51)
	.align		4
.L_51:
        /*0034*/ 	.word	index@(_ZN3cub18CUB_300001_SM_10006detail8for_each13static_kernelINS2_12policy_hub_t12policy_500_tElN6thrust24THRUST_300001_SM_1000_NS8cuda_cub6__fill7functorINS7_6detail15normal_iteratorINS7_10device_ptrIdEEEEdEEEEvT0_T1_)
        /*0038*/ 	.word	0x00000009


	//----- nvinfo : EIATTR_FRAME_SIZE
	.align		4
.L_52:
        /*003c*/ 	.byte	0x04, 0x11
        /*003e*/ 	.short	(.L_54 - .L_53)
	.align		4
.L_53:
        /*0040*/ 	.word	index@(_ZN3cub18CUB_300001_SM_10006detail8for_each13static_kernelINS2_12policy_hub_t12policy_500_tElN6thrust24THRUST_300001_SM_1000_NS8cuda_cub6__fill7functorINS7_6detail15normal_iteratorINS7_10device_ptrIdEEEEdEEEEvT0_T1_)
        /*0044*/ 	.word	0x00000000


	//----- nvinfo : EIATTR_REGCOUNT
	.align		4
.L_54:
        /*0048*/ 	.byte	0x04, 0x2f
        /*004a*/ 	.short	(.L_56 - .L_55)
	.align		4
.L_55:
        /*004c*/ 	.word	index@(_ZN3cub18CUB_300001_SM_10006detail8for_each13static_kernelINS2_12policy_hub_t12policy_500_tElN6thrust24THRUST_300001_SM_1000_NS8cuda_cub20__uninitialized_copy7functorINS7_6detail15normal_iteratorINS7_10device_ptrIdEEEENS7_7pointerIdNS8_3tagENS7_11use_defaultESI_EEEEEEvT0_T1_)
        /*0050*/ 	.word	0x0000000c


	//----- nvinfo : EIATTR_FRAME_SIZE
	.align		4
.L_56:
        /*0054*/ 	.byte	0x04, 0x11
        /*0056*/ 	.short	(.L_58 - .L_57)
	.align		4
.L_57:
        /*0058*/ 	.word	index@(_ZN3cub18CUB_300001_SM_10006detail8for_each13static_kernelINS2_12policy_hub_t12policy_500_tElN6thrust24THRUST_300001_SM_1000_NS8cuda_cub20__uninitialized_copy7functorINS7_6detail15normal_iteratorINS7_10device_ptrIdEEEENS7_7pointerIdNS8_3tagENS7_11use_defaultESI_EEEEEEvT0_T1_)
        /*005c*/ 	.word	0x00000000


	//----- nvinfo : EIATTR_REGCOUNT
	.align		4
.L_58:
        /*0060*/ 	.byte	0x04, 0x2f
        /*0062*/ 	.short	(.L_60 - .L_59)
	.align		4
.L_59:
        /*0064*/ 	.word	index@(_ZN3cub18CUB_300001_SM_10006detail9transform16transform_kernelINS2_10policy_hubILb1EN4cuda3std3__45tupleIJN6thrust24THRUST_300001_SM_1000_NS6detail15normal_iteratorINSA_10device_ptrIdEEEEEEEE10policy1000Ei7SoftmaxSF_JPdEEEvT0_iT1_T2_DpNS2_10kernel_argIT3_EE)
        /*0068*/ 	.word	0x00000020


	//----- nvinfo : EIATTR_FRAME_SIZE
	.align		4
.L_60:
        /*006c*/ 	.byte	0x04, 0x11
        /*006e*/ 	.short	(.L_62 - .L_61)
	.align		4
.L_61:
        /*0070*/ 	.word	index@($__internal_7_$__cuda_sm20_div_rn_f64_full)
        /*0074*/ 	.word	0x00000000


	//----- nvinfo : EIATTR_FRAME_SIZE
	.align		4
.L_62:
        /*0078*/ 	.byte	0x04, 0x11
        /*007a*/ 	.short	(.L_64 - .L_63)
	.align		4
.L_63:
        /*007c*/ 	.word	index@(_ZN3cub18CUB_300001_SM_10006detail9transform16transform_kernelINS2_10policy_hubILb1EN4cuda3std3__45tupleIJN6thrust24THRUST_300001_SM_1000_NS6detail15normal_iteratorINSA_10device_ptrIdEEEEEEEE10policy1000Ei7SoftmaxSF_JPdEEEvT0_iT1_T2_DpNS2_10kernel_argIT3_EE)
        /*0080*/ 	.word	0x00000000


	//----- nvinfo : EIATTR_REGCOUNT
	.align		4
.L_64:
        /*0084*/ 	.byte	0x04, 0x2f
        /*0086*/ 	.short	(.L_66 - .L_65)
	.align		4
.L_65:
        /*0088*/ 	.word	index@(_ZN3cub18CUB_300001_SM_10006detail9transform16transform_kernelINS2_10policy_hubILb1EN4cuda3std3__45tupleIJN6thrust24THRUST_300001_SM_1000_NS6detail15normal_iteratorINSA_10device_ptrIdEEEEEEEE10policy1000El7SoftmaxSF_JPdEEEvT0_iT1_T2_DpNS2_10kernel_argIT3_EE)
        /*008c*/ 	.word	0x00000020


	//----- nvinfo : EIATTR_FRAME_SIZE
	.align		4
.L_66:
        /*0090*/ 	.byte	0x04, 0x11
        /*0092*/ 	.short	(.L_68 - .L_67)
	.align		4
.L_67:
        /*0094*/ 	.word	index@($__internal_6_$__cuda_sm20_div_rn_f64_full)
        /*0098*/ 	.word	0x00000000


	//----- nvinfo : EIATTR_FRAME_SIZE
	.align		4
.L_68:
        /*009c*/ 	.byte	0x04, 0x11
        /*009e*/ 	.short	(.L_70 - .L_69)
	.align		4
.L_69:
        /*00a0*/ 	.word	index@(_ZN3cub18CUB_300001_SM_10006detail9transform16transform_kernelINS2_10policy_hubILb1EN4cuda3std3__45tupleIJN6thrust24THRUST_300001_SM_1000_NS6detail15normal_iteratorINSA_10device_ptrIdEEEEEEEE10policy1000El7SoftmaxSF_JPdEEEvT0_iT1_T2_DpNS2_10kernel_argIT3_EE)
        /*00a4*/ 	.word	0x00000000


	//----- nvinfo : EIATTR_REGCOUNT
	.align		4
.L_70:
        /*00a8*/ 	.byte	0x04, 0x2f
        /*00aa*/ 	.short	(.L_72 - .L_71)
	.align		4
.L_71:
        /*00ac*/ 	.word	index@(_ZN3cub18CUB_300001_SM_10006detail9transform16transform_kernelINS2_10policy_hubILb1EN4cuda3std3__45tupleIJN6thrust24THRUST_300001_SM_1000_NS6detail15normal_iteratorINSA_10device_ptrIdEEEEEEEE10policy1000Ei4ReLUSF_JPdEEEvT0_iT1_T2_DpNS2_10kernel_argIT3_EE)
        /*00b0*/ 	.word	0x0000001c


	//----- nvinfo : EIATTR_FRAME_SIZE
	.align		4
.L_72:
        /*00b4*/ 	.byte	0x04, 0x11
        /*00b6*/ 	.short	(.L_74 - .L_73)
	.align		4
.L_73:
        /*00b8*/ 	.word	index@(_ZN3cub18CUB_300001_SM_10006detail9transform16transform_kernelINS2_10policy_hubILb1EN4cuda3std3__45tupleIJN6thrust24THRUST_300001_SM_1000_NS6detail15normal_iteratorINSA_10device_ptrIdEEEEEEEE10policy1000Ei4ReLUSF_JPdEEEvT0_iT1_T2_DpNS2_10kernel_argIT3_EE)
        /*00bc*/ 	.word	0x00000000


	//----- nvinfo : EIATTR_REGCOUNT
	.align		4
.L_74:
        /*00c0*/ 	.byte	0x04, 0x2f
        /*00c2*/ 	.short	(.L_76 - .L_75)
	.align		4
.L_75:
        /*00c4*/ 	.word	index@(_ZN3cub18CUB_300001_SM_10006detail9transform16transform_kernelINS2_10policy_hubILb1EN4cuda3std3__45tupleIJN6thrust24THRUST_300001_SM_1000_NS6detail15normal_iteratorINSA_10device_ptrIdEEEEEEEE10policy1000El4ReLUSF_JPdEEEvT0_iT1_T2_DpNS2_10kernel_argIT3_EE)
        /*00c8*/ 	.word	0x0000001c


	//----- nvinfo : EIATTR_FRAME_SIZE
	.align		4
.L_76:
        /*00cc*/ 	.byte	0x04, 0x11
        /*00ce*/ 	.short	(.L_78 - .L_77)
	.align		4
.L_77:
        /*00d0*/ 	.word	index@(_ZN3cub18CUB_300001_SM_10006detail9transform16transform_kernelINS2_10policy_hubILb1EN4cuda3std3__45tupleIJN6thrust24THRUST_300001_SM_1000_NS6detail15normal_iteratorINSA_10device_ptrIdEEEEEEEE10policy1000El4ReLUSF_JPdEEEvT0_iT1_T2_DpNS2_10kernel_argIT3_EE)
        /*00d4*/ 	.word	0x00000000


	//----- nvinfo : EIATTR_REGCOUNT
	.align		4
.L_78:
        /*00d8*/ 	.byte	0x04, 0x2f
        /*00da*/ 	.short	(.L_80 - .L_79)
	.align		4
.L_79:
        /*00dc*/ 	.word	index@(_ZN3cub18CUB_300001_SM_10006detail9transform16transform_kernelINS2_10policy_hubILb1EN4cuda3std3__45tupleIJN6thrust24THRUST_300001_SM_1000_NS6detail15normal_iteratorINSA_10device_ptrIdEEEEEEEE10policy1000Ei4TanHSF_JPdEEEvT0_iT1_T2_DpNS2_10kernel_argIT3_EE)
        /*00e0*/ 	.word	0x0000001a


	//----- nvinfo : EIATTR_FRAME_SIZE
	.align		4
.L_80:
        /*00e4*/ 	.byte	0x04, 0x11
        /*00e6*/ 	.short	(.L_82 - .L_81)
	.align		4
.L_81:
        /*00e8*/ 	.word	index@(_ZN3cub18CUB_300001_SM_10006detail9transform16transform_kernelINS2_10policy_hubILb1EN4cuda3std3__45tupleIJN6thrust24THRUST_300001_SM_1000_NS6detail15normal_iteratorINSA_10device_ptrIdEEEEEEEE10policy1000Ei4TanHSF_JPdEEEvT0_iT1_T2_DpNS2_10kernel_argIT3_EE)
        /*00ec*/ 	.word	0x00000000


	//----- nvinfo : EIATTR_REGCOUNT
	.align		4
.L_82:
        /*00f0*/ 	.byte	0x04, 0x2f
        /*00f2*/ 	.short	(.L_84 - .L_83)
	.align		4
.L_83:
        /*00f4*/ 	.word	index@(_ZN3cub18CUB_300001_SM_10006detail9transform16transform_kernelINS2_10policy_hubILb1EN4cuda3std3__45tupleIJN6thrust24THRUST_300001_SM_1000_NS6detail15normal_iteratorINSA_10device_ptrIdEEEEEEEE10policy1000El4TanHSF_JPdEEEvT0_iT1_T2_DpNS2_10kernel_argIT3_EE)
        /*00f8*/ 	.word	0x0000001a


	//----- nvinfo : EIATTR_FRAME_SIZE
	.align		4
.L_84:
        /*00fc*/ 	.byte	0x04, 0x11
        /*00fe*/ 	.short	(.L_86 - .L_85)
	.align		4
.L_85:
        /*0100*/ 	.word	index@(_ZN3cub18CUB_300001_SM_10006detail9transform16transform_kernelINS2_10policy_hubILb1EN4cuda3std3__45tupleIJN6thrust24THRUST_300001_SM_1000_NS6detail15normal_iteratorINSA_10device_ptrIdEEEEEEEE10policy1000El4TanHSF_JPdEEEvT0_iT1_T2_DpNS2_10kernel_argIT3_EE)
        /*0104*/ 	.word	0x00000000


	//----- nvinfo : EIATTR_REGCOUNT
	.align		4
.L_86:
        /*0108*/ 	.byte	0x04, 0x2f
        /*010a*/ 	.short	(.L_88 - .L_87)
	.align		4
.L_87:
        /*010c*/ 	.word	index@(_ZN3cub18CUB_300001_SM_10006detail9transform16transform_kernelINS2_10policy_hubILb1EN4cuda3std3__45tupleIJN6thrust24THRUST_300001_SM_1000_NS6detail15normal_iteratorINSA_10device_ptrIdEEEEEEEE10policy1000Ei7SigmoidSF_JPdEEEvT0_iT1_T2_DpNS2_10kernel_argIT3_EE)
        /*0110*/ 	.word	0x00000018


	//----- nvinfo : EIATTR_FRAME_SIZE
	.align		4
.L_88:
        /*0114*/ 	.byte	0x04, 0x11
        /*0116*/ 	.short	(.L_90 - .L_89)
	.align		4
.L_89:
        /*0118*/ 	.word	index@($__internal_5_$__cuda_sm20_dblrcp_rn_slowpath_v3)
        /*011c*/ 	.word	0x00000000


	//----- nvinfo : EIATTR_FRAME_SIZE
	.align		4
.L_90:
        /*0120*/ 	.byte	0x04, 0x11
        /*0122*/ 	.short	(.L_92 - .L_91)
	.align		4
.L_91:
        /*0124*/ 	.word	index@(_ZN3cub18CUB_300001_SM_10006detail9transform16transform_kernelINS2_10policy_hubILb1EN4cuda3std3__45tupleIJN6thrust24THRUST_300001_SM_1000_NS6detail15normal_iteratorINSA_10device_ptrIdEEEEEEEE10policy1000Ei7SigmoidSF_JPdEEEvT0_iT1_T2_DpNS2_10kernel_argIT3_EE)
        /*0128*/ 	.word	0x00000000


	//----- nvinfo : EIATTR_REGCOUNT
	.align		4
.L_92:
        /*012c*/ 	.byte	0x04, 0x2f
        /*012e*/ 	.short	(.L_94 - .L_93)
	.align		4
.L_93:
        /*0130*/ 	.word	index@(_ZN3cub18CUB_300001_SM_10006detail9transform16transform_kernelINS2_10policy_hubILb1EN4cuda3std3__45tupleIJN6thrust24THRUST_300001_SM_1000_NS6detail15normal_iteratorINSA_10device_ptrIdEEEEEEEE10policy1000El7SigmoidSF_JPdEEEvT0_iT1_T2_DpNS2_10kernel_argIT3_EE)
        /*0134*/ 	.word	0x00000018


	//----- nvinfo : EIATTR_FRAME_SIZE
	.align		4
.L_94:
        /*0138*/ 	.byte	0x04, 0x11
        /*013a*/ 	.short	(.L_96 - .L_95)
	.align		4
.L_95:
        /*013c*/ 	.word	index@($__internal_4_$__cuda_sm20_dblrcp_rn_slowpath_v3)
        /*0140*/ 	.word	0x00000000


	//----- nvinfo : EIATTR_FRAME_SIZE
	.align		4
.L_96:
        /*0144*/ 	.byte	0x04, 0x11
        /*0146*/ 	.short	(.L_98 - .L_97)
	.align		4
.L_97:
        /*0148*/ 	.word	index@(_ZN3cub18CUB_300001_SM_10006detail9transform16transform_kernelINS2_10policy_hubILb1EN4cuda3std3__45tupleIJN6thrust24THRUST_300001_SM_1000_NS6detail15normal_iteratorINSA_10device_ptrIdEEEEEEEE10policy1000El7SigmoidSF_JPdEEEvT0_iT1_T2_DpNS2_10kernel_argIT3_EE)
        /*014c*/ 	.word	0x00000000


	//----- nvinfo : EIATTR_REGCOUNT
	.align		4
.L_98:
        /*0150*/ 	.byte	0x04, 0x2f
        /*0152*/ 	.short	(.L_100 - .L_99)
	.align		4
.L_99:
        /*0154*/ 	.word	index@(_ZN3cub18CUB_300001_SM_10006detail9transform16transform_kernelINS2_10policy_hubILb1EN4cuda3std3__45tupleIJN6thrust24THRUST_300001_SM_1000_NS17counting_iteratorIjNSA_11use_defaultESC_SC_EEEEEE10policy1000Ei3prgNSA_6detail15normal_iteratorINSA_10device_ptrIdEEEEJSD_EEEvT0_iT1_T2_DpNS2_10kernel_argIT3_EE)
        /*0158*/ 	.word	0x0000001e


	//----- nvinfo : EIATTR_FRAME_SIZE
	.align		4
.L_100:
        /*015c*/ 	.byte	0x04, 0x11
        /*015e*/ 	.short	(.L_102 - .L_101)
	.align		4
.L_101:
        /*0160*/ 	.word	index@($__internal_3_$__cuda_sm20_div_rn_f64_full)
        /*0164*/ 	.word	0x00000000


	//----- nvinfo : EIATTR_FRAME_SIZE
	.align		4
.L_102:
        /*0168*/ 	.byte	0x04, 0x11
        /*016a*/ 	.short	(.L_104 - .L_103)
	.align		4
.L_103:
        /*016c*/ 	.word	index@(_ZN3cub18CUB_300001_SM_10006detail9transform16transform_kernelINS2_10policy_hubILb1EN4cuda3std3__45tupleIJN6thrust24THRUST_300001_SM_1000_NS17counting_iteratorIjNSA_11use_defaultESC_SC_EEEEEE10policy1000Ei3prgNSA_6detail15normal_iteratorINSA_10device_ptrIdEEEEJSD_EEEvT0_iT1_T2_DpNS2_10kernel_argIT3_EE)
        /*0170*/ 	.word	0x00000000


	//----- nvinfo : EIATTR_REGCOUNT
	.align		4
.L_104:
        /*0174*/ 	.byte	0x04, 0x2f
        /*0176*/ 	.short	(.L_106 - .L_105)
	.align		4
.L_105:
        /*0178*/ 	.word	index@(_ZN3cub18CUB_300001_SM_10006detail9transform16transform_kernelINS2_10policy_hubILb1EN4cuda3std3__45tupleIJN6thrust24THRUST_300001_SM_1000_NS17counting_iteratorIjNSA_11use_defaultESC_SC_EEEEEE10policy1000El3prgNSA_6detail15normal_iteratorINSA_10device_ptrIdEEEEJSD_EEEvT0_iT1_T2_DpNS2_10kernel_argIT3_EE)
        /*017c*/ 	.word	0x0000001e


	//----- nvinfo : EIATTR_FRAME_SIZE
	.align		4
.L_106:
        /*0180*/ 	.byte	0x04, 0x11
        /*0182*/ 	.short	(.L_108 - .L_107)
	.align		4
.L_107:
        /*0184*/ 	.word	index@($__internal_2_$__cuda_sm20_div_rn_f64_full)
        /*0188*/ 	.word	0x00000000


	//----- nvinfo : EIATTR_FRAME_SIZE
	.align		4
.L_108:
        /*018c*/ 	.byte	0x04, 0x11
        /*018e*/ 	.short	(.L_110 - .L_109)
	.align		4
.L_109:
        /*0190*/ 	.word	index@(_ZN3cub18CUB_300001_SM_10006detail9transform16transform_kernelINS2_10policy_hubILb1EN4cuda3std3__45tupleIJN6thrust24THRUST_300001_SM_1000_NS17counting_iteratorIjNSA_11use_defaultESC_SC_EEEEEE10policy1000El3prgNSA_6detail15normal_iteratorINSA_10device_ptrIdEEEEJSD_EEEvT0_iT1_T2_DpNS2_10kernel_argIT3_EE)
        /*0194*/ 	.word	0x00000000


	//----- nvinfo : EIATTR_REGCOUNT
	.align		4
.L_110:
        /*0198*/ 	.byte	0x04, 0x2f
        /*019a*/ 	.short	(.L_112 - .L_111)
	.align		4
.L_111:
        /*019c*/ 	.word	index@(_ZN3cub18CUB_300001_SM_10006detail9transform16transform_kernelINS2_10policy_hubILb1EN4cuda3std3__45tupleIJN6thrust24THRUST_300001_SM_1000_NS17counting_iteratorIjNSA_11use_defaultESC_SC_EEEEEE10policy1000Ei10matrixMultNSA_6detail15normal_iteratorINSA_10device_ptrIdEEEEJSD_EEEvT0_iT1_T2_DpNS2_10kernel_argIT3_EE)
        /*01a0*/ 	.word	0x00000020


	//----- nvinfo : EIATTR_FRAME_SIZE
	.align		4
.L_112:
        /*01a4*/ 	.byte	0x04, 0x11
        /*01a6*/ 	.short	(.L_114 - .L_113)
	.align		4
.L_113:
        /*01a8*/ 	.word	index@(_ZN3cub18CUB_300001_SM_10006detail9transform16transform_kernelINS2_10policy_hubILb1EN4cuda3std3__45tupleIJN6thrust24THRUST_300001_SM_1000_NS17counting_iteratorIjNSA_11use_defaultESC_SC_EEEEEE10policy1000Ei10matrixMultNSA_6detail15normal_iteratorINSA_10device_ptrIdEEEEJSD_EEEvT0_iT1_T2_DpNS2_10kernel_argIT3_EE)
        /*01ac*/ 	.word	0x00000000


	//----- nvinfo : EIATTR_REGCOUNT
	.align		4
.L_114:
        /*01b0*/ 	.byte	0x04, 0x2f
        /*01b2*/ 	.short	(.L_116 - .L_115)
	.align		4
.L_115:
        /*01b4*/ 	.word	index@(_ZN3cub18CUB_300001_SM_10006detail9transform16transform_kernelINS2_10policy_hubILb1EN4cuda3std3__45tupleIJN6thrust24THRUST_300001_SM_1000_NS17counting_iteratorIjNSA_11use_defaultESC_SC_EEEEEE10policy1000El10matrixMultNSA_6detail15normal_iteratorINSA_10device_ptrIdEEEEJSD_EEEvT0_iT1_T2_DpNS2_10kernel_argIT3_EE)
        /*01b8*/ 	.word	0x00000020


	//----- nvinfo : EIATTR_FRAME_SIZE
	.align		4
.L_116:
        /*01bc*/ 	.byte	0x04, 0x11
        /*01be*/ 	.short	(.L_118 - .L_117)
	.align		4
.L_117:
        /*01c0*/ 	.word	index@(_ZN3cub18CUB_300001_SM_10006detail9transform16transform_kernelINS2_10policy_hubILb1EN4cuda3std3__45tupleIJN6thrust24THRUST_300001_SM_1000_NS17counting_iteratorIjNSA_11use_defaultESC_SC_EEEEEE10policy1000El10matrixMultNSA_6detail15normal_iteratorINSA_10device_ptrIdEEEEJSD_EEEvT0_iT1_T2_DpNS2_10kernel_argIT3_EE)
        /*01c4*/ 	.word	0x00000000


	//----- nvinfo : EIATTR_REGCOUNT
	.align		4
.L_118:
        /*01c8*/ 	.byte	0x04, 0x2f
        /*01ca*/ 	.short	(.L_120 - .L_119)
	.align		4
.L_119:
        /*01cc*/ 	.word	index@(_ZN3cub18CUB_300001_SM_10006detail9transform16transform_kernelINS2_10policy_hubILb1EN4cuda3std3__45tupleIJN6thrust24THRUST_300001_SM_1000_NS20permutation_iteratorINSA_6detail15normal_iteratorINSA_10device_ptrIdEEEENSA_18transform_iteratorI14transposeIndexNSA_17counting_iteratorImNSA_11use_defaultESK_SK_EESK_SK_EEEEEEEE10policy1000EiNS7_10__identityESG_JSN_EEEvT0_iT1_T2_DpNS2_10kernel_argIT3_EE)
        /*01d0*/ 	.word	0x0000001c


	//----- nvinfo : EIATTR_FRAME_SIZE
	.align		4
.L_120:
        /*01d4*/ 	.byte	0x04, 0x11
        /*01d6*/ 	.short	(.L_122 - .L_121)
	.align		4
.L_121:
        /*01d8*/ 	.word	index@(_ZN3cub18CUB_300001_SM_10006detail9transform16transform_kernelINS2_10policy_hubILb1EN4cuda3std3__45tupleIJN6thrust24THRUST_300001_SM_1000_NS20permutation_iteratorINSA_6detail15normal_iteratorINSA_10device_ptrIdEEEENSA_18transform_iteratorI14transposeIndexNSA_17counting_iteratorImNSA_11use_defaultESK_SK_EESK_SK_EEEEEEEE10policy1000EiNS7_10__identityESG_JSN_EEEvT0_iT1_T2_DpNS2_10kernel_argIT3_EE)
        /*01dc*/ 	.word	0x00000000


	//----- nvinfo : EIATTR_REGCOUNT
	.align		4
.L_122:
        /*01e0*/ 	.byte	0x04, 0x2f
        /*01e2*/ 	.short	(.L_124 - .L_123)
	.align		4
.L_123:
        /*01e4*/ 	.word	index@(_ZN3cub18CUB_300001_SM_10006detail9transform16transform_kernelINS2_10policy_hubILb1EN4cuda3std3__45tupleIJN6thrust24THRUST_300001_SM_1000_NS20permutation_iteratorINSA_6detail15normal_iteratorINSA_10device_ptrIdEEEENSA_18transform_iteratorI14transposeIndexNSA_17counting_iteratorImNSA_11use_defaultESK_SK_EESK_SK_EEEEEEEE10policy1000ElNS7_10__identityESG_JSN_EEEvT0_iT1_T2_DpNS2_10kernel_argIT3_EE)
        /*01e8*/ 	.word	0x0000001e


	//----- nvinfo : EIATTR_FRAME_SIZE
	.align		4
.L_124:
        /*01ec*/ 	.byte	0x04, 0x11
        /*01ee*/ 	.short	(.L_126 - .L_125)
	.align		4
.L_125:
        /*01f0*/ 	.word	index@(_ZN3cub18CUB_300001_SM_10006detail9transform16transform_kernelINS2_10policy_hubILb1EN4cuda3std3__45tupleIJN6thrust24THRUST_300001_SM_1000_NS20permutation_iteratorINSA_6detail15normal_iteratorINSA_10device_ptrIdEEEENSA_18transform_iteratorI14transposeIndexNSA_17counting_iteratorImNSA_11use_defaultESK_SK_EESK_SK_EEEEEEEE10policy1000ElNS7_10__identityESG_JSN_EEEvT0_iT1_T2_DpNS2_10kernel_argIT3_EE)
        /*01f4*/ 	.word	0x00000000


	//----- nvinfo : EIATTR_REGCOUNT
	.align		4
.L_126:
        /*01f8*/ 	.byte	0x04, 0x2f
        /*01fa*/ 	.short	(.L_128 - .L_127)
	.align		4
.L_127:
        /*01fc*/ 	.word	index@(_ZN3cub18CUB_300001_SM_10006detail9transform16transform_kernelINS2_10policy_hubILb0EN4cuda3std3__45tupleIJN6thrust24THRUST_300001_SM_1000_NS6detail15normal_iteratorINSA_10device_ptrIdEEEESF_EEEE10policy1000EiNS7_4plusIdEESF_JPdSL_EEEvT0_iT1_T2_DpNS2_10kernel_argIT3_EE)
        /*0200*/ 	.word	0x00000020


	//----- nvinfo : EIATTR_FRAME_SIZE
	.align		4
.L_128:
        /*0204*/ 	.byte	0x04, 0x11
        /*0206*/ 	.short	(.L_130 - .L_129)
	.align		4
.L_129:
        /*0208*/ 	.word	index@($__internal_1_$__cuda_sm20_div_u64)
        /*020c*/ 	.word	0x00000000


	//----- nvinfo : EIATTR_FRAME_SIZE
	.align		4
.L_130:
        /*0210*/ 	.byte	0x04, 0x11
        /*0212*/ 	.short	(.L_132 - .L_131)
	.align		4
.L_131:
        /*0214*/ 	.word	index@(_ZN3cub18CUB_300001_SM_10006detail9transform16transform_kernelINS2_10policy_hubILb0EN4cuda3std3__45tupleIJN6thrust24THRUST_300001_SM_1000_NS6detail15normal_iteratorINSA_10device_ptrIdEEEESF_EEEE10policy1000EiNS7_4plusIdEESF_JPdSL_EEEvT0_iT1_T2_DpNS2_10kernel_argIT3_EE)
        /*0218*/ 	.word	0x00000000


	//----- nvinfo : EIATTR_REGCOUNT
	.align		4
.L_132:
        /*021c*/ 	.byte	0x04, 0x2f
        /*021e*/ 	.short	(.L_134 - .L_133)
	.align		4
.L_133:
        /*0220*/ 	.word	index@(_ZN3cub18CUB_300001_SM_10006detail9transform16transform_kernelINS2_10policy_hubILb0EN4cuda3std3__45tupleIJN6thrust24THRUST_300001_SM_1000_NS6detail15normal_iteratorINSA_10device_ptrIdEEEESF_EEEE10policy1000ElNS7_4plusIdEESF_JPdSL_EEEvT0_iT1_T2_DpNS2_10kernel_argIT3_EE)
        /*0224*/ 	.word	0x00000020


	//----- nvinfo : EIATTR_FRAME_SIZE
	.align		4
.L_134:
        /*0228*/ 	.byte	0x04, 0x11
        /*022a*/ 	.short	(.L_136 - .L_135)
	.align		4
.L_135:
        /*022c*/ 	.word	index@($__internal_0_$__cuda_sm20_div_u64)
        /*0230*/ 	.word	0x00000000


	//----- nvinfo : EIATTR_FRAME_SIZE
	.align		4
.L_136:
        /*0234*/ 	.byte	0x04, 0x11
        /*0236*/ 	.short	(.L_138 - .L_137)
	.align		4
.L_137:
        /*0238*/ 	.word	index@(_ZN3cub18CUB_300001_SM_10006detail9transform16transform_kernelINS2_10policy_hubILb0EN4cuda3std3__45tupleIJN6thrust24THRUST_300001_SM_1000_NS6detail15normal_iteratorINSA_10device_ptrIdEEEESF_EEEE10policy1000ElNS7_4plusIdEESF_JPdSL_EEEvT0_iT1_T2_DpNS2_10kernel_argIT3_EE)
        /*023c*/ 	.word	0x00000000


	//----- nvinfo : EIATTR_REGCOUNT
	.align		4
.L_138:
        /*0240*/ 	.byte	0x04, 0x2f
        /*0242*/ 	.short	(.L_140 - .L_139)
	.align		4
.L_139:
        /*0244*/ 	.word	index@(_ZN3cub18CUB_300001_SM_10006detail6reduce28DeviceReduceSingleTileKernelINS2_10policy_hubIfjN4cuda3std3__44plusIfEEE10Policy1000EN6thrust24THRUST_300001_SM_1000_NS6detail15normal_iteratorINSD_10device_ptrIdEEEEPdjS9_df3ExpEEvT0_T1_T2_T3_T4_T6_)
        /*0248*/ 	.word	0x0000006e


	//----- nvinfo : EIATTR_FRAME_SIZE
	.align		4
.L_140:
        /*024c*/ 	.byte	0x04, 0x11
        /*024e*/ 	.short	(.L_142 - .L_141)
	.align		4
.L_141:
        /*0250*/ 	.word	index@(_ZN3cub18CUB_300001_SM_10006detail6reduce28DeviceReduceSingleTileKernelINS2_10policy_hubIfjN4cuda3std3__44plusIfEEE10Policy1000EN6thrust24THRUST_300001_SM_1000_NS6detail15normal_iteratorINSD_10device_ptrIdEEEEPdjS9_df3ExpEEvT0_T1_T2_T3_T4_T6_)
        /*0254*/ 	.word	0x00000000


	//----- nvinfo : EIATTR_REGCOUNT
	.align		4
.L_142:
        /*0258*/ 	.byte	0x04, 0x2f
        /*025a*/ 	.short	(.L_144 - .L_143)
	.align		4
.L_143:
        /*025c*/ 	.word	index@(_ZN3cub18CUB_300001_SM_10006detail6reduce18DeviceReduceKernelINS2_10policy_hubIfjN4cuda3std3__44plusIfEEE10Policy1000EN6thrust24THRUST_300001_SM_1000_NS6detail15normal_iteratorINSD_10device_ptrIdEEEEjS9_f3ExpEEvT0_PT3_T1_NS0_13GridEvenShareISN_EET2_T4_)
        /*0260*/ 	.word	0x00000036


	//----- nvinfo : EIATTR_FRAME_SIZE
	.align		4
.L_144:
        /*0264*/ 	.byte	0x04, 0x11
        /*0266*/ 	.short	(.L_146 - .L_145)
	.align		4
.L_145:
        /*0268*/ 	.word	index@(_ZN3cub18CUB_300001_SM_10006detail6reduce18DeviceReduceKernelINS2_10policy_hubIfjN4cuda3std3__44plusIfEEE10Policy1000EN6thrust24THRUST_300001_SM_1000_NS6detail15normal_iteratorINSD_10device_ptrIdEEEEjS9_f3ExpEEvT0_PT3_T1_NS0_13GridEvenShareISN_EET2_T4_)
        /*026c*/ 	.word	0x00000000


	//----- nvinfo : EIATTR_REGCOUNT
	.align		4
.L_146:
        /*0270*/ 	.byte	0x04, 0x2f
        /*0272*/ 	.short	(.L_148 - .L_147)
	.align		4
.L_147:
        /*0274*/ 	.word	index@(_ZN3cub18CUB_300001_SM_10006detail6reduce28DeviceReduceSingleTileKernelINS2_10policy_hubIfjN4cuda3std3__44plusIfEEE10Policy1000EPfPdiS9_dfNS7_10__identityEEEvT0_T1_T2_T3_T4_T6_)
        /*0278*/ 	.word	0x0000001e


	//----- nvinfo : EIATTR_FRAME_SIZE
	.align		4
.L_148:
        /*027c*/ 	.byte	0x04, 0x11
        /*027e*/ 	.short	(.L_150 - .L_149)
	.align		4
.L_149:
        /*0280*/ 	.word	index@(_ZN3cub18CUB_300001_SM_10006detail6reduce28DeviceReduceSingleTileKernelINS2_10policy_hubIfjN4cuda3std3__44plusIfEEE10Policy1000EPfPdiS9_dfNS7_10__identityEEEvT0_T1_T2_T3_T4_T6_)
        /*0284*/ 	.word	0x00000000


	//----- nvinfo : EIATTR_REGCOUNT
	.align		4
.L_150:
        /*0288*/ 	.byte	0x04, 0x2f
        /*028a*/ 	.short	(.L_152 - .L_151)
	.align		4
.L_151:
        /*028c*/ 	.word	index@(_ZN3cub18CUB_300001_SM_10006detail6reduce28DeviceReduceSingleTileKernelINS2_10policy_hubIfyN4cuda3std3__44plusIfEEE10Policy1000EN6thrust24THRUST_300001_SM_1000_NS6detail15normal_iteratorINSD_10device_ptrIdEEEEPdyS9_df3ExpEEvT0_T1_T2_T3_T4_T6_)
        /*0290*/ 	.word	0x00000070


	//----- nvinfo : EIATTR_FRAME_SIZE
	.align		4
.L_152:
        /*0294*/ 	.byte	0x04, 0x11
        /*0296*/ 	.short	(.L_154 - .L_153)
	.align		4
.L_153:
        /*0298*/ 	.word	index@(_ZN3cub18CUB_300001_SM_10006detail6reduce28DeviceReduceSingleTileKernelINS2_10policy_hubIfyN4cuda3std3__44plusIfEEE10Policy1000EN6thrust24THRUST_300001_SM_1000_NS6detail15normal_iteratorINSD_10device_ptrIdEEEEPdyS9_df3ExpEEvT0_T1_T2_T3_T4_T6_)
        /*029c*/ 	.word	0x00000000


	//----- nvinfo : EIATTR_REGCOUNT
	.align		4
.L_154:
        /*02a0*/ 	.byte	0x04, 0x2f
        /*02a2*/ 	.short	(.L_156 - .L_155)
	.align		4
.L_155:
        /*02a4*/ 	.word	index@(_ZN3cub18CUB_300001_SM_10006detail6reduce18DeviceReduceKernelINS2_10policy_hubIfyN4cuda3std3__44plusIfEEE10Policy1000EN6thrust24THRUST_300001_SM_1000_NS6detail15normal_iteratorINSD_10device_ptrIdEEEEyS9_f3ExpEEvT0_PT3_T1_NS0_13GridEvenShareISN_EET2_T4_)
        /*02a8*/ 	.word	0x00000030


	//----- nvinfo : EIATTR_FRAME_SIZE
	.align		4
.L_156:
        /*02ac*/ 	.byte	0x04, 0x11
        /*02ae*/ 	.short	(.L_158 - .L_157)
	.align		4
.L_157:
        /*02b0*/ 	.word	index@(_ZN3cub18CUB_300001_SM_10006detail6reduce18DeviceReduceKernelINS2_10policy_hubIfyN4cuda3std3__44plusIfEEE10Policy1000EN6thrust24THRUST_300001_SM_1000_NS6detail15normal_iteratorINSD_10device_ptrIdEEEEyS9_f3ExpEEvT0_PT3_T1_NS0_13GridEvenShareISN_EET2_T4_)
        /*02b4*/ 	.word	0x00000000


	//----- nvinfo : EIATTR_REGCOUNT
	.align		4
.L_158:
        /*02b8*/ 	.byte	0x04, 0x2f
        /*02ba*/ 	.short	(.L_160 - .L_159)
	.align		4
.L_159:
        /*02bc*/ 	.word	index@(_ZN3cub18CUB_300001_SM_10006detail6reduce28DeviceReduceSingleTileKernelINS2_10policy_hubIfyN4cuda3std3__44plusIfEEE10Policy1000EPfPdiS9_dfNS7_10__identityEEEvT0_T1_T2_T3_T4_T6_)
        /*02c0*/ 	.word	0x0000001e


	//----- nvinfo : EIATTR_FRAME_SIZE
	.align		4
.L_160:
        /*02c4*/ 	.byte	0x04, 0x11
        /*02c6*/ 	.short	(.L_162 - .L_161)
	.align		4
.L_161:
        /*02c8*/ 	.word	index@(_ZN3cub18CUB_300001_SM_10006detail6reduce28DeviceReduceSingleTileKernelINS2_10policy_hubIfyN4cuda3std3__44plusIfEEE10Policy1000EPfPdiS9_dfNS7_10__identityEEEvT0_T1_T2_T3_T4_T6_)
        /*02cc*/ 	.word	0x00000000


	//----- nvinfo : EIATTR_MIN_STACK_SIZE
	.align		4
.L_162:
        /*02d0*/ 	.byte	0x04, 0x12
        /*02d2*/ 	.short	(.L_164 - .L_163)
	.align		4
.L_163:
        /*02d4*/ 	.word	index@(_ZN3cub18CUB_300001_SM_10006detail6reduce28DeviceReduceSingleTileKernelINS2_10policy_hubIfyN4cuda3std3__44plusIfEEE10Policy1000EPfPdiS9_dfNS7_10__identityEEEvT0_T1_T2_T3_T4_T6_)
        /*02d8*/ 	.word	0x00000000


	//----- nvinfo : EIATTR_MIN_STACK_SIZE
	.align		4
.L_164:
        /*02dc*/ 	.byte	0x04, 0x12
        /*02de*/ 	.short	(.L_166 - .L_165)
	.align		4
.L_165:
        /*02e0*/ 	.word	index@(_ZN3cub18CUB_300001_SM_10006detail6reduce18DeviceReduceKernelINS2_10policy_hubIfyN4cuda3std3__44plusIfEEE10Policy1000EN6thrust24THRUST_300001_SM_1000_NS6detail15normal_iteratorINSD_10device_ptrIdEEEEyS9_f3ExpEEvT0_PT3_T1_NS0_13GridEvenShareISN_EET2_T4_)
        /*02e4*/ 	.word	0x00000000


	//----- nvinfo : EIATTR_MIN_STACK_SIZE
	.align		4
.L_166:
        /*02e8*/ 	.byte	0x04, 0x12
        /*02ea*/ 	.short	(.L_168 - .L_167)
	.align		4
.L_167:
        /*02ec*/ 	.word	index@(_ZN3cub18CUB_300001_SM_10006detail6reduce28DeviceReduceSingleTileKernelINS2_10policy_hubIfyN4cuda3std3__44plusIfEEE10Policy1000EN6thrust24THRUST_300001_SM_1000_NS6detail15normal_iteratorINSD_10device_ptrIdEEEEPdyS9_df3ExpEEvT0_T1_T2_T3_T4_T6_)
        /*02f0*/ 	.word	0x00000000


	//----- nvinfo : EIATTR_MIN_STACK_SIZE
	.align		4
.L_168:
        /*02f4*/ 	.byte	0x04, 0x12
        /*02f6*/ 	.short	(.L_170 - .L_169)
	.align		4
.L_169:
        /*02f8*/ 	.word	index@(_ZN3cub18CUB_300001_SM_10006detail6reduce28DeviceReduceSingleTileKernelINS2_10policy_hubIfjN4cuda3std3__44plusIfEEE10Policy1000EPfPdiS9_dfNS7_10__identityEEEvT0_T1_T2_T3_T4_T6_)
        /*02fc*/ 	.word	0x00000000


	//----- nvinfo : EIATTR_MIN_STACK_SIZE
	.align		4
.L_170:
        /*0300*/ 	.byte	0x04, 0x12
        /*0302*/ 	.short	(.L_172 - .L_171)
	.align		4
.L_171:
        /*0304*/ 	.word	index@(_ZN3cub18CUB_300001_SM_10006detail6reduce18DeviceReduceKernelINS2_10policy_hubIfjN4cuda3std3__44plusIfEEE10Policy1000EN6thrust24THRUST_300001_SM_1000_NS6detail15normal_iteratorINSD_10device_ptrIdEEEEjS9_f3ExpEEvT0_PT3_T1_NS0_13GridEvenShareISN_EET2_T4_)
        /*0308*/ 	.word	0x00000000


	//----- nvinfo : EIATTR_MIN_STACK_SIZE
	.align		4
.L_172:
        /*030c*/ 	.byte	0x04, 0x12
        /*030e*/ 	.short	(.L_174 - .L_173)
	.align		4
.L_173:
        /*0310*/ 	.word	index@(_ZN3cub18CUB_300001_SM_10006detail6reduce28DeviceReduceSingleTileKernelINS2_10policy_hubIfjN4cuda3std3__44plusIfEEE10Policy1000EN6thrust24THRUST_300001_SM_1000_NS6detail15normal_iteratorINSD_10device_ptrIdEEEEPdjS9_df3ExpEEvT0_T1_T2_T3_T4_T6_)
        /*0314*/ 	.word	0x00000000


	//----- nvinfo : EIATTR_MIN_STACK_SIZE
	.align		4
.L_174:
        /*0318*/ 	.byte	0x04, 0x12
        /*031a*/ 	.short	(.L_176 - .L_175)
	.align		4
.L_175:
        /*031c*/ 	.word	index@(_ZN3cub18CUB_300001_SM_10006detail9transform16transform_kernelINS2_10policy_hubILb0EN4cuda3std3__45tupleIJN6thrust24THRUST_300001_SM_1000_NS6detail15normal_iteratorINSA_10device_ptrIdEEEESF_EEEE10policy1000ElNS7_4plusIdEESF_JPdSL_EEEvT0_iT1_T2_DpNS2_10kernel_argIT3_EE)
        /*0320*/ 	.word	0x00000000


	//----- nvinfo : EIATTR_MIN_STACK_SIZE
	.align		4
.L_176:
        /*0324*/ 	.byte	0x04, 0x12
        /*0326*/ 	.short	(.L_178 - .L_177)
	.align		4
.L_177:
        /*0328*/ 	.word	index@(_ZN3cub18CUB_300001_SM_10006detail9transform16transform_kernelINS2_10policy_hubILb0EN4cuda3std3__45tupleIJN6thrust24THRUST_300001_SM_1000_NS6detail15normal_iteratorINSA_10device_ptrIdEEEESF_EEEE10policy1000EiNS7_4plusIdEESF_JPdSL_EEEvT0_iT1_T2_DpNS2_10kernel_argIT3_EE)
        /*032c*/ 	.word	0x00000000


	//----- nvinfo : EIATTR_MIN_STACK_SIZE
	.align		4
.L_178:
        /*0330*/ 	.byte	0x04, 0x12
        /*0332*/ 	.short	(.L_180 - .L_179)
	.align		4
.L_179:
        /*0334*/ 	.word	index@(_ZN3cub18CUB_300001_SM_10006detail9transform16transform_kernelINS2_10policy_hubILb1EN4cuda3std3__45tupleIJN6thrust24THRUST_300001_SM_1000_NS20permutation_iteratorINSA_6detail15normal_iteratorINSA_10device_ptrIdEEEENSA_18transform_iteratorI14transposeIndexNSA_17counting_iteratorImNSA_11use_defaultESK_SK_EESK_SK_EEEEEEEE10policy1000ElNS7_10__identityESG_JSN_EEEvT0_iT1_T2_DpNS2_10kernel_argIT3_EE)
        /*0338*/ 	.word	0x00000000


	//----- nvinfo : EIATTR_MIN_STACK_SIZE
	.align		4
.L_180:
        /*033c*/ 	.byte	0x04, 0x12
        /*033e*/ 	.short	(.L_182 - .L_181)
	.align		4
.L_181:
        /*0340*/ 	.word	index@(_ZN3cub18CUB_300001_SM_10006detail9transform16transform_kernelINS2_10policy_hubILb1EN4cuda3std3__45tupleIJN6thrust24THRUST_300001_SM_1000_NS20permutation_iteratorINSA_6detail15normal_iteratorINSA_10device_ptrIdEEEENSA_18transform_iteratorI14transposeIndexNSA_17counting_iteratorImNSA_11use_defaultESK_SK_EESK_SK_EEEEEEEE10policy1000EiNS7_10__identityESG_JSN_EEEvT0_iT1_T2_DpNS2_10kernel_argIT3_EE)
        /*0344*/ 	.word	0x00000000


	//----- nvinfo : EIATTR_MIN_STACK_SIZE
	.align		4
.L_182:
        /*0348*/ 	.byte	0x04, 0x12
        /*034a*/ 	.short	(.L_184 - .L_183)
	.align		4
.L_183:
        /*034c*/ 	.word	index@(_ZN3cub18CUB_300001_SM_10006detail9transform16transform_kernelINS2_10policy_hubILb1EN4cuda3std3__45tupleIJN6thrust24THRUST_300001_SM_1000_NS17counting_iteratorIjNSA_11use_defaultESC_SC_EEEEEE10policy1000El10matrixMultNSA_6detail15normal_iteratorINSA_10device_ptrIdEEEEJSD_EEEvT0_iT1_T2_DpNS2_10kernel_argIT3_EE)
        /*0350*/ 	.word	0x00000000


	//----- nvinfo : EIATTR_MIN_STACK_SIZE
	.align		4
.L_184:
        /*0354*/ 	.byte	0x04, 0x12
        /*0356*/ 	.short	(.L_186 - .L_185)
	.align		4
.L_185:
        /*0358*/ 	.word	index@(_ZN3cub18CUB_300001_SM_10006detail9transform16transform_kernelINS2_10policy_hubILb1EN4cuda3std3__45tupleIJN6thrust24THRUST_300001_SM_1000_NS17counting_iteratorIjNSA_11use_defaultESC_SC_EEEEEE10policy1000Ei10matrixMultNSA_6detail15normal_iteratorINSA_10device_ptrIdEEEEJSD_EEEvT0_iT1_T2_DpNS2_10kernel_argIT3_EE)
        /*035c*/ 	.word	0x00000000


	//----- nvinfo : EIATTR_MIN_STACK_SIZE
	.align		4
.L_186:
        /*0360*/ 	.byte	0x04, 0x12
        /*0362*/ 	.short	(.L_188 - .L_187)
	.align		4
.L_187:
        /*0364*/ 	.word	index@(_ZN3cub18CUB_300001_SM_10006detail9transform16transform_kernelINS2_10policy_hubILb1EN4cuda3std3__45tupleIJN6thrust24THRUST_300001_SM_1000_NS17counting_iteratorIjNSA_11use_defaultESC_SC_EEEEEE10policy1000El3prgNSA_6detail15normal_iteratorINSA_10device_ptrIdEEEEJSD_EEEvT0_iT1_T2_DpNS2_10kernel_argIT3_EE)
        /*0368*/ 	.word	0x00000000


	//----- nvinfo : EIATTR_MIN_STACK_SIZE
	.align		4
.L_188:
        /*036c*/ 	.byte	0x04, 0x12
        /*036e*/ 	.short	(.L_190 - .L_189)
	.align		4
.L_189:
        /*0370*/ 	.word	index@(_ZN3cub18CUB_300001_SM_10006detail9transform16transform_kernelINS2_10policy_hubILb1EN4cuda3std3__45tupleIJN6thrust24THRUST_300001_SM_1000_NS17counting_iteratorIjNSA_11use_defaultESC_SC_EEEEEE10policy1000Ei3prgNSA_6detail15normal_iteratorINSA_10device_ptrIdEEEEJSD_EEEvT0_iT1_T2_DpNS2_10kernel_argIT3_EE)
        /*0374*/ 	.word	0x00000000


	//----- nvinfo : EIATTR_MIN_STACK_SIZE
	.align		4
.L_190:
        /*0378*/ 	.byte	0x04, 0x12
        /*037a*/ 	.short	(.L_192 - .L_191)
	.align		4
.L_191:
        /*037c*/ 	.word	index@(_ZN3cub18CUB_300001_SM_10006detail9transform16transform_kernelINS2_10policy_hubILb1EN4cuda3std3__45tupleIJN6thrust24THRUST_300001_SM_1000_NS6detail15normal_iteratorINSA_10device_ptrIdEEEEEEEE10policy1000El7SigmoidSF_JPdEEEvT0_iT1_T2_DpNS2_10kernel_argIT3_EE)
        /*0380*/ 	.word	0x00000000


	//----- nvinfo : EIATTR_MIN_STACK_SIZE
	.align		4
.L_192:
        /*0384*/ 	.byte	0x04, 0x12
        /*0386*/ 	.short	(.L_194 - .L_193)
	.align		4
.L_193:
        /*0388*/ 	.word	index@(_ZN3cub18CUB_300001_SM_10006detail9transform16transform_kernelINS2_10policy_hubILb1EN4cuda3std3__45tupleIJN6thrust24THRUST_300001_SM_1000_NS6detail15normal_iteratorINSA_10device_ptrIdEEEEEEEE10policy1000Ei7SigmoidSF_JPdEEEvT0_iT1_T2_DpNS2_10kernel_argIT3_EE)
        /*038c*/ 	.word	0x00000000


	//----- nvinfo : EIATTR_MIN_STACK_SIZE
	.align		4
.L_194:
        /*0390*/ 	.byte	0x04, 0x12
        /*0392*/ 	.short	(.L_196 - .L_195)
	.align		4
.L_195:
        /*0394*/ 	.word	index@(_ZN3cub18CUB_300001_SM_10006detail9transform16transform_kernelINS2_10policy_hubILb1EN4cuda3std3__45tupleIJN6thrust24THRUST_300001_SM_1000_NS6detail15normal_iteratorINSA_10device_ptrIdEEEEEEEE10policy1000El4TanHSF_JPdEEEvT0_iT1_T2_DpNS2_10kernel_argIT3_EE)
        /*0398*/ 	.word	0x00000000


	//----- nvinfo : EIATTR_MIN_STACK_SIZE
	.align		4
.L_196:
        /*039c*/ 	.byte	0x04, 0x12
        /*039e*/ 	.short	(.L_198 - .L_197)
	.align		4
.L_197:
        /*03a0*/ 	.word	index@(_ZN3cub18CUB_300001_SM_10006detail9transform16transform_kernelINS2_10policy_hubILb1EN4cuda3std3__45tupleIJN6thrust24THRUST_300001_SM_1000_NS6detail15normal_iteratorINSA_10device_ptrIdEEEEEEEE10policy1000Ei4TanHSF_JPdEEEvT0_iT1_T2_DpNS2_10kernel_argIT3_EE)
        /*03a4*/ 	.word	0x00000000


	//----- nvinfo : EIATTR_MIN_STACK_SIZE
	.align		4
.L_198:
        /*03a8*/ 	.byte	0x04, 0x12
        /*03aa*/ 	.short	(.L_200 - .L_199)
	.align		4
.L_199:
        /*03ac*/ 	.word	index@(_ZN3cub18CUB_300001_SM_10006detail9transform16transform_kernelINS2_10policy_hubILb1EN4cuda3std3__45tupleIJN6thrust24THRUST_300001_SM_1000_NS6detail15normal_iteratorINSA_10device_ptrIdEEEEEEEE10policy1000El4ReLUSF_JPdEEEvT0_iT1_T2_DpNS2_10kernel_argIT3_EE)
        /*03b0*/ 	.word	0x00000000


	//----- nvinfo : EIATTR_MIN_STACK_SIZE
	.align		4
.L_200:
        /*03b4*/ 	.byte	0x04, 0x12
        /*03b6*/ 	.short	(.L_202 - .L_201)
	.align		4
.L_201:
        /*03b8*/ 	.word	index@(_ZN3cub18CUB_300001_SM_10006detail9transform16transform_kernelINS2_10policy_hubILb1EN4cuda3std3__45tupleIJN6thrust24THRUST_300001_SM_1000_NS6detail15normal_iteratorINSA_10device_ptrIdEEEEEEEE10policy1000Ei4ReLUSF_JPdEEEvT0_iT1_T2_DpNS2_10kernel_argIT3_EE)
        /*03bc*/ 	.word	0x00000000


	//----- nvinfo : EIATTR_MIN_STACK_SIZE
	.align		4
.L_202:
        /*03c0*/ 	.byte	0x04, 0x12
        /*03c2*/ 	.short	(.L_204 - .L_203)
	.align		4
.L_203:
        /*03c4*/ 	.word	index@(_ZN3cub18CUB_300001_SM_10006detail9transform16transform_kernelINS2_10policy_hubILb1EN4cuda3std3__45tupleIJN6thrust24THRUST_300001_SM_1000_NS6detail15normal_iteratorINSA_10device_ptrIdEEEEEEEE10policy1000El7SoftmaxSF_JPdEEEvT0_iT1_T2_DpNS2_10kernel_argIT3_EE)
        /*03c8*/ 	.word	0x00000000


	//----- nvinfo : EIATTR_MIN_STACK_SIZE
	.align		4
.L_204:
        /*03cc*/ 	.byte	0x04, 0x12
        /*03ce*/ 	.short	(.L_206 - .L_205)
	.align		4
.L_205:
        /*03d0*/ 	.word	index@(_ZN3cub18CUB_300001_SM_10006detail9transform16transform_kernelINS2_10policy_hubILb1EN4cuda3std3__45tupleIJN6thrust24THRUST_300001_SM_1000_NS6detail15normal_iteratorINSA_10device_ptrIdEEEEEEEE10policy1000Ei7SoftmaxSF_JPdEEEvT0_iT1_T2_DpNS2_10kernel_argIT3_EE)
        /*03d4*/ 	.word	0x00000000


	//----- nvinfo : EIATTR_MIN_STACK_SIZE
	.align		4
.L_206:
        /*03d8*/ 	.byte	0x04, 0x12
        /*03da*/ 	.short	(.L_208 - .L_207)
	.align		4
.L_207:
        /*03dc*/ 	.word	index@(_ZN3cub18CUB_300001_SM_10006detail8for_each13static_kernelINS2_12policy_hub_t12policy_500_tElN6thrust24THRUST_300001_SM_1000_NS8cuda_cub20__uninitialized_copy7functorINS7_6detail15normal_iteratorINS7_10device_ptrIdEEEENS7_7pointerIdNS8_3tagENS7_11use_defaultESI_EEEEEEvT0_T1_)
        /*03e0*/ 	.word	0x00000000


	//----- nvinfo : EIATTR_MIN_STACK_SIZE
	.align		4
.L_208:
        /*03e4*/ 	.byte	0x04, 0x12
        /*03e6*/ 	.short	(.L_210 - .L_209)
	.align		4
.L_209:
        /*03e8*/ 	.word	index@(_ZN3cub18CUB_300001_SM_10006detail8for_each13static_kernelINS2_12policy_hub_t12policy_500_tElN6thrust24THRUST_300001_SM_1000_NS8cuda_cub6__fill7functorINS7_6detail15normal_iteratorINS7_10device_ptrIdEEEEdEEEEvT0_T1_)
        /*03ec*/ 	.word	0x00000000


	//----- nvinfo : EIATTR_MIN_STACK_SIZE
	.align		4
.L_210:
        /*03f0*/ 	.byte	0x04, 0x12
        /*03f2*/ 	.short	(.L_212 - .L_211)
	.align		4
.L_211:
        /*03f4*/ 	.word	index@(_ZN3cub18CUB_300001_SM_10006detail8for_each13static_kernelINS2_12policy_hub_t12policy_500_tEmN6thrust24THRUST_300001_SM_1000_NS8cuda_cub20__uninitialized_fill7functorINS7_10device_ptrIdEEdEEEEvT0_T1_)
        /*03f8*/ 	.word	0x00000000


	//----- nvinfo : EIATTR_MIN_STACK_SIZE
	.align		4
.L_212:
        /*03fc*/ 	.byte	0x04, 0x12
        /*03fe*/ 	.short	(.L_214 - .L_213)
	.align		4
.L_213:
        /*0400*/ 	.word	index@(_ZN3cub18CUB_300001_SM_10006detail11EmptyKernelIvEEvv)
        /*0404*/ 	.word	0x00000000
.L_214:


//--------------------- .nv.compat                --------------------------
	.section	.nv.compat,"",@"SHT_CUDA_COMPAT_INFO"
	.align	4
        /*0000*/ 	.byte	0x02, 0x09, 0x00, 0x00, 0x02, 0x02, 0x02, 0x00, 0x02, 0x05, 0x05, 0x00, 0x03, 0x07, 0x01, 0x01
        /*0010*/ 	.byte	0x02, 0x03, 0x00, 0x00, 0x02, 0x06, 0x01, 0x00, 0x04, 0x0b, 0x08, 0x00, 0x01, 0x00, 0x00, 0x00
        /*0020*/ 	.byte	0x00, 0x00, 0x00, 0x00


//--------------------- .nv.info._ZN3cub18CUB_300001_SM_10006detail6reduce28DeviceReduceSingleTileKernelINS2_10policy_hubIfyN4cuda3std3__44plusIfEEE10Policy1000EPfPdiS9_dfNS7_10__identityEEEvT0_T1_T2_T3_T4_T6_ --------------------------
	.section	.nv.info._ZN3cub18CUB_300001_SM_10006detail6reduce28DeviceReduceSingleTileKernelINS2_10policy_hubIfyN4cuda3std3__44plusIfEEE10Policy1000EPfPdiS9_dfNS7_10__identityEEEvT0_T1_T2_T3_T4_T6_,"",@"SHT_CUDA_INFO"
	.sectionflags	@""
	.align	4


	//----- nvinfo : EIATTR_CUDA_API_VERSION
	.align		4
        /*0000*/ 	.byte	0x04, 0x37
        /*0002*/ 	.short	(.L_216 - .L_215)
.L_215:
        /*0004*/ 	.word	0x00000082


	//----- nvinfo : EIATTR_KPARAM_INFO
	.align		4
.L_216:
        /*0008*/ 	.byte	0x04, 0x17
        /*000a*/ 	.short	(.L_218 - .L_217)
.L_217:
        /*000c*/ 	.word	0x00000000
        /*0010*/ 	.short	0x0005
        /*0012*/ 	.short	0x0020
        /*0014*/ 	.byte	0x00, 0xf0, 0x05, 0x00


	//----- nvinfo : EIATTR_KPARAM_INFO
	.align		4
.L_218:
        /*0018*/ 	.byte	0x04, 0x17
        /*001a*/ 	.short	(.L_220 - .L_219)
.L_219:
        /*001c*/ 	.word	0x00000000
        /*0020*/ 	.short	0x0004
        /*0022*/ 	.short	0x0018
        /*0024*/ 	.byte	0x00, 0xf0, 0x21, 0x00


	//----- nvinfo : EIATTR_KPARAM_INFO
	.align		4
.L_220:
        /*0028*/ 	.byte	0x04, 0x17
        /*002a*/ 	.short	(.L_222 - .L_221)
.L_221:
        /*002c*/ 	.word	0x00000000
        /*0030*/ 	.short	0x0003
        /*0032*/ 	.short	0x0014
        /*0034*/ 	.byte	0x00, 0xf0, 0x05, 0x00


	//----- nvinfo : EIATTR_KPARAM_INFO
	.align		4
.L_222:
        /*0038*/ 	.byte	0x04, 0x17
        /*003a*/ 	.short	(.L_224 - .L_223)
.L_223:
        /*003c*/ 	.word	0x00000000
        /*0040*/ 	.short	0x0002
        /*0042*/ 	.short	0x0010
        /*0044*/ 	.byte	0x00, 0xf0, 0x11, 0x00


	//----- nvinfo : EIATTR_KPARAM_INFO
	.align		4
.L_224:
        /*0048*/ 	.byte	0x04, 0x17
        /*004a*/ 	.short	(.L_226 - .L_225)
.L_225:
        /*004c*/ 	.word	0x00000000
        /*0050*/ 	.short	0x0001
        /*0052*/ 	.short	0x0008
        /*0054*/ 	.byte	0x00, 0xf5, 0x21, 0x00


	//----- nvinfo : EIATTR_KPARAM_INFO
	.align		4
.L_226:
        /*0058*/ 	.byte	0x04, 0x17
        /*005a*/ 	.short	(.L_228 - .L_227)
.L_227:
        /*005c*/ 	.word	0x00000000
        /*0060*/ 	.short	0x0000
        /*0062*/ 	.short	0x0000
        /*0064*/ 	.byte	0x00, 0xf5, 0x21, 0x00


	//----- nvinfo : EIATTR_SPARSE_MMA_MASK
	.align		4
.L_228:
        /*0068*/ 	.byte	0x03, 0x50
        /*006a*/ 	.short	0x0000


	//----- nvinfo : EIATTR_MAXREG_COUNT
	.align		4
        /*006c*/ 	.byte	0x03, 0x1b
        /*006e*/ 	.short	0x00ff


	//----- nvinfo : EIATTR_NUM_BARRIERS
	.align		4
        /*0070*/ 	.byte	0x02, 0x4c
        /*0072*/ 	.byte	0x01
	.zero		1


	//----- nvinfo : EIATTR_MERCURY_ISA_VERSION
	.align		4
        /*0074*/ 	.byte	0x03, 0x5f
        /*0076*/ 	.short	0x0101


	//----- nvinfo : EIATTR_COOP_GROUP_MASK_REGIDS
	.align		4
        /*0078*/ 	.byte	0x04, 0x29
        /*007a*/ 	.short	(.L_230 - .L_229)


	//   ....[0]....
.L_229:
        /*007c*/ 	.word	0xffffffff


	//   ....[1]....
        /*0080*/ 	.word	0xffffffff


	//   ....[2]....
        /*0084*/ 	.word	0xffffffff


	//   ....[3]....
        /*0088*/ 	.word	0xffffffff


	//   ....[4]....
        /*008c*/ 	.word	0xffffffff


	//   ....[5]....
        /*0090*/ 	.word	0xffffffff


	//   ....[6]....
        /*0094*/ 	.word	0xffffffff


	//   ....[7]....
        /*0098*/ 	.word	0xffffffff


	//   ....[8]....
        /*009c*/ 	.word	0xffffffff


	//   ....[9]....
        /*00a0*/ 	.word	0xffffffff


	//   ....[10]....
        /*00a4*/ 	.word	0xffffffff


	//   ....[11]....
        /*00a8*/ 	.word	0xffffffff


	//   ....[12]....
        /*00ac*/ 	.word	0xffffffff


	//   ....[13]....
        /*00b0*/ 	.word	0xffffffff


	//   ....[14]....
        /*00b4*/ 	.word	0xffffffff


	//   ....[15]....
        /*00b8*/ 	.word	0xffffffff


	//   ....[16]....
        /*00bc*/ 	.word	0xffffffff


	//   ....[17]....
        /*00c0*/ 	.word	0xffffffff


	//   ....[18]....
        /*00c4*/ 	.word	0xffffffff


	//   ....[19]....
        /*00c8*/ 	.word	0xffffffff


	//   ....[20]....
        /*00cc*/ 	.word	0xffffffff


	//   ....[21]....
        /*00d0*/ 	.word	0xffffffff


	//   ....[22]....
        /*00d4*/ 	.word	0xffffffff


	//   ....[23]....
        /*00d8*/ 	.word	0xffffffff


	//   ....[24]....
        /*00dc*/ 	.word	0xffffffff


	//   ....[25]....
        /*00e0*/ 	.word	0xffffffff


	//   ....[26]....
        /*00e4*/ 	.word	0xffffffff


	//   ....[27]....
        /*00e8*/ 	.word	0xffffffff


	//   ....[28]....
        /*00ec*/ 	.word	0xffffffff


	//   ....[29]....
        /*00f0*/ 	.word	0xffffffff


	//----- nvinfo : EIATTR_COOP_GROUP_INSTR_OFFSETS
	.align		4
.L_230:
        /*00f4*/ 	.byte	0x04, 0x28
        /*00f6*/ 	.short	(.L_232 - .L_231)


	//   ....[0]....
.L_231:
        /*00f8*/ 	.word	0x00000980


	//   ....[1]....
        /*00fc*/ 	.word	0x000009e0


	//   ....[2]....
        /*0100*/ 	.word	0x00000a50


	//   ....[3]....
        /*0104*/ 	.word	0x00000aa0


	//   ....[4]....
        /*0108*/ 	.word	0x00000ad0


	//   ....[5]....
        /*010c*/ 	.word	0x00000c90


	//   ....[6]....
        /*0110*/ 	.word	0x00000d20


	//   ....[7]....
        /*0114*/ 	.word	0x00000d60


	//   ....[8]....
        /*0118*/ 	.word	0x00000db0


	//   ....[9]....
        /*011c*/ 	.word	0x00000df0


	//   ....[10]....
        /*0120*/ 	.word	0x00001c00


	//   ....[11]....
        /*0124*/ 	.word	0x00001c80


	//   ....[12]....
        /*0128*/ 	.word	0x00001cd0


	//   ....[13]....
        /*012c*/ 	.word	0x00001d10


	//   ....[14]....
        /*0130*/ 	.word	0x00001d40


	//   ....[15]....
        /*0134*/ 	.word	0x00002700


	//   ....[16]....
        /*0138*/ 	.word	0x00002760


	//   ....[17]....
        /*013c*/ 	.word	0x000027d0


	//   ....[18]....
        /*0140*/ 	.word	0x00002820


	//   ....[19]....
        /*0144*/ 	.word	0x00002850


	//   ....[20]....
        /*0148*/ 	.word	0x00002a10


	//   ....[21]....
        /*014c*/ 	.word	0x00002a90


	//   ....[22]....
        /*0150*/ 	.word	0x00002ad0


	//   ....[23]....
        /*0154*/ 	.word	0x00002b10


	//   ....[24]....
        /*0158*/ 	.word	0x00002b70


	//   ....[25]....
        /*015c*/ 	.word	0x00003b00


	//   ....[26]....
        /*0160*/ 	.word	0x00003b80


	//   ....[27]....
        /*0164*/ 	.word	0x00003bd0


	//   ....[28]....
        /*0168*/ 	.word	0x00003c10


	//   ....[29]....
        /*016c*/ 	.word	0x00003c40


	//----- nvinfo : EIATTR_VRC_CTA_INIT_COUNT
	.align		4
.L_232:
        /*0170*/ 	.byte	0x02, 0x4a
	.zero		1
	.zero		1


	//----- nvinfo : EIATTR_EXIT_INSTR_OFFSETS
	.align		4
        /*0174*/ 	.byte	0x04, 0x1c
        /*0176*/ 	.short	(.L_234 - .L_233)


	//   ....[0]....
.L_233:
        /*0178*/ 	.word	0x00000080


	//   ....[1]....
        /*017c*/ 	.word	0x000000c0


	//   ....[2]....
        /*0180*/ 	.word	0x00003d90


	//   ....[3]....
        /*0184*/ 	.word	0x00003e00


	//----- nvinfo : EIATTR_MAX_THREADS
	.align		4
.L_234:
        /*0188*/ 	.byte	0x04, 0x05
        /*018a*/ 	.short	(.L_236 - .L_235)
.L_235:
        /*018c*/ 	.word	0x00000100
        /*0190*/ 	.word	0x00000001
        /*0194*/ 	.word	0x00000001


	//----- nvinfo : EIATTR_CRS_STACK_SIZE
	.align		4
.L_236:
        /*0198*/ 	.byte	0x04, 0x1e
        /*019a*/ 	.short	(.L_238 - .L_237)
.L_237:
        /*019c*/ 	.word	0x00000000


	//----- nvinfo : EIATTR_CBANK_PARAM_SIZE
	.align		4
.L_238:
        /*01a0*/ 	.byte	0x03, 0x19
        /*01a2*/ 	.short	0x0021


	//----- nvinfo : EIATTR_PARAM_CBANK
	.align		4
        /*01a4*/ 	.byte	0x04, 0x0a
        /*01a6*/ 	.short	(.L_240 - .L_239)
	.align		4
.L_239:
        /*01a8*/ 	.word	index@(.nv.constant0._ZN3cub18CUB_300001_SM_10006detail6reduce28DeviceReduceSingleTileKernelINS2_10policy_hubIfyN4cuda3std3__44plusIfEEE10Policy1000EPfPdiS9_dfNS7_10__identityEEEvT0_T1_T2_T3_T4_T6_)
        /*01ac*/ 	.short	0x0380
        /*01ae*/ 	.short	0x0021


	//----- nvinfo : EIATTR_SW_WAR
	.align		4
.L_240:
        /*01b0*/ 	.byte	0x04, 0x36
        /*01b2*/ 	.short	(.L_242 - .L_241)
.L_241:
        /*01b4*/ 	.word	0x00000008
.L_242:


//--------------------- .nv.info._ZN3cub18CUB_300001_SM_10006detail6reduce18DeviceReduceKernelINS2_10policy_hubIfyN4cuda3std3__44plusIfEEE10Policy1000EN6thrust24THRUST_300001_SM_1000_NS6detail15normal_iteratorINSD_10device_ptrIdEEEEyS9_f3ExpEEvT0_PT3_T1_NS0_13GridEvenShareISN_EET2_T4_ --------------------------
	.section	.nv.info._ZN3cub18CUB_300001_SM_10006detail6reduce18DeviceReduceKernelINS2_10policy_hubIfyN4cuda3std3__44plusIfEEE10Policy1000EN6thrust24THRUST_300001_SM_1000_NS6detail15normal_iteratorINSD_10device_ptrIdEEEEyS9_f3ExpEEvT0_PT3_T1_NS0_13GridEvenShareISN_EET2_T4_,"",@"SHT_CUDA_INFO"
	.sectionflags	@""
	.align	4


	//----- nvinfo : EIATTR_CUDA_API_VERSION
	.align		4
        /*0000*/ 	.byte	0x04, 0x37
        /*0002*/ 	.short	(.L_244 - .L_243)
.L_243:
        /*0004*/ 	.word	0x00000082


	//----- nvinfo : EIATTR_KPARAM_INFO
	.align		4
.L_244:
        /*0008*/ 	.byte	0x04, 0x17
        /*000a*/ 	.short	(.L_246 - .L_245)
.L_245:
        /*000c*/ 	.word	0x00000000
        /*0010*/ 	.short	0x0005
        /*0012*/ 	.short	0x0061
        /*0014*/ 	.byte	0x00, 0xf0, 0x05, 0x00


	//----- nvinfo : EIATTR_KPARAM_INFO
	.align		4
.L_246:
        /*0018*/ 	.byte	0x04, 0x17
        /*001a*/ 	.short	(.L_248 - .L_247)
.L_247:
        /*001c*/ 	.word	0x00000000
        /*0020*/ 	.short	0x0004
        /*0022*/ 	.short	0x0060
        /*0024*/ 	.byte	0x00, 0xf0, 0x05, 0x00


	//----- nvinfo : EIATTR_KPARAM_INFO
	.align		4
.L_248:
        /*0028*/ 	.byte	0x04, 0x17
        /*002a*/ 	.short	(.L_250 - .L_249)
.L_249:
        /*002c*/ 	.word	0x00000000
        /*0030*/ 	.short	0x0003
        /*0032*/ 	.short	0x0018
        /*0034*/ 	.byte	0x00, 0xf0, 0x21, 0x01


	//----- nvinfo : EIATTR_KPARAM_INFO
	.align		4
.L_250:
        /*0038*/ 	.byte	0x04, 0x17
        /*003a*/ 	.short	(.L_252 - .L_251)
.L_251:
        /*003c*/ 	.word	0x00000000
        /*0040*/ 	.short	0x0002
        /*0042*/ 	.short	0x0010
        /*0044*/ 	.byte	0x00, 0xf0, 0x21, 0x00


	//----- nvinfo : EIATTR_KPARAM_INFO
	.align		4
.L_252:
        /*0048*/ 	.byte	0x04, 0x17
        /*004a*/ 	.short	(.L_254 - .L_253)
.L_253:
        /*004c*/ 	.word	0x00000000
        /*0050*/ 	.short	0x0001
        /*0052*/ 	.short	0x0008
        /*0054*/ 	.byte	0x00, 0xf5, 0x21, 0x00


	//----- nvinfo : EIATTR_KPARAM_INFO
	.align		4
.L_254:
        /*0058*/ 	.byte	0x04, 0x17
        /*005a*/ 	.short	(.L_256 - .L_255)
.L_255:
        /*005c*/ 	.word	0x00000000
        /*0060*/ 	.short	0x0000
        /*0062*/ 	.short	0x0000
        /*0064*/ 	.byte	0x00, 0xf0, 0x21, 0x00


	//----- nvinfo : EIATTR_SPARSE_MMA_MASK
	.align		4
.L_256:
        /*0068*/ 	.byte	0x03, 0x50
        /*006a*/ 	.short	0x0000


	//----- nvinfo : EIATTR_MAXREG_COUNT
	.align		4
        /*006c*/ 	.byte	0x03, 0x1b
        /*006e*/ 	.short	0x00ff


	//----- nvinfo : EIATTR_NUM_BARRIERS
	.align		4
        /*0070*/ 	.byte	0x02, 0x4c
        /*0072*/ 	.byte	0x01
	.zero		1


	//----- nvinfo : EIATTR_MERCURY_ISA_VERSION
	.align		4
        /*0074*/ 	.byte	0x03, 0x5f
        /*0076*/ 	.short	0x0101


	//----- nvinfo : EIATTR_COOP_GROUP_MASK_REGIDS
	.align		4
        /*0078*/ 	.byte	0x04, 0x29
        /*007a*/ 	.short	(.L_258 - .L_257)


	//   ....[0]....
.L_257:
        /*007c*/ 	.word	0xffffffff


	//   ....[1]....
        /*0080*/ 	.word	0xffffffff


	//   ....[2]....
        /*0084*/ 	.word	0xffffffff


	//   ....[3]....
        /*0088*/ 	.word	0xffffffff


	//   ....[4]....
        /*008c*/ 	.word	0xffffffff


	//   ....[5]....
        /*0090*/ 	.word	0xffffffff


	//   ....[6]....
        /*0094*/ 	.word	0xffffffff


	//   ....[7]....
        /*0098*/ 	.word	0xffffffff


	//   ....[8]....
        /*009c*/ 	.word	0xffffffff


	//   ....[9]....
        /*00a0*/ 	.word	0xffffffff


	//   ....[10]....
        /*00a4*/ 	.word	0xffffffff


	//   ....[11]....
        /*00a8*/ 	.word	0xffffffff


	//   ....[12]....
        /*00ac*/ 	.word	0xffffffff


	//   ....[13]....
        /*00b0*/ 	.word	0xffffffff


	//   ....[14]....
        /*00b4*/ 	.word	0xffffffff


	//----- nvinfo : EIATTR_COOP_GROUP_INSTR_OFFSETS
	.align		4
.L_258:
        /*00b8*/ 	.byte	0x04, 0x28
        /*00ba*/ 	.short	(.L_260 - .L_259)


	//   ....[0]....
.L_259:
        /*00bc*/ 	.word	0x00001180


	//   ....[1]....
        /*00c0*/ 	.word	0x000011e0


	//   ....[2]....
        /*00c4*/ 	.word	0x00001250


	//   ....[3]....
        /*00c8*/ 	.word	0x000012a0


	//   ....[4]....
        /*00cc*/ 	.word	0x000012d0


	//   ....[5]....
        /*00d0*/ 	.word	0x00001490


	//   ....[6]....
        /*00d4*/ 	.word	0x00001520


	//   ....[7]....
        /*00d8*/ 	.word	0x00001570


	//   ....[8]....
        /*00dc*/ 	.word	0x000015b0


	//   ....[9]....
        /*00e0*/ 	.word	0x000015f0


	//   ....[10]....
        /*00e4*/ 	.word	0x00006fd0


	//   ....[11]....
        /*00e8*/ 	.word	0x00007050


	//   ....[12]....
        /*00ec*/ 	.word	0x000070a0


	//   ....[13]....
        /*00f0*/ 	.word	0x000070e0


	//   ....[14]....
        /*00f4*/ 	.word	0x00007110


	//----- nvinfo : EIATTR_VRC_CTA_INIT_COUNT
	.align		4
.L_260:
        /*00f8*/ 	.byte	0x02, 0x4a
	.zero		1
	.zero		1


	//----- nvinfo : EIATTR_EXIT_INSTR_OFFSETS
	.align		4
        /*00fc*/ 	.byte	0x04, 0x1c
        /*00fe*/ 	.short	(.L_262 - .L_261)


	//   ....[0]....
.L_261:
        /*0100*/ 	.word	0x00007260


	//   ....[1]....
        /*0104*/ 	.word	0x000072c0


	//----- nvinfo : EIATTR_MAX_THREADS
	.align		4
.L_262:
        /*0108*/ 	.byte	0x04, 0x05
        /*010a*/ 	.short	(.L_264 - .L_263)
.L_263:
        /*010c*/ 	.word	0x00000100
        /*0110*/ 	.word	0x00000001
        /*0114*/ 	.word	0x00000001


	//----- nvinfo : EIATTR_CRS_STACK_SIZE
	.align		4
.L_264:
        /*0118*/ 	.byte	0x04, 0x1e
        /*011a*/ 	.short	(.L_266 - .L_265)
.L_265:
        /*011c*/ 	.word	0x00000000


	//----- nvinfo : EIATTR_CBANK_PARAM_SIZE
	.align		4
.L_266:
        /*0120*/ 	.byte	0x03, 0x19
        /*0122*/ 	.short	0x0062


	//----- nvinfo : EIATTR_PARAM_CBANK
	.align		4
        /*0124*/ 	.byte	0x04, 0x0a
        /*0126*/ 	.short	(.L_268 - .L_267)
	.align		4
.L_267:
        /*0128*/ 	.word	index@(.nv.constant0._ZN3cub18CUB_300001_SM_10006detail6reduce18DeviceReduceKernelINS2_10policy_hubIfyN4cuda3std3__44plusIfEEE10Policy1000EN6thrust24THRUST_300001_SM_1000_NS6detail15normal_iteratorINSD_10device_ptrIdEEEEyS9_f3ExpEEvT0_PT3_T1_NS0_13GridEvenShareISN_EET2_T4_)
        /*012c*/ 	.short	0x0380
        /*012e*/ 	.short	0x0062


	//----- nvinfo : EIATTR_SW_WAR
	.align		4
.L_268:
        /*0130*/ 	.byte	0x04, 0x36
        /*0132*/ 	.short	(.L_270 - .L_269)
.L_269:
        /*0134*/ 	.word	0x00000008
.L_270:


//--------------------- .nv.info._ZN3cub18CUB_300001_SM_10006detail6reduce28DeviceReduceSingleTileKernelINS2_10policy_hubIfyN4cuda3std3__44plusIfEEE10Policy1000EN6thrust24THRUST_300001_SM_1000_NS6detail15normal_iteratorINSD_10device_ptrIdEEEEPdyS9_df3ExpEEvT0_T1_T2_T3_T4_T6_ --------------------------
	.section	.nv.info._ZN3cub18CUB_300001_SM_10006detail6reduce28DeviceReduceSingleTileKernelINS2_10policy_hubIfyN4cuda3std3__44plusIfEEE10Policy1000EN6thrust24THRUST_300001_SM_1000_NS6detail15normal_iteratorINSD_10device_ptrIdEEEEPdyS9_df3ExpEEvT0_T1_T2_T3_T4_T6_,"",@"SHT_CUDA_INFO"
	.sectionflags	@""
	.align	4


	//----- nvinfo : EIATTR_CUDA_API_VERSION
	.align		4
        /*0000*/ 	.byte	0x04, 0x37
        /*0002*/ 	.short	(.L_272 - .L_271)
.L_271:
        /*0004*/ 	.word	0x00000082


	//----- nvinfo : EIATTR_KPARAM_INFO
	.align		4
.L_272:
        /*0008*/ 	.byte	0x04, 0x17
        /*000a*/ 	.short	(.L_274 - .L_273)
.L_273:
        /*000c*/ 	.word	0x00000000
        /*0010*/ 	.short	0x0005
        /*0012*/ 	.short	0x0028
        /*0014*/ 	.byte	0x00, 0xf0, 0x05, 0x00


	//----- nvinfo : EIATTR_KPARAM_INFO
	.align		4
.L_274:
        /*0018*/ 	.byte	0x04, 0x17
        /*001a*/ 	.short	(.L_276 - .L_275)
.L_275:
        /*001c*/ 	.word	0x00000000
        /*0020*/ 	.short	0x0004
        /*0022*/ 	.short	0x0020
        /*0024*/ 	.byte	0x00, 0xf0, 0x21, 0x00


	//----- nvinfo : EIATTR_KPARAM_INFO
	.align		4
.L_276:
        /*0028*/ 	.byte	0x04, 0x17
        /*002a*/ 	.short	(.L_278 - .L_277)
.L_277:
        /*002c*/ 	.word	0x00000000
        /*0030*/ 	.short	0x0003
        /*0032*/ 	.short	0x0018
        /*0034*/ 	.byte	0x00, 0xf0, 0x05, 0x00


	//----- nvinfo : EIATTR_KPARAM_INFO
	.align		4
.L_278:
        /*0038*/ 	.byte	0x04, 0x17
        /*003a*/ 	.short	(.L_280 - .L_279)
.L_279:
        /*003c*/ 	.word	0x00000000
        /*0040*/ 	.short	0x0002
        /*0042*/ 	.short	0x0010
        /*0044*/ 	.byte	0x00, 0xf0, 0x21, 0x00


	//----- nvinfo : EIATTR_KPARAM_INFO
	.align		4
.L_280:
        /*0048*/ 	.byte	0x04, 0x17
        /*004a*/ 	.short	(.L_282 - .L_281)
.L_281:
        /*004c*/ 	.word	0x00000000
        /*0050*/ 	.short	0x0001
        /*0052*/ 	.short	0x0008
        /*0054*/ 	.byte	0x00, 0xf5, 0x21, 0x00


	//----- nvinfo : EIATTR_KPARAM_INFO
	.align		4
.L_282:
        /*0058*/ 	.byte	0x04, 0x17
        /*005a*/ 	.short	(.L_284 - .L_283)
.L_283:
        /*005c*/ 	.word	0x00000000
        /*0060*/ 	.short	0x0000
        /*0062*/ 	.short	0x0000
        /*0064*/ 	.byte	0x00, 0xf0, 0x21, 0x00


	//----- nvinfo : EIATTR_SPARSE_MMA_MASK
	.align		4
.L_284:
        /*0068*/ 	.byte	0x03, 0x50
        /*006a*/ 	.short	0x0000


	//----- nvinfo : EIATTR_MAXREG_COUNT
	.align		4
        /*006c*/ 	.byte	0x03, 0x1b
        /*006e*/ 	.short	0x00ff


	//----- nvinfo : EIATTR_NUM_BARRIERS
	.align		4
        /*0070*/ 	.byte	0x02, 0x4c
        /*0072*/ 	.byte	0x01
	.zero		1


	//----- nvinfo : EIATTR_MERCURY_ISA_VERSION
	.align		4
        /*0074*/ 	.byte	0x03, 0x5f
        /*0076*/ 	.short	0x0101


	//----- nvinfo : EIATTR_COOP_GROUP_MASK_REGIDS
	.align		4
        /*0078*/ 	.byte	0x04, 0x29
        /*007a*/ 	.short	(.L_286 - .L_285)


	//   ....[0]....
.L_285:
        /*007c*/ 	.word	0xffffffff


	//   ....[1]....
        /*0080*/ 	.word	0xffffffff


	//   ....[2]....
        /*0084*/ 	.word	0xffffffff


	//   ....[3]....
        /*0088*/ 	.word	0xffffffff


	//   ....[4]....
        /*008c*/ 	.word	0xffffffff


	//   ....[5]....
        /*0090*/ 	.word	0xffffffff


	//   ....[6]....
        /*0094*/ 	.word	0xffffffff


	//   ....[7]....
        /*0098*/ 	.word	0xffffffff


	//   ....[8]....
        /*009c*/ 	.word	0xffffffff


	//   ....[9]....
        /*00a0*/ 	.word	0xffffffff


	//   ....[10]....
        /*00a4*/ 	.word	0xffffffff


	//   ....[11]....
        /*00a8*/ 	.word	0xffffffff


	//   ....[12]....
        /*00ac*/ 	.word	0xffffffff


	//   ....[13]....
        /*00b0*/ 	.word	0xffffffff


	//   ....[14]....
        /*00b4*/ 	.word	0xffffffff


	//----- nvinfo : EIATTR_COOP_GROUP_INSTR_OFFSETS
	.align		4
.L_286:
        /*00b8*/ 	.byte	0x04, 0x28
        /*00ba*/ 	.short	(.L_288 - .L_287)


	//   ....[0]....
.L_287:
        /*00bc*/ 	.word	0x000016f0


	//   ....[1]....
        /*00c0*/ 	.word	0x00001750


	//   ....[2]....
        /*00c4*/ 	.word	0x000017c0


	//   ....[3]....
        /*00c8*/ 	.word	0x00001810


	//   ....[4]....
        /*00cc*/ 	.word	0x00001840


	//   ....[5]....
        /*00d0*/ 	.word	0x00001a00


	//   ....[6]....
        /*00d4*/ 	.word	0x00001a90


	//   ....[7]....
        /*00d8*/ 	.word	0x00001ae0


	//   ....[8]....
        /*00dc*/ 	.word	0x00001b20


	//   ....[9]....
        /*00e0*/ 	.word	0x00001b60


	//   ....[10]....
        /*00e4*/ 	.word	0x00007390


	//   ....[11]....
        /*00e8*/ 	.word	0x00007410


	//   ....[12]....
        /*00ec*/ 	.word	0x00007460


	//   ....[13]....
        /*00f0*/ 	.word	0x000074a0


	//   ....[14]....
        /*00f4*/ 	.word	0x000074d0


	//----- nvinfo : EIATTR_VRC_CTA_INIT_COUNT
	.align		4
.L_288:
        /*00f8*/ 	.byte	0x02, 0x4a
	.zero		1
	.zero		1


	//----- nvinfo : EIATTR_EXIT_INSTR_OFFSETS
	.align		4
        /*00fc*/ 	.byte	0x04, 0x1c
        /*00fe*/ 	.short	(.L_290 - .L_289)


	//   ....[0]....
.L_289:
        /*0100*/ 	.word	0x00000080


	//   ....[1]....
        /*0104*/ 	.word	0x000000c0


	//   ....[2]....
        /*0108*/ 	.word	0x00007610


	//   ....[3]....
        /*010c*/ 	.word	0x00007680


	//----- nvinfo : EIATTR_MAX_THREADS
	.align		4
.L_290:
        /*0110*/ 	.byte	0x04, 0x05
        /*0112*/ 	.short	(.L_292 - .L_291)
.L_291:
        /*0114*/ 	.word	0x00000100
        /*0118*/ 	.word	0x00000001
        /*011c*/ 	.word	0x00000001


	//----- nvinfo : EIATTR_CRS_STACK_SIZE
	.align		4
.L_292:
        /*0120*/ 	.byte	0x04, 0x1e
        /*0122*/ 	.short	(.L_294 - .L_293)
.L_293:
        /*0124*/ 	.word	0x00000000


	//----- nvinfo : EIATTR_CBANK_PARAM_SIZE
	.align		4
.L_294:
        /*0128*/ 	.byte	0x03, 0x19
        /*012a*/ 	.short	0x0029


	//----- nvinfo : EIATTR_PARAM_CBANK
	.align		4
        /*012c*/ 	.byte	0x04, 0x0a
        /*012e*/ 	.short	(.L_296 - .L_295)
	.align		4
.L_295:
        /*0130*/ 	.word	index@(.nv.constant0._ZN3cub18CUB_300001_SM_10006detail6reduce28DeviceReduceSingleTileKernelINS2_10policy_hubIfyN4cuda3std3__44plusIfEEE10Policy1000EN6thrust24THRUST_300001_SM_1000_NS6detail15normal_iteratorINSD_10device_ptrIdEEEEPdyS9_df3ExpEEvT0_T1_T2_T3_T4_T6_)
        /*0134*/ 	.short	0x0380
        /*0136*/ 	.short	0x0029


	//----- nvinfo : EIATTR_SW_WAR
	.align		4
.L_296:
        /*0138*/ 	.byte	0x04, 0x36
        /*013a*/ 	.short	(.L_298 - .L_297)
.L_297:
        /*013c*/ 	.word	0x00000008
.L_298:


//--------------------- .nv.info._ZN3cub18CUB_300001_SM_10006detail6reduce28DeviceReduceSingleTileKernelINS2_10policy_hubIfjN4cuda3std3__44plusIfEEE10Policy1000EPfPdiS9_dfNS7_10__identityEEEvT0_T1_T2_T3_T4_T6_ --------------------------
	.section	.nv.info._ZN3cub18CUB_300001_SM_10006detail6reduce28DeviceReduceSingleTileKernelINS2_10policy_hubIfjN4cuda3std3__44plusIfEEE10Policy1000EPfPdiS9_dfNS7_10__identityEEEvT0_T1_T2_T3_T4_T6_,"",@"SHT_CUDA_INFO"
	.sectionflags	@""
	.align	4


	//----- nvinfo : EIATTR_CUDA_API_VERSION
	.align		4
        /*0000*/ 	.byte	0x04, 0x37
        /*0002*/ 	.short	(.L_300 - .L_299)
.L_299:
        /*0004*/ 	.word	0x00000082


	//----- nvinfo : EIATTR_KPARAM_INFO
	.align		4
.L_300:
        /*0008*/ 	.byte	0x04, 0x17
        /*000a*/ 	.short	(.L_302 - .L_301)
.L_301:
        /*000c*/ 	.word	0x00000000
        /*0010*/ 	.short	0x0005
        /*0012*/ 	.short	0x0020
        /*0014*/ 	.byte	0x00, 0xf0, 0x05, 0x00


	//----- nvinfo : EIATTR_KPARAM_INFO
	.align		4
.L_302:
        /*0018*/ 	.byte	0x04, 0x17
        /*001a*/ 	.short	(.L_304 - .L_303)
.L_303:
        /*001c*/ 	.word	0x00000000
        /*0020*/ 	.short	0x0004
        /*0022*/ 	.short	0x0018
        /*0024*/ 	.byte	0x00, 0xf0, 0x21, 0x00


	//----- nvinfo : EIATTR_KPARAM_INFO
	.align		4
.L_304:
        /*0028*/ 	.byte	0x04, 0x17
        /*002a*/ 	.short	(.L_306 - .L_305)
.L_305:
        /*002c*/ 	.word	0x00000000
        /*0030*/ 	.short	0x0003
        /*0032*/ 	.short	0x0014
        /*0034*/ 	.byte	0x00, 0xf0, 0x05, 0x00


	//----- nvinfo : EIATTR_KPARAM_INFO
	.align		4
.L_306:
        /*0038*/ 	.byte	0x04, 0x17
        /*003a*/ 	.short	(.L_308 - .L_307)
.L_307:
        /*003c*/ 	.word	0x00000000
        /*0040*/ 	.short	0x0002
        /*0042*/ 	.short	0x0010
        /*0044*/ 	.byte	0x00, 0xf0, 0x11, 0x00


	//----- nvinfo : EIATTR_KPARAM_INFO
	.align		4
.L_308:
        /*0048*/ 	.byte	0x04, 0x17
        /*004a*/ 	.short	(.L_310 - .L_309)
.L_309:
        /*004c*/ 	.word	0x00000000
        /*0050*/ 	.short	0x0001
        /*0052*/ 	.short	0x0008
        /*0054*/ 	.byte	0x00, 0xf5, 0x21, 0x00


	//----- nvinfo : EIATTR_KPARAM_INFO
	.align		4
.L_310:
        /*0058*/ 	.byte	0x04, 0x17
        /*005a*/ 	.short	(.L_312 - .L_311)
.L_311:
        /*005c*/ 	.word	0x00000000
        /*0060*/ 	.short	0x0000
        /*0062*/ 	.short	0x0000
        /*0064*/ 	.byte	0x00, 0xf5, 0x21, 0x00


	//----- nvinfo : EIATTR_SPARSE_MMA_MASK
	.align		4
.L_312:
        /*0068*/ 	.byte	0x03, 0x50
        /*006a*/ 	.short	0x0000


	//----- nvinfo : EIATTR_MAXREG_COUNT
	.align		4
        /*006c*/ 	.byte	0x03, 0x1b
        /*006e*/ 	.short	0x0080


	//----- nvinfo : EIATTR_NUM_BARRIERS
	.align		4
        /*0070*/ 	.byte	0x02, 0x4c
        /*0072*/ 	.byte	0x01
	.zero		1


	//----- nvinfo : EIATTR_MERCURY_ISA_VERSION
	.align		4
        /*0074*/ 	.byte	0x03, 0x5f
        /*0076*/ 	.short	0x0101


	//----- nvinfo : EIATTR_UNUSED_LOAD_BYTE_OFFSET
	.align		4
        /*0078*/ 	.byte	0x04, 0x44
        /*007a*/ 	.short	(.L_314 - .L_313)


	//   ....[0]....
.L_313:
        /*007c*/ 	.word	0x00000b70
        /*0080*/ 	.word	0x0000fff0


	//   ....[1]....
        /*0084*/ 	.word	0x00000f80
        /*0088*/ 	.word	0x0000fff0


	//   ....[2]....
        /*008c*/ 	.word	0x00002010
        /*0090*/ 	.word	0x0000fff0


	//   ....[3]....
        /*0094*/ 	.word	0x00002bb0
        /*0098*/ 	.word	0x0000fff0


	//   ....[4]....
        /*009c*/ 	.word	0x00002fc0
        /*00a0*/ 	.word	0x0000fff0


	//   ....[5]....
        /*00a4*/ 	.word	0x00004140
        /*00a8*/ 	.word	0x0000fff0


	//----- nvinfo : EIATTR_COOP_GROUP_MASK_REGIDS
	.align		4
.L_314:
        /*00ac*/ 	.byte	0x04, 0x29
        /*00ae*/ 	.short	(.L_316 - .L_315)


	//   ....[0]....
.L_315:
        /*00b0*/ 	.word	0xffffffff


	//   ....[1]....
        /*00b4*/ 	.word	0xffffffff


	//   ....[2]....
        /*00b8*/ 	.word	0xffffffff


	//   ....[3]....
        /*00bc*/ 	.word	0xffffffff


	//   ....[4]....
        /*00c0*/ 	.word	0xffffffff


	//   ....[5]....
        /*00c4*/ 	.word	0xffffffff


	//   ....[6]....
        /*00c8*/ 	.word	0xffffffff


	//   ....[7]....
        /*00cc*/ 	.word	0xffffffff


	//   ....[8]....
        /*00d0*/ 	.word	0xffffffff


	//   ....[9]....
        /*00d4*/ 	.word	0xffffffff


	//   ....[10]....
        /*00d8*/ 	.word	0xffffffff


	//   ....[11]....
        /*00dc*/ 	.word	0xffffffff


	//   ....[12]....
        /*00e0*/ 	.word	0xffffffff


	//   ....[13]....
        /*00e4*/ 	.word	0xffffffff


	//   ....[14]....
        /*00e8*/ 	.word	0xffffffff


	//   ....[15]....
        /*00ec*/ 	.word	0xffffffff


	//   ....[16]....
        /*00f0*/ 	.word	0xffffffff


	//   ....[17]....
        /*00f4*/ 	.word	0xffffffff


	//   ....[18]....
        /*00f8*/ 	.word	0xffffffff


	//   ....[19]....
        /*00fc*/ 	.word	0xffffffff


	//   ....[20]....
        /*0100*/ 	.word	0xffffffff


	//   ....[21]....
        /*0104*/ 	.word	0xffffffff


	//   ....[22]....
        /*0108*/ 	.word	0xffffffff


	//   ....[23]....
        /*010c*/ 	.word	0xffffffff


	//   ....[24]....
        /*0110*/ 	.word	0xffffffff


	//   ....[25]....
        /*0114*/ 	.word	0xffffffff


	//   ....[26]....
        /*0118*/ 	.word	0xffffffff


	//   ....[27]....
        /*011c*/ 	.word	0xffffffff


	//   ....[28]....
        /*0120*/ 	.word	0xffffffff


	//   ....[29]....
        /*0124*/ 	.word	0xffffffff


	//----- nvinfo : EIATTR_COOP_GROUP_INSTR_OFFSETS
	.align		4
.L_316:
        /*0128*/ 	.byte	0x04, 0x28
        /*012a*/ 	.short	(.L_318 - .L_317)


	//   ....[0]....
.L_317:
        /*012c*/ 	.word	0x00000980


	//   ....[1]....
        /*0130*/ 	.word	0x000009e0


	//   ....[2]....
        /*0134*/ 	.word	0x00000a50


	//   ....[3]....
        /*0138*/ 	.word	0x00000aa0


	//   ....[4]....
        /*013c*/ 	.word	0x00000ad0


	//   ....[5]....
        /*0140*/ 	.word	0x00000d20


	//   ....[6]....
        /*0144*/ 	.word	0x00000db0


	//   ....[7]....
        /*0148*/ 	.word	0x00000df0


	//   ....[8]....
        /*014c*/ 	.word	0x00000e40


	//   ....[9]....
        /*0150*/ 	.word	0x00000e80


	//   ....[10]....
        /*0154*/ 	.word	0x00001e30


	//   ....[11]....
        /*0158*/ 	.word	0x00001eb0


	//   ....[12]....
        /*015c*/ 	.word	0x00001f00


	//   ....[13]....
        /*0160*/ 	.word	0x00001f40


	//   ....[14]....
        /*0164*/ 	.word	0x00001f70


	//   ....[15]....
        /*0168*/ 	.word	0x000029c0


	//   ....[16]....
        /*016c*/ 	.word	0x00002a20


	//   ....[17]....
        /*0170*/ 	.word	0x00002a90


	//   ....[18]....
        /*0174*/ 	.word	0x00002ae0


	//   ....[19]....
        /*0178*/ 	.word	0x00002b10


	//   ....[20]....
        /*017c*/ 	.word	0x00002d60


	//   ....[21]....
        /*0180*/ 	.word	0x00002de0


	//   ....[22]....
        /*0184*/ 	.word	0x00002e20


	//   ....[23]....
        /*0188*/ 	.word	0x00002e60


	//   ....[24]....
        /*018c*/ 	.word	0x00002ec0


	//   ....[25]....
        /*0190*/ 	.word	0x00003f60


	//   ....[26]....
        /*0194*/ 	.word	0x00003fe0


	//   ....[27]....
        /*0198*/ 	.word	0x00004030


	//   ....[28]....
        /*019c*/ 	.word	0x00004070


	//   ....[29]....
        /*01a0*/ 	.word	0x000040a0


	//----- nvinfo : EIATTR_VRC_CTA_INIT_COUNT
	.align		4
.L_318:
        /*01a4*/ 	.byte	0x02, 0x4a
	.zero		1
	.zero		1


	//----- nvinfo : EIATTR_EXIT_INSTR_OFFSETS
	.align		4
        /*01a8*/ 	.byte	0x04, 0x1c
        /*01aa*/ 	.short	(.L_320 - .L_319)


	//   ....[0]....
.L_319:
        /*01ac*/ 	.word	0x00000080


	//   ....[1]....
        /*01b0*/ 	.word	0x000000c0


	//   ....[2]....
        /*01b4*/ 	.word	0x00004280


	//   ....[3]....
        /*01b8*/ 	.word	0x000042f0


	//----- nvinfo : EIATTR_MAX_THREADS
	.align		4
.L_320:
        /*01bc*/ 	.byte	0x04, 0x05
        /*01be*/ 	.short	(.L_322 - .L_321)
.L_321:
        /*01c0*/ 	.word	0x00000200
        /*01c4*/ 	.word	0x00000001
        /*01c8*/ 	.word	0x00000001


	//----- nvinfo : EIATTR_CRS_STACK_SIZE
	.align		4
.L_322:
        /*01cc*/ 	.byte	0x04, 0x1e
        /*01ce*/ 	.short	(.L_324 - .L_323)
.L_323:
        /*01d0*/ 	.word	0x00000000


	//----- nvinfo : EIATTR_CBANK_PARAM_SIZE
	.align		4
.L_324:
        /*01d4*/ 	.byte	0x03, 0x19
        /*01d6*/ 	.short	0x0021


	//----- nvinfo : EIATTR_PARAM_CBANK
	.align		4
        /*01d8*/ 	.byte	0x04, 0x0a
        /*01da*/ 	.short	(.L_326 - .L_325)
	.align		4
.L_325:
        /*01dc*/ 	.word	index@(.nv.constant0._ZN3cub18CUB_300001_SM_10006detail6reduce28DeviceReduceSingleTileKernelINS2_10policy_hubIfjN4cuda3std3__44plusIfEEE10Policy1000EPfPdiS9_dfNS7_10__identityEEEvT0_T1_T2_T3_T4_T6_)
        /*01e0*/ 	.short	0x0380
        /*01e2*/ 	.short	0x0021


	//----- nvinfo : EIATTR_SW_WAR
	.align		4
.L_326:
        /*01e4*/ 	.byte	0x04, 0x36
        /*01e6*/ 	.short	(.L_328 - .L_327)
.L_327:
        /*01e8*/ 	.word	0x00000008
.L_328:


//--------------------- .nv.info._ZN3cub18CUB_300001_SM_10006detail6reduce18DeviceReduceKernelINS2_10policy_hubIfjN4cuda3std3__44plusIfEEE10Policy1000EN6thrust24THRUST_300001_SM_1000_NS6detail15normal_iteratorINSD_10device_ptrIdEEEEjS9_f3ExpEEvT0_PT3_T1_NS0_13GridEvenShareISN_EET2_T4_ --------------------------
	.section	.nv.info._ZN3cub18CUB_300001_SM_10006detail6reduce18DeviceReduceKernelINS2_10policy_hubIfjN4cuda3std3__44plusIfEEE10Policy1000EN6thrust24THRUST_300001_SM_1000_NS6detail15normal_iteratorINSD_10device_ptrIdEEEEjS9_f3ExpEEvT0_PT3_T1_NS0_13GridEvenShareISN_EET2_T4_,"",@"SHT_CUDA_INFO"
	.sectionflags	@""
	.align	4


	//----- nvinfo : EIATTR_CUDA_API_VERSION
	.align		4
        /*0000*/ 	.byte	0x04, 0x37
        /*0002*/ 	.short	(.L_330 - .L_329)
.L_329:
        /*0004*/ 	.word	0x00000082


	//----- nvinfo : EIATTR_KPARAM_INFO
	.align		4
.L_330:
        /*0008*/ 	.byte	0x04, 0x17
        /*000a*/ 	.short	(.L_332 - .L_331)
.L_331:
        /*000c*/ 	.word	0x00000000
        /*0010*/ 	.short	0x0005
        /*0012*/ 	.short	0x003d
        /*0014*/ 	.byte	0x00, 0xf0, 0x05, 0x00


	//----- nvinfo : EIATTR_KPARAM_INFO
	.align		4
.L_332:
        /*0018*/ 	.byte	0x04, 0x17
        /*001a*/ 	.short	(.L_334 - .L_333)
.L_333:
        /*001c*/ 	.word	0x00000000
        /*0020*/ 	.short	0x0004
        /*0022*/ 	.short	0x003c
        /*0024*/ 	.byte	0x00, 0xf0, 0x05, 0x00


	//----- nvinfo : EIATTR_KPARAM_INFO
	.align		4
.L_334:
        /*0028*/ 	.byte	0x04, 0x17
        /*002a*/ 	.short	(.L_336 - .L_335)
.L_335:
        /*002c*/ 	.word	0x00000000
        /*0030*/ 	.short	0x0003
        /*0032*/ 	.short	0x0014
        /*0034*/ 	.byte	0x00, 0xf0, 0xa1, 0x00


	//----- nvinfo : EIATTR_KPARAM_INFO
	.align		4
.L_336:
        /*0038*/ 	.byte	0x04, 0x17
        /*003a*/ 	.short	(.L_338 - .L_337)
.L_337:
        /*003c*/ 	.word	0x00000000
        /*0040*/ 	.short	0x0002
        /*0042*/ 	.short	0x0010
        /*0044*/ 	.byte	0x00, 0xf0, 0x11, 0x00


	//----- nvinfo : EIATTR_KPARAM_INFO
	.align		4
.L_338:
        /*0048*/ 	.byte	0x04, 0x17
        /*004a*/ 	.short	(.L_340 - .L_339)
.L_339:
        /*004c*/ 	.word	0x00000000
        /*0050*/ 	.short	0x0001
        /*0052*/ 	.short	0x0008
        /*0054*/ 	.byte	0x00, 0xf5, 0x21, 0x00


	//----- nvinfo : EIATTR_KPARAM_INFO
	.align		4
.L_340:
        /*0058*/ 	.byte	0x04, 0x17
        /*005a*/ 	.short	(.L_342 - .L_341)
.L_341:
        /*005c*/ 	.word	0x00000000
        /*0060*/ 	.short	0x0000
        /*0062*/ 	.short	0x0000
        /*0064*/ 	.byte	0x00, 0xf0, 0x21, 0x00


	//----- nvinfo : EIATTR_SPARSE_MMA_MASK
	.align		4
.L_342:
        /*0068*/ 	.byte	0x03, 0x50
        /*006a*/ 	.short	0x0000


	//----- nvinfo : EIATTR_MAXREG_COUNT
	.align		4
        /*006c*/ 	.byte	0x03, 0x1b
        /*006e*/ 	.short	0x0080


	//----- nvinfo : EIATTR_NUM_BARRIERS
	.align		4
        /*0070*/ 	.byte	0x02, 0x4c
        /*0072*/ 	.byte	0x01
	.zero		1


	//----- nvinfo : EIATTR_MERCURY_ISA_VERSION
	.align		4
        /*0074*/ 	.byte	0x03, 0x5f
        /*0076*/ 	.short	0x0101


	//----- nvinfo : EIATTR_UNUSED_LOAD_BYTE_OFFSET
	.align		4
        /*0078*/ 	.byte	0x04, 0x44
        /*007a*/ 	.short	(.L_344 - .L_343)


	//   ....[0]....
.L_343:
        /*007c*/ 	.word	0x00001310
        /*0080*/ 	.word	0x0000fff0


	//   ....[1]....
        /*0084*/ 	.word	0x00001720
        /*0088*/ 	.word	0x0000fff0


	//   ....[2]....
        /*008c*/ 	.word	0x00007210
        /*0090*/ 	.word	0x0000fff0


	//----- nvinfo : EIATTR_COOP_GROUP_MASK_REGIDS
	.align		4
.L_344:
        /*0094*/ 	.byte	0x04, 0x29
        /*0096*/ 	.short	(.L_346 - .L_345)


	//   ....[0]....
.L_345:
        /*0098*/ 	.word	0xffffffff


	//   ....[1]....
        /*009c*/ 	.word	0xffffffff


	//   ....[2]....
        /*00a0*/ 	.word	0xffffffff


	//   ....[3]....
        /*00a4*/ 	.word	0xffffffff


	//   ....[4]....
        /*00a8*/ 	.word	0xffffffff


	//   ....[5]....
        /*00ac*/ 	.word	0xffffffff


	//   ....[6]....
        /*00b0*/ 	.word	0xffffffff


	//   ....[7]....
        /*00b4*/ 	.word	0xffffffff


	//   ....[8]....
        /*00b8*/ 	.word	0xffffffff


	//   ....[9]....
        /*00bc*/ 	.word	0xffffffff


	//   ....[10]....
        /*00c0*/ 	.word	0xffffffff


	//   ....[11]....
        /*00c4*/ 	.word	0xffffffff


	//   ....[12]....
        /*00c8*/ 	.word	0xffffffff


	//   ....[13]....
        /*00cc*/ 	.word	0xffffffff


	//   ....[14]....
        /*00d0*/ 	.word	0xffffffff


	//----- nvinfo : EIATTR_COOP_GROUP_INSTR_OFFSETS
	.align		4
.L_346:
        /*00d4*/ 	.byte	0x04, 0x28
        /*00d6*/ 	.short	(.L_348 - .L_347)


	//   ....[0]....
.L_347:
        /*00d8*/ 	.word	0x00001120


	//   ....[1]....
        /*00dc*/ 	.word	0x00001180


	//   ....[2]....
        /*00e0*/ 	.word	0x000011f0


	//   ....[3]....
        /*00e4*/ 	.word	0x00001240


	//   ....[4]....
        /*00e8*/ 	.word	0x00001270


	//   ....[5]....
        /*00ec*/ 	.word	0x000014c0


	//   ....[6]....
        /*00f0*/ 	.word	0x00001550


	//   ....[7]....
        /*00f4*/ 	.word	0x000015a0


	//   ....[8]....
        /*00f8*/ 	.word	0x000015e0


	//   ....[9]....
        /*00fc*/ 	.word	0x00001620


	//   ....[10]....
        /*0100*/ 	.word	0x00007030


	//   ....[11]....
        /*0104*/ 	.word	0x000070b0


	//   ....[12]....
        /*0108*/ 	.word	0x00007100


	//   ....[13]....
        /*010c*/ 	.word	0x00007140


	//   ....[14]....
        /*0110*/ 	.word	0x00007170


	//----- nvinfo : EIATTR_VRC_CTA_INIT_COUNT
	.align		4
.L_348:
        /*0114*/ 	.byte	0x02, 0x4a
	.zero		1
	.zero		1


	//----- nvinfo : EIATTR_EXIT_INSTR_OFFSETS
	.align		4
        /*0118*/ 	.byte	0x04, 0x1c
        /*011a*/ 	.short	(.L_350 - .L_349)


	//   ....[0]....
.L_349:
        /*011c*/ 	.word	0x00007350


	//   ....[1]....
        /*0120*/ 	.word	0x000073a0


	//----- nvinfo : EIATTR_MAX_THREADS
	.align		4
.L_350:
        /*0124*/ 	.byte	0x04, 0x05
        /*0126*/ 	.short	(.L_352 - .L_351)
.L_351:
        /*0128*/ 	.word	0x00000200
        /*012c*/ 	.word	0x00000001
        /*0130*/ 	.word	0x00000001


	//----- nvinfo : EIATTR_CRS_STACK_SIZE
	.align		4
.L_352:
        /*0134*/ 	.byte	0x04, 0x1e
        /*0136*/ 	.short	(.L_354 - .L_353)
.L_353:
        /*0138*/ 	.word	0x00000000


	//----- nvinfo : EIATTR_CBANK_PARAM_SIZE
	.align		4
.L_354:
        /*013c*/ 	.byte	0x03, 0x19
        /*013e*/ 	.short	0x003e


	//----- nvinfo : EIATTR_PARAM_CBANK
	.align		4
        /*0140*/ 	.byte	0x04, 0x0a
        /*0142*/ 	.short	(.L_356 - .L_355)
	.align		4
.L_355:
        /*0144*/ 	.word	index@(.nv.constant0._ZN3cub18CUB_300001_SM_10006detail6reduce18DeviceReduceKernelINS2_10policy_hubIfjN4cuda3std3__44plusIfEEE10Policy1000EN6thrust24THRUST_300001_SM_1000_NS6detail15normal_iteratorINSD_10device_ptrIdEEEEjS9_f3ExpEEvT0_PT3_T1_NS0_13GridEvenShareISN_EET2_T4_)
        /*0148*/ 	.short	0x0380
        /*014a*/ 	.short	0x003e


	//----- nvinfo : EIATTR_SW_WAR
	.align		4
.L_356:
        /*014c*/ 	.byte	0x04, 0x36
        /*014e*/ 	.short	(.L_358 - .L_357)
.L_357:
        /*0150*/ 	.word	0x00000008
.L_358:


//--------------------- .nv.info._ZN3cub18CUB_300001_SM_10006detail6reduce28DeviceReduceSingleTileKernelINS2_10policy_hubIfjN4cuda3std3__44plusIfEEE10Policy1000EN6thrust24THRUST_300001_SM_1000_NS6detail15normal_iteratorINSD_10device_ptrIdEEEEPdjS9_df3ExpEEvT0_T1_T2_T3_T4_T6_ --------------------------
	.section	.nv.info._ZN3cub18CUB_300001_SM_10006detail6reduce28DeviceReduceSingleTileKernelINS2_10policy_hubIfjN4cuda3std3__44plusIfEEE10Policy1000EN6thrust24THRUST_300001_SM_1000_NS6detail15normal_iteratorINSD_10device_ptrIdEEEEPdjS9_df3ExpEEvT0_T1_T2_T3_T4_T6_,"",@"SHT_CUDA_INFO"
	.sectionflags	@""
	.align	4


	//----- nvinfo : EIATTR_CUDA_API_VERSION
	.align		4
        /*0000*/ 	.byte	0x04, 0x37
        /*0002*/ 	.short	(.L_360 - .L_359)
.L_359:
        /*0004*/ 	.word	0x00000082


	//----- nvinfo : EIATTR_KPARAM_INFO
	.align		4
.L_360:
        /*0008*/ 	.byte	0x04, 0x17
        /*000a*/ 	.short	(.L_362 - .L_361)
.L_361:
        /*000c*/ 	.word	0x00000000
        /*0010*/ 	.short	0x0005
        /*0012*/ 	.short	0x0020
        /*0014*/ 	.byte	0x00, 0xf0, 0x05, 0x00


	//----- nvinfo : EIATTR_KPARAM_INFO
	.align		4
.L_362:
        /*0018*/ 	.byte	0x04, 0x17
        /*001a*/ 	.short	(.L_364 - .L_363)
.L_363:
        /*001c*/ 	.word	0x00000000
        /*0020*/ 	.short	0x0004
        /*0022*/ 	.short	0x0018
        /*0024*/ 	.byte	0x00, 0xf0, 0x21, 0x00


	//----- nvinfo : EIATTR_KPARAM_INFO
	.align		4
.L_364:
        /*0028*/ 	.byte	0x04, 0x17
        /*002a*/ 	.short	(.L_366 - .L_365)
.L_365:
        /*002c*/ 	.word	0x00000000
        /*0030*/ 	.short	0x0003
        /*0032*/ 	.short	0x0014
        /*0034*/ 	.byte	0x00, 0xf0, 0x05, 0x00


	//----- nvinfo : EIATTR_KPARAM_INFO
	.align		4
.L_366:
        /*0038*/ 	.byte	0x04, 0x17
        /*003a*/ 	.short	(.L_368 - .L_367)
.L_367:
        /*003c*/ 	.word	0x00000000
        /*0040*/ 	.short	0x0002
        /*0042*/ 	.short	0x0010
        /*0044*/ 	.byte	0x00, 0xf0, 0x11, 0x00


	//----- nvinfo : EIATTR_KPARAM_INFO
	.align		4
.L_368:
        /*0048*/ 	.byte	0x04, 0x17
        /*004a*/ 	.short	(.L_370 - .L_369)
.L_369:
        /*004c*/ 	.word	0x00000000
        /*0050*/ 	.short	0x0001
        /*0052*/ 	.short	0x0008
        /*0054*/ 	.byte	0x00, 0xf5, 0x21, 0x00


	//----- nvinfo : EIATTR_KPARAM_INFO
	.align		4
.L_370:
        /*0058*/ 	.byte	0x04, 0x17
        /*005a*/ 	.short	(.L_372 - .L_371)
.L_371:
        /*005c*/ 	.word	0x00000000
        /*0060*/ 	.short	0x0000
        /*0062*/ 	.short	0x0000
        /*0064*/ 	.byte	0x00, 0xf0, 0x21, 0x00


	//----- nvinfo : EIATTR_SPARSE_MMA_MASK
	.align		4
.L_372:
        /*0068*/ 	.byte	0x03, 0x50
        /*006a*/ 	.short	0x0000


	//----- nvinfo : EIATTR_MAXREG_COUNT
	.align		4
        /*006c*/ 	.byte	0x03, 0x1b
        /*006e*/ 	.short	0x0080


	//----- nvinfo : EIATTR_NUM_BARRIERS
	.align		4
        /*0070*/ 	.byte	0x02, 0x4c
        /*0072*/ 	.byte	0x01
	.zero		1


	//----- nvinfo : EIATTR_MERCURY_ISA_VERSION
	.align		4
        /*0074*/ 	.byte	0x03, 0x5f
        /*0076*/ 	.short	0x0101


	//----- nvinfo : EIATTR_UNUSED_LOAD_BYTE_OFFSET
	.align		4
        /*0078*/ 	.byte	0x04, 0x44
        /*007a*/ 	.short	(.L_374 - .L_373)


	//   ....[0]....
.L_373:
        /*007c*/ 	.word	0x000018c0
        /*0080*/ 	.word	0x0000fff0


	//   ....[1]....
        /*0084*/ 	.word	0x00001cd0
        /*0088*/ 	.word	0x0000fff0


	//   ....[2]....
        /*008c*/ 	.word	0x00007630
        /*0090*/ 	.word	0x0000fff0


	//----- nvinfo : EIATTR_COOP_GROUP_MASK_REGIDS
	.align		4
.L_374:
        /*0094*/ 	.byte	0x04, 0x29
        /*0096*/ 	.short	(.L_376 - .L_375)


	//   ....[0]....
.L_375:
        /*0098*/ 	.word	0xffffffff


	//   ....[1]....
        /*009c*/ 	.word	0xffffffff


	//   ....[2]....
        /*00a0*/ 	.word	0xffffffff


	//   ....[3]....
        /*00a4*/ 	.word	0xffffffff


	//   ....[4]....
        /*00a8*/ 	.word	0xffffffff


	//   ....[5]....
        /*00ac*/ 	.word	0xffffffff


	//   ....[6]....
        /*00b0*/ 	.word	0xffffffff


	//   ....[7]....
        /*00b4*/ 	.word	0xffffffff


	//   ....[8]....
        /*00b8*/ 	.word	0xffffffff


	//   ....[9]....
        /*00bc*/ 	.word	0xffffffff


	//   ....[10]....
        /*00c0*/ 	.word	0xffffffff


	//   ....[11]....
        /*00c4*/ 	.word	0xffffffff


	//   ....[12]....
        /*00c8*/ 	.word	0xffffffff


	//   ....[13]....
        /*00cc*/ 	.word	0xffffffff


	//   ....[14]....
        /*00d0*/ 	.word	0xffffffff


	//----- nvinfo : EIATTR_COOP_GROUP_INSTR_OFFSETS
	.align		4
.L_376:
        /*00d4*/ 	.byte	0x04, 0x28
        /*00d6*/ 	.short	(.L_378 - .L_377)


	//   ....[0]....
.L_377:
        /*00d8*/ 	.word	0x000016d0


	//   ....[1]....
        /*00dc*/ 	.word	0x00001730


	//   ....[2]....
        /*00e0*/ 	.word	0x000017a0


	//   ....[3]....
        /*00e4*/ 	.word	0x000017f0


	//   ....[4]....
        /*00e8*/ 	.word	0x00001820


	//   ....[5]....
        /*00ec*/ 	.word	0x00001a70


	//   ....[6]....
        /*00f0*/ 	.word	0x00001af0


	//   ....[7]....
        /*00f4*/ 	.word	0x00001b30


	//   ....[8]....
        /*00f8*/ 	.word	0x00001b70


	//   ....[9]....
        /*00fc*/ 	.word	0x00001bd0


	//   ....[10]....
        /*0100*/ 	.word	0x00007450


	//   ....[11]....
        /*0104*/ 	.word	0x000074d0


	//   ....[12]....
        /*0108*/ 	.word	0x00007520


	//   ....[13]....
        /*010c*/ 	.word	0x00007560


	//   ....[14]....
        /*0110*/ 	.word	0x00007590


	//----- nvinfo : EIATTR_VRC_CTA_INIT_COUNT
	.align		4
.L_378:
        /*0114*/ 	.byte	0x02, 0x4a
	.zero		1
	.zero		1


	//----- nvinfo : EIATTR_EXIT_INSTR_OFFSETS
	.align		4
        /*0118*/ 	.byte	0x04, 0x1c
        /*011a*/ 	.short	(.L_380 - .L_379)


	//   ....[0]....
.L_379:
        /*011c*/ 	.word	0x00000070


	//   ....[1]....
        /*0120*/ 	.word	0x000000b0


	//   ....[2]....
        /*0124*/ 	.word	0x00007770


	//   ....[3]....
        /*0128*/ 	.word	0x000077e0


	//----- nvinfo : EIATTR_MAX_THREADS
	.align		4
.L_380:
        /*012c*/ 	.byte	0x04, 0x05
        /*012e*/ 	.short	(.L_382 - .L_381)
.L_381:
        /*0130*/ 	.word	0x00000200
        /*0134*/ 	.word	0x00000001
        /*0138*/ 	.word	0x00000001


	//----- nvinfo : EIATTR_CRS_STACK_SIZE
	.align		4
.L_382:
        /*013c*/ 	.byte	0x04, 0x1e
        /*013e*/ 	.short	(.L_384 - .L_383)
.L_383:
        /*0140*/ 	.word	0x00000000


	//----- nvinfo : EIATTR_CBANK_PARAM_SIZE
	.align		4
.L_384:
        /*0144*/ 	.byte	0x03, 0x19
        /*0146*/ 	.short	0x0021


	//----- nvinfo : EIATTR_PARAM_CBANK
	.align		4
        /*0148*/ 	.byte	0x04, 0x0a
        /*014a*/ 	.short	(.L_386 - .L_385)
	.align		4
.L_385:
        /*014c*/ 	.word	index@(.nv.constant0._ZN3cub18CUB_300001_SM_10006detail6reduce28DeviceReduceSingleTileKernelINS2_10policy_hubIfjN4cuda3std3__44plusIfEEE10Policy1000EN6thrust24THRUST_300001_SM_1000_NS6detail15normal_iteratorINSD_10device_ptrIdEEEEPdjS9_df3ExpEEvT0_T1_T2_T3_T4_T6_)
        /*0150*/ 	.short	0x0380
        /*0152*/ 	.short	0x0021


	//----- nvinfo : EIATTR_SW_WAR
	.align		4
.L_386:
        /*0154*/ 	.byte	0x04, 0x36
        /*0156*/ 	.short	(.L_388 - .L_387)
.L_387:
        /*0158*/ 	.word	0x00000008
.L_388:


//--------------------- .nv.info._ZN3cub18CUB_300001_SM_10006detail9transform16transform_kernelINS2_10policy_hubILb0EN4cuda3std3__45tupleIJN6thrust24THRUST_300001_SM_1000_NS6detail15normal_iteratorINSA_10device_ptrIdEEEESF_EEEE10policy1000ElNS7_4plusIdEESF_JPdSL_EEEvT0_iT1_T2_DpNS2_10kernel_argIT3_EE --------------------------
	.section	.nv.info._ZN3cub18CUB_300001_SM_10006detail9transform16transform_kernelINS2_10policy_hubILb0EN4cuda3std3__45tupleIJN6thrust24THRUST_300001_SM_1000_NS6detail15normal_iteratorINSA_10device_ptrIdEEEESF_EEEE10policy1000ElNS7_4plusIdEESF_JPdSL_EEEvT0_iT1_T2_DpNS2_10kernel_argIT3_EE,"",@"SHT_CUDA_INFO"
	.sectionflags	@""
	.align	4


	//----- nvinfo : EIATTR_CUDA_API_VERSION
	.align		4
        /*0000*/ 	.byte	0x04, 0x37
        /*0002*/ 	.short	(.L_390 - .L_389)
.L_389:
        /*0004*/ 	.word	0x00000082


	//----- nvinfo : EIATTR_KPARAM_INFO
	.align		4
.L_390:
        /*0008*/ 	.byte	0x04, 0x17
        /*000a*/ 	.short	(.L_392 - .L_391)
.L_391:
        /*000c*/ 	.word	0x00000000
        /*0010*/ 	.short	0x0005
        /*0012*/ 	.short	0x0028
        /*0014*/ 	.byte	0x00, 0xf0, 0x41, 0x00


	//----- nvinfo : EIATTR_KPARAM_INFO
	.align		4
.L_392:
        /*0018*/ 	.byte	0x04, 0x17
        /*001a*/ 	.short	(.L_394 - .L_393)
.L_393:
        /*001c*/ 	.word	0x00000000
        /*0020*/ 	.short	0x0004
        /*0022*/ 	.short	0x0018
        /*0024*/ 	.byte	0x00, 0xf0, 0x41, 0x00


	//----- nvinfo : EIATTR_KPARAM_INFO
	.align		4
.L_394:
        /*0028*/ 	.byte	0x04, 0x17
        /*002a*/ 	.short	(.L_396 - .L_395)
.L_395:
        /*002c*/ 	.word	0x00000000
        /*0030*/ 	.short	0x0003
        /*0032*/ 	.short	0x0010
        /*0034*/ 	.byte	0x00, 0xf0, 0x21, 0x00


	//----- nvinfo : EIATTR_KPARAM_INFO
	.align		4
.L_396:
        /*0038*/ 	.byte	0x04, 0x17
        /*003a*/ 	.short	(.L_398 - .L_397)
.L_397:
        /*003c*/ 	.word	0x00000000
        /*0040*/ 	.short	0x0002
        /*0042*/ 	.short	0x000c
        /*0044*/ 	.byte	0x00, 0xf0, 0x05, 0x00


	//----- nvinfo : EIATTR_KPARAM_INFO
	.align		4
.L_398:
        /*0048*/ 	.byte	0x04, 0x17
        /*004a*/ 	.short	(.L_400 - .L_399)
.L_399:
        /*004c*/ 	.word	0x00000000
        /*0050*/ 	.short	0x0001
        /*0052*/ 	.short	0x0008
        /*0054*/ 	.byte	0x00, 0xf0, 0x11, 0x00


	//----- nvinfo : EIATTR_KPARAM_INFO
	.align		4
.L_400:
        /*0058*/ 	.byte	0x04, 0x17
        /*005a*/ 	.short	(.L_402 - .L_401)
.L_401:
        /*005c*/ 	.word	0x00000000
        /*0060*/ 	.short	0x0000
        /*0062*/ 	.short	0x0000
        /*0064*/ 	.byte	0x00, 0xf0, 0x21, 0x00


	//----- nvinfo : EIATTR_SPARSE_MMA_MASK
	.align		4
.L_402:
        /*0068*/ 	.byte	0x03, 0x50
        /*006a*/ 	.short	0x0000


	//----- nvinfo : EIATTR_MAXREG_COUNT
	.align		4
        /*006c*/ 	.byte	0x03, 0x1b
        /*006e*/ 	.short	0x00ff


	//----- nvinfo : EIATTR_NUM_BARRIERS
	.align		4
        /*0070*/ 	.byte	0x02, 0x4c
        /*0072*/ 	.byte	0x01
	.zero		1


	//----- nvinfo : EIATTR_MERCURY_ISA_VERSION
	.align		4
        /*0074*/ 	.byte	0x03, 0x5f
        /*0076*/ 	.short	0x0101


	//----- nvinfo : EIATTR_COOP_GROUP_MASK_REGIDS
	.align		4
        /*0078*/ 	.byte	0x04, 0x29
        /*007a*/ 	.short	(.L_404 - .L_403)


	//   ....[0]....
.L_403:
        /*007c*/ 	.word	0xffffffff


	//----- nvinfo : EIATTR_COOP_GROUP_INSTR_OFFSETS
	.align		4
.L_404:
        /*0080*/ 	.byte	0x04, 0x28
        /*0082*/ 	.short	(.L_406 - .L_405)


	//   ....[0]....
.L_405:
        /*0084*/ 	.word	0x000019b0


	//----- nvinfo : EIATTR_VRC_CTA_INIT_COUNT
	.align		4
.L_406:
        /*0088*/ 	.byte	0x02, 0x4a
	.zero		1
	.zero		1


	//----- nvinfo : EIATTR_MBARRIER_INSTR_OFFSETS
	.align		4
        /*008c*/ 	.byte	0x04, 0x39
        /*008e*/ 	.short	(.L_408 - .L_407)


	//   ....[0]....
.L_407:
        /*0090*/ 	.word	0x000002d0
        /*0094*/ 	.word	0x000000ff
        /*0098*/ 	.word	0x00000000
        /*009c*/ 	.short	0x0100
        /*009e*/ 	.byte	0x11
	.zero		1


	//   ....[1]....
        /*00a0*/ 	.word	0x000004a0
        /*00a4*/ 	.word	0x000000ff
        /*00a8*/ 	.word	0x00000000
        /*00ac*/ 	.short	0x010a
        /*00ae*/ 	.byte	0x04
	.zero		1


	//----- nvinfo : EIATTR_NUM_MBARRIERS
	.align		4
.L_408:
        /*00b0*/ 	.byte	0x03, 0x38
        /*00b2*/ 	.short	0x0001


	//----- nvinfo : EIATTR_EXIT_INSTR_OFFSETS
	.align		4
        /*00b4*/ 	.byte	0x04, 0x1c
        /*00b6*/ 	.short	(.L_410 - .L_409)


	//   ....[0]....
.L_409:
        /*00b8*/ 	.word	0x00001a00


	//   ....[1]....
        /*00bc*/ 	.word	0x00001bf0


	//   ....[2]....
        /*00c0*/ 	.word	0x00001c20


	//   ....[3]....
        /*00c4*/ 	.word	0x00001dc0


	//----- nvinfo : EIATTR_MAX_THREADS
	.align		4
.L_410:
        /*00c8*/ 	.byte	0x04, 0x05
        /*00ca*/ 	.short	(.L_412 - .L_411)
.L_411:
        /*00cc*/ 	.word	0x00000080
        /*00d0*/ 	.word	0x00000001
        /*00d4*/ 	.word	0x00000001


	//----- nvinfo : EIATTR_CRS_STACK_SIZE
	.align		4
.L_412:
        /*00d8*/ 	.byte	0x04, 0x1e
        /*00da*/ 	.short	(.L_414 - .L_413)
.L_413:
        /*00dc*/ 	.word	0x00000000


	//----- nvinfo : EIATTR_CBANK_PARAM_SIZE
	.align		4
.L_414:
        /*00e0*/ 	.byte	0x03, 0x19
        /*00e2*/ 	.short	0x0038


	//----- nvinfo : EIATTR_PARAM_CBANK
	.align		4
        /*00e4*/ 	.byte	0x04, 0x0a
        /*00e6*/ 	.short	(.L_416 - .L_415)
	.align		4
.L_415:
        /*00e8*/ 	.word	index@(.nv.constant0._ZN3cub18CUB_300001_SM_10006detail9transform16transform_kernelINS2_10policy_hubILb0EN4cuda3std3__45tupleIJN6thrust24THRUST_300001_SM_1000_NS6detail15normal_iteratorINSA_10device_ptrIdEEEESF_EEEE10policy1000ElNS7_4plusIdEESF_JPdSL_EEEvT0_iT1_T2_DpNS2_10kernel_argIT3_EE)
        /*00ec*/ 	.short	0x0380
        /*00ee*/ 	.short	0x0038


	//----- nvinfo : EIATTR_SW_WAR
	.align		4
.L_416:
        /*00f0*/ 	.byte	0x04, 0x36
        /*00f2*/ 	.short	(.L_418 - .L_417)
.L_417:
        /*00f4*/ 	.word	0x00000008
.L_418:


//--------------------- .nv.info._ZN3cub18CUB_300001_SM_10006detail9transform16transform_kernelINS2_10policy_hubILb0EN4cuda3std3__45tupleIJN6thrust24THRUST_300001_SM_1000_NS6detail15normal_iteratorINSA_10device_ptrIdEEEESF_EEEE10policy1000EiNS7_4plusIdEESF_JPdSL_EEEvT0_iT1_T2_DpNS2_10kernel_argIT3_EE --------------------------
	.section	.nv.info._ZN3cub18CUB_300001_SM_10006detail9transform16transform_kernelINS2_10policy_hubILb0EN4cuda3std3__45tupleIJN6thrust24THRUST_300001_SM_1000_NS6detail15normal_iteratorINSA_10device_ptrIdEEEESF_EEEE10policy1000EiNS7_4plusIdEESF_JPdSL_EEEvT0_iT1_T2_DpNS2_10kernel_argIT3_EE,"",@"SHT_CUDA_INFO"
	.sectionflags	@""
	.align	4


	//----- nvinfo : EIATTR_CUDA_API_VERSION
	.align		4
        /*0000*/ 	.byte	0x04, 0x37
        /*0002*/ 	.short	(.L_420 - .L_419)
.L_419:
        /*0004*/ 	.word	0x00000082


	//----- nvinfo : EIATTR_KPARAM_INFO
	.align		4
.L_420:
        /*0008*/ 	.byte	0x04, 0x17
        /*000a*/ 	.short	(.L_422 - .L_421)
.L_421:
        /*000c*/ 	.word	0x00000000
        /*0010*/ 	.short	0x0005
        /*0012*/ 	.short	0x0028
        /*0014*/ 	.byte	0x00, 0xf0, 0x41, 0x00


	//----- nvinfo : EIATTR_KPARAM_INFO
	.align		4
.L_422:
        /*0018*/ 	.byte	0x04, 0x17
        /*001a*/ 	.short	(.L_424 - .L_423)
.L_423:
        /*001c*/ 	.word	0x00000000
        /*0020*/ 	.short	0x0004
        /*0022*/ 	.short	0x0018
        /*0024*/ 	.byte	0x00, 0xf0, 0x41, 0x00


	//----- nvinfo : EIATTR_KPARAM_INFO
	.align		4
.L_424:
        /*0028*/ 	.byte	0x04, 0x17
        /*002a*/ 	.short	(.L_426 - .L_425)
.L_425:
        /*002c*/ 	.word	0x00000000
        /*0030*/ 	.short	0x0003
        /*0032*/ 	.short	0x0010
        /*0034*/ 	.byte	0x00, 0xf0, 0x21, 0x00


	//----- nvinfo : EIATTR_KPARAM_INFO
	.align		4
.L_426:
        /*0038*/ 	.byte	0x04, 0x17
        /*003a*/ 	.short	(.L_428 - .L_427)
.L_427:
        /*003c*/ 	.word	0x00000000
        /*0040*/ 	.short	0x0002
        /*0042*/ 	.short	0x0008
        /*0044*/ 	.byte	0x00, 0xf0, 0x05, 0x00


	//----- nvinfo : EIATTR_KPARAM_INFO
	.align		4
.L_428:
        /*0048*/ 	.byte	0x04, 0x17
        /*004a*/ 	.short	(.L_430 - .L_429)
.L_429:
        /*004c*/ 	.word	0x00000000
        /*0050*/ 	.short	0x0001
        /*0052*/ 	.short	0x0004
        /*0054*/ 	.byte	0x00, 0xf0, 0x11, 0x00


	//----- nvinfo : EIATTR_KPARAM_INFO
	.align		4
.L_430:
        /*0058*/ 	.byte	0x04, 0x17
        /*005a*/ 	.short	(.L_432 - .L_431)
.L_431:
        /*005c*/ 	.word	0x00000000
        /*0060*/ 	.short	0x0000
        /*0062*/ 	.short	0x0000
        /*0064*/ 	.byte	0x00, 0xf0, 0x11, 0x00


	//----- nvinfo : EIATTR_SPARSE_MMA_MASK
	.align		4
.L_432:
        /*0068*/ 	.byte	0x03, 0x50
        /*006a*/ 	.short	0x0000


	//----- nvinfo : EIATTR_MAXREG_COUNT
	.align		4
        /*006c*/ 	.byte	0x03, 0x1b
        /*006e*/ 	.short	0x00ff


	//----- nvinfo : EIATTR_NUM_BARRIERS
	.align		4
        /*0070*/ 	.byte	0x02, 0x4c
        /*0072*/ 	.byte	0x01
	.zero		1


	//----- nvinfo : EIATTR_MERCURY_ISA_VERSION
	.align		4
        /*0074*/ 	.byte	0x03, 0x5f
        /*0076*/ 	.short	0x0101


	//----- nvinfo : EIATTR_COOP_GROUP_MASK_REGIDS
	.align		4
        /*0078*/ 	.byte	0x04, 0x29
        /*007a*/ 	.short	(.L_434 - .L_433)


	//   ....[0]....
.L_433:
        /*007c*/ 	.word	0xffffffff


	//----- nvinfo : EIATTR_COOP_GROUP_INSTR_OFFSETS
	.align		4
.L_434:
        /*0080*/ 	.byte	0x04, 0x28
        /*0082*/ 	.short	(.L_436 - .L_435)


	//   ....[0]....
.L_435:
        /*0084*/ 	.word	0x00001970


	//----- nvinfo : EIATTR_VRC_CTA_INIT_COUNT
	.align		4
.L_436:
        /*0088*/ 	.byte	0x02, 0x4a
	.zero		1
	.zero		1


	//----- nvinfo : EIATTR_MBARRIER_INSTR_OFFSETS
	.align		4
        /*008c*/ 	.byte	0x04, 0x39
        /*008e*/ 	.short	(.L_438 - .L_437)


	//   ....[0]....
.L_437:
        /*0090*/ 	.word	0x00000270
        /*0094*/ 	.word	0x000000ff
        /*0098*/ 	.word	0x00000000
        /*009c*/ 	.short	0x0100
        /*009e*/ 	.byte	0x0f
	.zero		1


	//   ....[1]....
        /*00a0*/ 	.word	0x00000420
        /*00a4*/ 	.word	0x000000ff
        /*00a8*/ 	.word	0x00000000
        /*00ac*/ 	.short	0x010a
        /*00ae*/ 	.byte	0x04
	.zero		1


	//----- nvinfo : EIATTR_NUM_MBARRIERS
	.align		4
.L_438:
        /*00b0*/ 	.byte	0x03, 0x38
        /*00b2*/ 	.short	0x0001


	//----- nvinfo : EIATTR_EXIT_INSTR_OFFSETS
	.align		4
        /*00b4*/ 	.byte	0x04, 0x1c
        /*00b6*/ 	.short	(.L_440 - .L_439)


	//   ....[0]....
.L_439:
        /*00b8*/ 	.word	0x000019c0


	//   ....[1]....
        /*00bc*/ 	.word	0x00001b50


	//   ....[2]....
        /*00c0*/ 	.word	0x00001bc0


	//   ....[3]....
        /*00c4*/ 	.word	0x00001da0


	//----- nvinfo : EIATTR_MAX_THREADS
	.align		4
.L_440:
        /*00c8*/ 	.byte	0x04, 0x05
        /*00ca*/ 	.short	(.L_442 - .L_441)
.L_441:
        /*00cc*/ 	.word	0x00000080
        /*00d0*/ 	.word	0x00000001
        /*00d4*/ 	.word	0x00000001


	//----- nvinfo : EIATTR_CRS_STACK_SIZE
	.align		4
.L_442:
        /*00d8*/ 	.byte	0x04, 0x1e
        /*00da*/ 	.short	(.L_444 - .L_443)
.L_443:
        /*00dc*/ 	.word	0x00000000


	//----- nvinfo : EIATTR_CBANK_PARAM_SIZE
	.align		4
.L_444:
        /*00e0*/ 	.byte	0x03, 0x19
        /*00e2*/ 	.short	0x0038


	//----- nvinfo : EIATTR_PARAM_CBANK
	.align		4
        /*00e4*/ 	.byte	0x04, 0x0a
        /*00e6*/ 	.short	(.L_446 - .L_445)
	.align		4
.L_445:
        /*00e8*/ 	.word	index@(.nv.constant0._ZN3cub18CUB_300001_SM_10006detail9transform16transform_kernelINS2_10policy_hubILb0EN4cuda3std3__45tupleIJN6thrust24THRUST_300001_SM_1000_NS6detail15normal_iteratorINSA_10device_ptrIdEEEESF_EEEE10policy1000EiNS7_4plusIdEESF_JPdSL_EEEvT0_iT1_T2_DpNS2_10kernel_argIT3_EE)
        /*00ec*/ 	.short	0x0380
        /*00ee*/ 	.short	0x0038


	//----- nvinfo : EIATTR_SW_WAR
	.align		4
.L_446:
        /*00f0*/ 	.byte	0x04, 0x36
        /*00f2*/ 	.short	(.L_448 - .L_447)
.L_447:
        /*00f4*/ 	.word	0x00000008
.L_448:


//--------------------- .nv.info._ZN3cub18CUB_300001_SM_10006detail9transform16transform_kernelINS2_10policy_hubILb1EN4cuda3std3__45tupleIJN6thrust24THRUST_300001_SM_1000_NS20permutation_iteratorINSA_6detail15normal_iteratorINSA_10device_ptrIdEEEENSA_18transform_iteratorI14transposeIndexNSA_17counting_iteratorImNSA_11use_defaultESK_SK_EESK_SK_EEEEEEEE10policy1000ElNS7_10__identityESG_JSN_EEEvT0_iT1_T2_DpNS2_10kernel_argIT3_EE --------------------------
	.section	.nv.info._ZN3cub18CUB_300001_SM_10006detail9transform16transform_kernelINS2_10policy_hubILb1EN4cuda3std3__45tupleIJN6thrust24THRUST_300001_SM_1000_NS20permutation_iteratorINSA_6detail15normal_iteratorINSA_10device_ptrIdEEEENSA_18transform_iteratorI14transposeIndexNSA_17counting_iteratorImNSA_11use_defaultESK_SK_EESK_SK_EEEEEEEE10policy1000ElNS7_10__identityESG_JSN_EEEvT0_iT1_T2_DpNS2_10kernel_argIT3_EE,"",@"SHT_CUDA_INFO"
	.sectionflags	@""
	.align	4


	//----- nvinfo : EIATTR_CUDA_API_VERSION
	.align		4
        /*0000*/ 	.byte	0x04, 0x37
        /*0002*/ 	.short	(.L_450 - .L_449)
.L_449:
        /*0004*/ 	.word	0x00000082


	//----- nvinfo : EIATTR_KPARAM_INFO
	.align		4
.L_450:
        /*0008*/ 	.byte	0x04, 0x17
        /*000a*/ 	.short	(.L_452 - .L_451)
.L_451:
        /*000c*/ 	.word	0x00000000
        /*0010*/ 	.short	0x0004
        /*0012*/ 	.short	0x0018
        /*0014*/ 	.byte	0x00, 0xf0, 0x61, 0x00


	//----- nvinfo : EIATTR_KPARAM_INFO
	.align		4
.L_452:
        /*0018*/ 	.byte	0x04, 0x17
        /*001a*/ 	.short	(.L_454 - .L_453)
.L_453:
        /*001c*/ 	.word	0x00000000
        /*0020*/ 	.short	0x0003
        /*0022*/ 	.short	0x0010
        /*0024*/ 	.byte	0x00, 0xf0, 0x21, 0x00


	//----- nvinfo : EIATTR_KPARAM_INFO
	.align		4
.L_454:
        /*0028*/ 	.byte	0x04, 0x17
        /*002a*/ 	.short	(.L_456 - .L_455)
.L_455:
        /*002c*/ 	.word	0x00000000
        /*0030*/ 	.short	0x0002
        /*0032*/ 	.short	0x000c
        /*0034*/ 	.byte	0x00, 0xf0, 0x05, 0x00


	//----- nvinfo : EIATTR_KPARAM_INFO
	.align		4
.L_456:
        /*0038*/ 	.byte	0x04, 0x17
        /*003a*/ 	.short	(.L_458 - .L_457)
.L_457:
        /*003c*/ 	.word	0x00000000
        /*0040*/ 	.short	0x0001
        /*0042*/ 	.short	0x0008
        /*0044*/ 	.byte	0x00, 0xf0, 0x11, 0x00


	//----- nvinfo : EIATTR_KPARAM_INFO
	.align		4
.L_458:
        /*0048*/ 	.byte	0x04, 0x17
        /*004a*/ 	.short	(.L_460 - .L_459)
.L_459:
        /*004c*/ 	.word	0x00000000
        /*0050*/ 	.short	0x0000
        /*0052*/ 	.short	0x0000
        /*0054*/ 	.byte	0x00, 0xf0, 0x21, 0x00


	//----- nvinfo : EIATTR_SPARSE_MMA_MASK
	.align		4
.L_460:
        /*0058*/ 	.byte	0x03, 0x50
        /*005a*/ 	.short	0x0000


	//----- nvinfo : EIATTR_MAXREG_COUNT
	.align		4
        /*005c*/ 	.byte	0x03, 0x1b
        /*005e*/ 	.short	0x00ff


	//----- nvinfo : EIATTR_MERCURY_ISA_VERSION
	.align		4
        /*0060*/ 	.byte	0x03, 0x5f
        /*0062*/ 	.short	0x0101


	//----- nvinfo : EIATTR_VRC_CTA_INIT_COUNT
	.align		4
        /*0064*/ 	.byte	0x02, 0x4a
	.zero		1
	.zero		1


	//----- nvinfo : EIATTR_EXIT_INSTR_OFFSETS
	.align		4
        /*0068*/ 	.byte	0x04, 0x1c
        /*006a*/ 	.short	(.L_462 - .L_461)


	//   ....[0]....
.L_461:
        /*006c*/ 	.word	0x00000170


	//   ....[1]....
        /*0070*/ 	.word	0x000021a0


	//   ....[2]....
        /*0074*/ 	.word	0x00002a20


	//   ....[3]....
        /*0078*/ 	.word	0x00002e90


	//   ....[4]....
        /*007c*/ 	.word	0x00002ec0


	//   ....[5]....
        /*0080*/ 	.word	0x00003090


	//   ....[6]....
        /*0084*/ 	.word	0x000030b0


	//   ....[7]....
        /*0088*/ 	.word	0x00003a80


	//   ....[8]....
        /*008c*/ 	.word	0x00003fc0


	//   ....[9]....
        /*0090*/ 	.word	0x00004300


	//   ....[10]....
        /*0094*/ 	.word	0x000044e0


	//----- nvinfo : EIATTR_MAX_THREADS
	.align		4
.L_462:
        /*0098*/ 	.byte	0x04, 0x05
        /*009a*/ 	.short	(.L_464 - .L_463)
.L_463:
        /*009c*/ 	.word	0x00000080
        /*00a0*/ 	.word	0x00000001
        /*00a4*/ 	.word	0x00000001


	//----- nvinfo : EIATTR_CRS_STACK_SIZE
	.align		4
.L_464:
        /*00a8*/ 	.byte	0x04, 0x1e
        /*00aa*/ 	.short	(.L_466 - .L_465)
.L_465:
        /*00ac*/ 	.word	0x00000000


	//----- nvinfo : EIATTR_CBANK_PARAM_SIZE
	.align		4
.L_466:
        /*00b0*/ 	.byte	0x03, 0x19
        /*00b2*/ 	.short	0x0030


	//----- nvinfo : EIATTR_PARAM_CBANK
	.align		4
        /*00b4*/ 	.byte	0x04, 0x0a
        /*00b6*/ 	.short	(.L_468 - .L_467)
	.align		4
.L_467:
        /*00b8*/ 	.word	index@(.nv.constant0._ZN3cub18CUB_300001_SM_10006detail9transform16transform_kernelINS2_10policy_hubILb1EN4cuda3std3__45tupleIJN6thrust24THRUST_300001_SM_1000_NS20permutation_iteratorINSA_6detail15normal_iteratorINSA_10device_ptrIdEEEENSA_18transform_iteratorI14transposeIndexNSA_17counting_iteratorImNSA_11use_defaultESK_SK_EESK_SK_EEEEEEEE10policy1000ElNS7_10__identityESG_JSN_EEEvT0_iT1_T2_DpNS2_10kernel_argIT3_EE)
        /*00bc*/ 	.short	0x0380
        /*00be*/ 	.short	0x0030


	//----- nvinfo : EIATTR_SW_WAR
	.align		4
.L_468:
        /*00c0*/ 	.byte	0x04, 0x36
        /*00c2*/ 	.short	(.L_470 - .L_469)
.L_469:
        /*00c4*/ 	.word	0x00000008
.L_470:


//--------------------- .nv.info._ZN3cub18CUB_300001_SM_10006detail9transform16transform_kernelINS2_10policy_hubILb1EN4cuda3std3__45tupleIJN6thrust24THRUST_300001_SM_1000_NS20permutation_iteratorINSA_6detail15normal_iteratorINSA_10device_ptrIdEEEENSA_18transform_iteratorI14transposeIndexNSA_17counting_iteratorImNSA_11use_defaultESK_SK_EESK_SK_EEEEEEEE10policy1000EiNS7_10__identityESG_JSN_EEEvT0_iT1_T2_DpNS2_10kernel_argIT3_EE --------------------------
	.section	.nv.info._ZN3cub18CUB_300001_SM_10006detail9transform16transform_kernelINS2_10policy_hubILb1EN4cuda3std3__45tupleIJN6thrust24THRUST_300001_SM_1000_NS20permutation_iteratorINSA_6detail15normal_iteratorINSA_10device_ptrIdEEEENSA_18transform_iteratorI14transposeIndexNSA_17counting_iteratorImNSA_11use_defaultESK_SK_EESK_SK_EEEEEEEE10policy1000EiNS7_10__identityESG_JSN_EEEvT0_iT1_T2_DpNS2_10kernel_argIT3_EE,"",@"SHT_CUDA_INFO"
	.sectionflags	@""
	.align	4


	//----- nvinfo : EIATTR_CUDA_API_VERSION
	.align		4
        /*0000*/ 	.byte	0x04, 0x37
        /*0002*/ 	.short	(.L_472 - .L_471)
.L_471:
        /*0004*/ 	.word	0x00000082


	//----- nvinfo : EIATTR_KPARAM_INFO
	.align		4
.L_472:
        /*0008*/ 	.byte	0x04, 0x17
        /*000a*/ 	.short	(.L_474 - .L_473)
.L_473:
        /*000c*/ 	.word	0x00000000
        /*0010*/ 	.short	0x0004
        /*0012*/ 	.short	0x0018
        /*0014*/ 	.byte	0x00, 0xf0, 0x61, 0x00


	//----- nvinfo : EIATTR_KPARAM_INFO
	.align		4
.L_474:
        /*0018*/ 	.byte	0x04, 0x17
        /*001a*/ 	.short	(.L_476 - .L_475)
.L_475:
        /*001c*/ 	.word	0x00000000
        /*0020*/ 	.short	0x0003
        /*0022*/ 	.short	0x0010
        /*0024*/ 	.byte	0x00, 0xf0, 0x21, 0x00


	//----- nvinfo : EIATTR_KPARAM_INFO
	.align		4
.L_476:
        /*0028*/ 	.byte	0x04, 0x17
        /*002a*/ 	.short	(.L_478 - .L_477)
.L_477:
        /*002c*/ 	.word	0x00000000
        /*0030*/ 	.short	0x0002
        /*0032*/ 	.short	0x0008
        /*0034*/ 	.byte	0x00, 0xf0, 0x05, 0x00


	//----- nvinfo : EIATTR_KPARAM_INFO
	.align		4
.L_478:
        /*0038*/ 	.byte	0x04, 0x17
        /*003a*/ 	.short	(.L_480 - .L_479)
.L_479:
        /*003c*/ 	.word	0x00000000
        /*0040*/ 	.short	0x0001
        /*0042*/ 	.short	0x0004
        /*0044*/ 	.byte	0x00, 0xf0, 0x11, 0x00


	//----- nvinfo : EIATTR_KPARAM_INFO
	.align		4
.L_480:
        /*0048*/ 	.byte	0x04, 0x17
        /*004a*/ 	.short	(.L_482 - .L_481)
.L_481:
        /*004c*/ 	.word	0x00000000
        /*0050*/ 	.short	0x0000
        /*0052*/ 	.short	0x0000
        /*0054*/ 	.byte	0x00, 0xf0, 0x11, 0x00


	//----- nvinfo : EIATTR_SPARSE_MMA_MASK
	.align		4
.L_482:
        /*0058*/ 	.byte	0x03, 0x50
        /*005a*/ 	.short	0x0000


	//----- nvinfo : EIATTR_MAXREG_COUNT
	.align		4
        /*005c*/ 	.byte	0x03, 0x1b
        /*005e*/ 	.short	0x00ff


	//----- nvinfo : EIATTR_MERCURY_ISA_VERSION
	.align		4
        /*0060*/ 	.byte	0x03, 0x5f
        /*0062*/ 	.short	0x0101


	//----- nvinfo : EIATTR_VRC_CTA_INIT_COUNT
	.align		4
        /*0064*/ 	.byte	0x02, 0x4a
	.zero		1
	.zero		1


	//----- nvinfo : EIATTR_EXIT_INSTR_OFFSETS
	.align		4
        /*0068*/ 	.byte	0x04, 0x1c
        /*006a*/ 	.short	(.L_484 - .L_483)


	//   ....[0]....
.L_483:
        /*006c*/ 	.word	0x000000f0


	//   ....[1]....
        /*0070*/ 	.word	0x00000ac0


	//   ....[2]....
        /*0074*/ 	.word	0x00001000


	//   ....[3]....
        /*0078*/ 	.word	0x00001340


	//   ....[4]....
        /*007c*/ 	.word	0x00001520


	//   ....[5]....
        /*0080*/ 	.word	0x00001540


	//   ....[6]....
        /*0084*/ 	.word	0x00002540


	//   ....[7]....
        /*0088*/ 	.word	0x00002dc0


	//   ....[8]....
        /*008c*/ 	.word	0x00003230


	//   ....[9]....
        /*0090*/ 	.word	0x00003260


	//   ....[10]....
        /*0094*/ 	.word	0x00003430


	//----- nvinfo : EIATTR_MAX_THREADS
	.align		4
.L_484:
        /*0098*/ 	.byte	0x04, 0x05
        /*009a*/ 	.short	(.L_486 - .L_485)
.L_485:
        /*009c*/ 	.word	0x00000080
        /*00a0*/ 	.word	0x00000001
        /*00a4*/ 	.word	0x00000001


	//----- nvinfo : EIATTR_CRS_STACK_SIZE
	.align		4
.L_486:
        /*00a8*/ 	.byte	0x04, 0x1e
        /*00aa*/ 	.short	(.L_488 - .L_487)
.L_487:
        /*00ac*/ 	.word	0x00000000


	//----- nvinfo : EIATTR_CBANK_PARAM_SIZE
	.align		4
.L_488:
        /*00b0*/ 	.byte	0x03, 0x19
        /*00b2*/ 	.short	0x0030


	//----- nvinfo : EIATTR_PARAM_CBANK
	.align		4
        /*00b4*/ 	.byte	0x04, 0x0a
        /*00b6*/ 	.short	(.L_490 - .L_489)
	.align		4
.L_489:
        /*00b8*/ 	.word	index@(.nv.constant0._ZN3cub18CUB_300001_SM_10006detail9transform16transform_kernelINS2_10policy_hubILb1EN4cuda3std3__45tupleIJN6thrust24THRUST_300001_SM_1000_NS20permutation_iteratorINSA_6detail15normal_iteratorINSA_10device_ptrIdEEEENSA_18transform_iteratorI14transposeIndexNSA_17counting_iteratorImNSA_11use_defaultESK_SK_EESK_SK_EEEEEEEE10policy1000EiNS7_10__identityESG_JSN_EEEvT0_iT1_T2_DpNS2_10kernel_argIT3_EE)
        /*00bc*/ 	.short	0x0380
        /*00be*/ 	.short	0x0030


	//----- nvinfo : EIATTR_SW_WAR
	.align		4
.L_490:
        /*00c0*/ 	.byte	0x04, 0x36
        /*00c2*/ 	.short	(.L_492 - .L_491)
.L_491:
        /*00c4*/ 	.word	0x00000008
.L_492:


//--------------------- .nv.info._ZN3cub18CUB_300001_SM_10006detail9transform16transform_kernelINS2_10policy_hubILb1EN4cuda3std3__45tupleIJN6thrust24THRUST_300001_SM_1000_NS17counting_iteratorIjNSA_11use_defaultESC_SC_EEEEEE10policy1000El10matrixMultNSA_6detail15normal_iteratorINSA_10device_ptrIdEEEEJSD_EEEvT0_iT1_T2_DpNS2_10kernel_argIT3_EE --------------------------
	.section	.nv.info._ZN3cub18CUB_300001_SM_10006detail9transform16transform_kernelINS2_10policy_hubILb1EN4cuda3std3__45tupleIJN6thrust24THRUST_300001_SM_1000_NS17counting_iteratorIjNSA_11use_defaultESC_SC_EEEEEE10policy1000El10matrixMultNSA_6detail15normal_iteratorINSA_10device_ptrIdEEEEJSD_EEEvT0_iT1_T2_DpNS2_10kernel_argIT3_EE,"",@"SHT_CUDA_INFO"
	.sectionflags	@""
	.align	4


	//----- nvinfo : EIATTR_CUDA_API_VERSION
	.align		4
        /*0000*/ 	.byte	0x04, 0x37
        /*0002*/ 	.short	(.L_494 - .L_493)
.L_493:
        /*0004*/ 	.word	0x00000082


	//----- nvinfo : EIATTR_KPARAM_INFO
	.align		4
.L_494:
        /*0008*/ 	.byte	0x04, 0x17
        /*000a*/ 	.short	(.L_496 - .L_495)
.L_495:
        /*000c*/ 	.word	0x00000000
        /*0010*/ 	.short	0x0004
        /*0012*/ 	.short	0x0038
        /*0014*/ 	.byte	0x00, 0xf0, 0x41, 0x00


	//----- nvinfo : EIATTR_KPARAM_INFO
	.align		4
.L_496:
        /*0018*/ 	.byte	0x04, 0x17
        /*001a*/ 	.short	(.L_498 - .L_497)
.L_497:
        /*001c*/ 	.word	0x00000000
        /*0020*/ 	.short	0x0003
        /*0022*/ 	.short	0x0030
        /*0024*/ 	.byte	0x00, 0xf0, 0x21, 0x00


	//----- nvinfo : EIATTR_KPARAM_INFO
	.align		4
.L_498:
        /*0028*/ 	.byte	0x04, 0x17
        /*002a*/ 	.short	(.L_500 - .L_499)
.L_499:
        /*002c*/ 	.word	0x00000000
        /*0030*/ 	.short	0x0002
        /*0032*/ 	.short	0x0010
        /*0034*/ 	.byte	0x00, 0xf0, 0x81, 0x00


	//----- nvinfo : EIATTR_KPARAM_INFO
	.align		4
.L_500:
        /*0038*/ 	.byte	0x04, 0x17
        /*003a*/ 	.short	(.L_502 - .L_501)
.L_501:
        /*003c*/ 	.word	0x00000000
        /*0040*/ 	.short	0x0001
        /*0042*/ 	.short	0x0008
        /*0044*/ 	.byte	0x00, 0xf0, 0x11, 0x00


	//----- nvinfo : EIATTR_KPARAM_INFO
	.align		4
.L_502:
        /*0048*/ 	.byte	0x04, 0x17
        /*004a*/ 	.short	(.L_504 - .L_503)
.L_503:
        /*004c*/ 	.word	0x00000000
        /*0050*/ 	.short	0x0000
        /*0052*/ 	.short	0x0000
        /*0054*/ 	.byte	0x00, 0xf0, 0x21, 0x00


	//----- nvinfo : EIATTR_SPARSE_MMA_MASK
	.align		4
.L_504:
        /*0058*/ 	.byte	0x03, 0x50
        /*005a*/ 	.short	0x0000


	//----- nvinfo : EIATTR_MAXREG_COUNT
	.align		4
        /*005c*/ 	.byte	0x03, 0x1b
        /*005e*/ 	.short	0x00ff


	//----- nvinfo : EIATTR_MERCURY_ISA_VERSION
	.align		4
        /*0060*/ 	.byte	0x03, 0x5f
        /*0062*/ 	.short	0x0101


	//----- nvinfo : EIATTR_VRC_CTA_INIT_COUNT
	.align		4
        /*0064*/ 	.byte	0x02, 0x4a
	.zero		1
	.zero		1


	//----- nvinfo : EIATTR_EXIT_INSTR_OFFSETS
	.align		4
        /*0068*/ 	.byte	0x04, 0x1c
        /*006a*/ 	.short	(.L_506 - .L_505)


	//   ....[0]....
.L_505:
        /*006c*/ 	.word	0x00000180


	//   ....[1]....
        /*0070*/ 	.word	0x00000340


	//   ....[2]....
        /*0074*/ 	.word	0x000003c0


	//   ....[3]....
        /*0078*/ 	.word	0x00000e90


	//   ....[4]....
        /*007c*/ 	.word	0x00000eb0


	//   ....[5]....
        /*0080*/ 	.word	0x000010c0


	//   ....[6]....
        /*0084*/ 	.word	0x00001180


	//   ....[7]....
        /*0088*/ 	.word	0x00001210


	//   ....[8]....
        /*008c*/ 	.word	0x00001250


	//   ....[9]....
        /*0090*/ 	.word	0x00001ce0


	//----- nvinfo : EIATTR_MAX_THREADS
	.align		4
.L_506:
        /*0094*/ 	.byte	0x04, 0x05
        /*0096*/ 	.short	(.L_508 - .L_507)
.L_507:
        /*0098*/ 	.word	0x00000080
        /*009c*/ 	.word	0x00000001
        /*00a0*/ 	.word	0x00000001


	//----- nvinfo : EIATTR_CRS_STACK_SIZE
	.align		4
.L_508:
        /*00a4*/ 	.byte	0x04, 0x1e
        /*00a6*/ 	.short	(.L_510 - .L_509)
.L_509:
        /*00a8*/ 	.word	0x00000000


	//----- nvinfo : EIATTR_CBANK_PARAM_SIZE
	.align		4
.L_510:
        /*00ac*/ 	.byte	0x03, 0x19
        /*00ae*/ 	.short	0x0048


	//----- nvinfo : EIATTR_PARAM_CBANK
	.align		4
        /*00b0*/ 	.byte	0x04, 0x0a
        /*00b2*/ 	.short	(.L_512 - .L_511)
	.align		4
.L_511:
        /*00b4*/ 	.word	index@(.nv.constant0._ZN3cub18CUB_300001_SM_10006detail9transform16transform_kernelINS2_10policy_hubILb1EN4cuda3std3__45tupleIJN6thrust24THRUST_300001_SM_1000_NS17counting_iteratorIjNSA_11use_defaultESC_SC_EEEEEE10policy1000El10matrixMultNSA_6detail15normal_iteratorINSA_10device_ptrIdEEEEJSD_EEEvT0_iT1_T2_DpNS2_10kernel_argIT3_EE)
        /*00b8*/ 	.short	0x0380
        /*00ba*/ 	.short	0x0048


	//----- nvinfo : EIATTR_SW_WAR
	.align		4
.L_512:
        /*00bc*/ 	.byte	0x04, 0x36
        /*00be*/ 	.short	(.L_514 - .L_513)
.L_513:
        /*00c0*/ 	.word	0x00000008
.L_514:


//--------------------- .nv.info._ZN3cub18CUB_300001_SM_10006detail9transform16transform_kernelINS2_10policy_hubILb1EN4cuda3std3__45tupleIJN6thrust24THRUST_300001_SM_1000_NS17counting_iteratorIjNSA_11use_defaultESC_SC_EEEEEE10policy1000Ei10matrixMultNSA_6detail15normal_iteratorINSA_10device_ptrIdEEEEJSD_EEEvT0_iT1_T2_DpNS2_10kernel_argIT3_EE --------------------------
	.section	.nv.info._ZN3cub18CUB_300001_SM_10006detail9transform16transform_kernelINS2_10policy_hubILb1EN4cuda3std3__45tupleIJN6thrust24THRUST_300001_SM_1000_NS17counting_iteratorIjNSA_11use_defaultESC_SC_EEEEEE10policy1000Ei10matrixMultNSA_6detail15normal_iteratorINSA_10device_ptrIdEEEEJSD_EEEvT0_iT1_T2_DpNS2_10kernel_argIT3_EE,"",@"SHT_CUDA_INFO"
	.sectionflags	@""
	.align	4


	//----- nvinfo : EIATTR_CUDA_API_VERSION
	.align		4
        /*0000*/ 	.byte	0x04, 0x37
        /*0002*/ 	.short	(.L_516 - .L_515)
.L_515:
        /*0004*/ 	.word	0x00000082


	//----- nvinfo : EIATTR_KPARAM_INFO
	.align		4
.L_516:
        /*0008*/ 	.byte	0x04, 0x17
        /*000a*/ 	.short	(.L_518 - .L_517)
.L_517:
        /*000c*/ 	.word	0x00000000
        /*0010*/ 	.short	0x0004
        /*0012*/ 	.short	0x0030
        /*0014*/ 	.byte	0x00, 0xf0, 0x41, 0x00


	//----- nvinfo : EIATTR_KPARAM_INFO
	.align		4
.L_518:
        /*0018*/ 	.byte	0x04, 0x17
        /*001a*/ 	.short	(.L_520 - .L_519)
.L_519:
        /*001c*/ 	.word	0x00000000
        /*0020*/ 	.short	0x0003
        /*0022*/ 	.short	0x0028
        /*0024*/ 	.byte	0x00, 0xf0, 0x21, 0x00


	//----- nvinfo : EIATTR_KPARAM_INFO
	.align		4
.L_520:
        /*0028*/ 	.byte	0x04, 0x17
        /*002a*/ 	.short	(.L_522 - .L_521)
.L_521:
        /*002c*/ 	.word	0x00000000
        /*0030*/ 	.short	0x0002
        /*0032*/ 	.short	0x0008
        /*0034*/ 	.byte	0x00, 0xf0, 0x81, 0x00


	//----- nvinfo : EIATTR_KPARAM_INFO
	.align		4
.L_522:
        /*0038*/ 	.byte	0x04, 0x17
        /*003a*/ 	.short	(.L_524 - .L_523)
.L_523:
        /*003c*/ 	.word	0x00000000
        /*0040*/ 	.short	0x0001
        /*0042*/ 	.short	0x0004
        /*0044*/ 	.byte	0x00, 0xf0, 0x11, 0x00


	//----- nvinfo : EIATTR_KPARAM_INFO
	.align		4
.L_524:
        /*0048*/ 	.byte	0x04, 0x17
        /*004a*/ 	.short	(.L_526 - .L_525)
.L_525:
        /*004c*/ 	.word	0x00000000
        /*0050*/ 	.short	0x0000
        /*0052*/ 	.short	0x0000
        /*0054*/ 	.byte	0x00, 0xf0, 0x11, 0x00


	//----- nvinfo : EIATTR_SPARSE_MMA_MASK
	.align		4
.L_526:
        /*0058*/ 	.byte	0x03, 0x50
        /*005a*/ 	.short	0x0000


	//----- nvinfo : EIATTR_MAXREG_COUNT
	.align		4
        /*005c*/ 	.byte	0x03, 0x1b
        /*005e*/ 	.short	0x00ff


	//----- nvinfo : EIATTR_MERCURY_ISA_VERSION
	.align		4
        /*0060*/ 	.byte	0x03, 0x5f
        /*0062*/ 	.short	0x0101


	//----- nvinfo : EIATTR_VRC_CTA_INIT_COUNT
	.align		4
        /*0064*/ 	.byte	0x02, 0x4a
	.zero		1
	.zero		1


	//----- nvinfo : EIATTR_EXIT_INSTR_OFFSETS
	.align		4
        /*0068*/ 	.byte	0x04, 0x1c
        /*006a*/ 	.short	(.L_528 - .L_527)


	//   ....[0]....
.L_527:
        /*006c*/ 	.word	0x000000f0


	//   ....[1]....
        /*0070*/ 	.word	0x000002a0


	//   ....[2]....
        /*0074*/ 	.word	0x00000360


	//   ....[3]....
        /*0078*/ 	.word	0x000003f0


	//   ....[4]....
        /*007c*/ 	.word	0x00000430


	//   ....[5]....
        /*0080*/ 	.word	0x00000e90


	//   ....[6]....
        /*0084*/ 	.word	0x00000ec0


	//   ....[7]....
        /*0088*/ 	.word	0x000010d0


	//   ....[8]....
        /*008c*/ 	.word	0x00001150


	//   ....[9]....
        /*0090*/ 	.word	0x00001c40


	//----- nvinfo : EIATTR_MAX_THREADS
	.align		4
.L_528:
        /*0094*/ 	.byte	0x04, 0x05
        /*0096*/ 	.short	(.L_530 - .L_529)
.L_529:
        /*0098*/ 	.word	0x00000080
        /*009c*/ 	.word	0x00000001
        /*00a0*/ 	.word	0x00000001


	//----- nvinfo : EIATTR_CRS_STACK_SIZE
	.align		4
.L_530:
        /*00a4*/ 	.byte	0x04, 0x1e
        /*00a6*/ 	.short	(.L_532 - .L_531)
.L_531:
        /*00a8*/ 	.word	0x00000000


	//----- nvinfo : EIATTR_CBANK_PARAM_SIZE
	.align		4
.L_532:
        /*00ac*/ 	.byte	0x03, 0x19
        /*00ae*/ 	.short	0x0040


	//----- nvinfo : EIATTR_PARAM_CBANK
	.align		4
        /*00b0*/ 	.byte	0x04, 0x0a
        /*00b2*/ 	.short	(.L_534 - .L_533)
	.align		4
.L_533:
        /*00b4*/ 	.word	index@(.nv.constant0._ZN3cub18CUB_300001_SM_10006detail9transform16transform_kernelINS2_10policy_hubILb1EN4cuda3std3__45tupleIJN6thrust24THRUST_300001_SM_1000_NS17counting_iteratorIjNSA_11use_defaultESC_SC_EEEEEE10policy1000Ei10matrixMultNSA_6detail15normal_iteratorINSA_10device_ptrIdEEEEJSD_EEEvT0_iT1_T2_DpNS2_10kernel_argIT3_EE)
        /*00b8*/ 	.short	0x0380
        /*00ba*/ 	.short	0x0040


	//----- nvinfo : EIATTR_SW_WAR
	.align		4
.L_534:
        /*00bc*/ 	.byte	0x04, 0x36
        /*00be*/ 	.short	(.L_536 - .L_535)
.L_535:
        /*00c0*/ 	.word	0x00000008
.L_536:


//--------------------- .nv.info._ZN3cub18CUB_300001_SM_10006detail9transform16transform_kernelINS2_10policy_hubILb1EN4cuda3std3__45tupleIJN6thrust24THRUST_300001_SM_1000_NS17counting_iteratorIjNSA_11use_defaultESC_SC_EEEEEE10policy1000El3prgNSA_6detail15normal_iteratorINSA_10device_ptrIdEEEEJSD_EEEvT0_iT1_T2_DpNS2_10kernel_argIT3_EE --------------------------
	.section	.nv.info._ZN3cub18CUB_300001_SM_10006detail9transform16transform_kernelINS2_10policy_hubILb1EN4cuda3std3__45tupleIJN6thrust24THRUST_300001_SM_1000_NS17counting_iteratorIjNSA_11use_defaultESC_SC_EEEEEE10policy1000El3prgNSA_6detail15normal_iteratorINSA_10device_ptrIdEEEEJSD_EEEvT0_iT1_T2_DpNS2_10kernel_argIT3_EE,"",@"SHT_CUDA_INFO"
	.sectionflags	@""
	.align	4


	//----- nvinfo : EIATTR_CUDA_API_VERSION
	.align		4
        /*0000*/ 	.byte	0x04, 0x37
        /*0002*/ 	.short	(.L_538 - .L_537)
.L_537:
        /*0004*/ 	.word	0x00000082


	//----- nvinfo : EIATTR_KPARAM_INFO
	.align		4
.L_538:
        /*0008*/ 	.byte	0x04, 0x17
        /*000a*/ 	.short	(.L_540 - .L_539)
.L_539:
        /*000c*/ 	.word	0x00000000
        /*0010*/ 	.short	0x0004
        /*0012*/ 	.short	0x0040
        /*0014*/ 	.byte	0x00, 0xf0, 0x41, 0x00


	//----- nvinfo : EIATTR_KPARAM_INFO
	.align		4
.L_540:
        /*0018*/ 	.byte	0x04, 0x17
        /*001a*/ 	.short	(.L_542 - .L_541)
.L_541:
        /*001c*/ 	.word	0x00000000
        /*0020*/ 	.short	0x0003
        /*0022*/ 	.short	0x0038
        /*0024*/ 	.byte	0x00, 0xf0, 0x21, 0x00


	//----- nvinfo : EIATTR_KPARAM_INFO
	.align		4
.L_542:
        /*0028*/ 	.byte	0x04, 0x17
        /*002a*/ 	.short	(.L_544 - .L_543)
.L_543:
        /*002c*/ 	.word	0x00000000
        /*0030*/ 	.short	0x0002
        /*0032*/ 	.short	0x0010
        /*0034*/ 	.byte	0x00, 0xf0, 0xa1, 0x00


	//----- nvinfo : EIATTR_KPARAM_INFO
	.align		4
.L_544:
        /*0038*/ 	.byte	0x04, 0x17
        /*003a*/ 	.short	(.L_546 - .L_545)
.L_545:
        /*003c*/ 	.word	0x00000000
        /*0040*/ 	.short	0x0001
        /*0042*/ 	.short	0x0008
        /*0044*/ 	.byte	0x00, 0xf0, 0x11, 0x00


	//----- nvinfo : EIATTR_KPARAM_INFO
	.align		4
.L_546:
        /*0048*/ 	.byte	0x04, 0x17
        /*004a*/ 	.short	(.L_548 - .L_547)
.L_547:
        /*004c*/ 	.word	0x00000000
        /*0050*/ 	.short	0x0000
        /*0052*/ 	.short	0x0000
        /*0054*/ 	.byte	0x00, 0xf0, 0x21, 0x00


	//----- nvinfo : EIATTR_SPARSE_MMA_MASK
	.align		4
.L_548:
        /*0058*/ 	.byte	0x03, 0x50
        /*005a*/ 	.short	0x0000


	//----- nvinfo : EIATTR_MAXREG_COUNT
	.align		4
        /*005c*/ 	.byte	0x03, 0x1b
        /*005e*/ 	.short	0x00ff


	//----- nvinfo : EIATTR_MERCURY_ISA_VERSION
	.align		4
        /*0060*/ 	.byte	0x03, 0x5f
        /*0062*/ 	.short	0x0101


	//----- nvinfo : EIATTR_VRC_CTA_INIT_COUNT
	.align		4
        /*0064*/ 	.byte	0x02, 0x4a
	.zero		1
	.zero		1


	//----- nvinfo : EIATTR_EXIT_INSTR_OFFSETS
	.align		4
        /*0068*/ 	.byte	0x04, 0x1c
        /*006a*/ 	.short	(.L_550 - .L_549)


	//   ....[0]....
.L_549:
        /*006c*/ 	.word	0x000001c0


	//   ....[1]....
        /*0070*/ 	.word	0x00000a30


	//   ....[2]....
        /*0074*/ 	.word	0x00000a60


	//   ....[3]....
        /*0078*/ 	.word	0x00001290


	//----- nvinfo : EIATTR_MAX_THREADS
	.align		4
.L_550:
        /*007c*/ 	.byte	0x04, 0x05
        /*007e*/ 	.short	(.L_552 - .L_551)
.L_551:
        /*0080*/ 	.word	0x00000080
        /*0084*/ 	.word	0x00000001
        /*0088*/ 	.word	0x00000001


	//----- nvinfo : EIATTR_CRS_STACK_SIZE
	.align		4
.L_552:
        /*008c*/ 	.byte	0x04, 0x1e
        /*008e*/ 	.short	(.L_554 - .L_553)
.L_553:
        /*0090*/ 	.word	0x00000000


	//----- nvinfo : EIATTR_CBANK_PARAM_SIZE
	.align		4
.L_554:
        /*0094*/ 	.byte	0x03, 0x19
        /*0096*/ 	.short	0x0050


	//----- nvinfo : EIATTR_PARAM_CBANK
	.align		4
        /*0098*/ 	.byte	0x04, 0x0a
        /*009a*/ 	.short	(.L_556 - .L_555)
	.align		4
.L_555:
        /*009c*/ 	.word	index@(.nv.constant0._ZN3cub18CUB_300001_SM_10006detail9transform16transform_kernelINS2_10policy_hubILb1EN4cuda3std3__45tupleIJN6thrust24THRUST_300001_SM_1000_NS17counting_iteratorIjNSA_11use_defaultESC_SC_EEEEEE10policy1000El3prgNSA_6detail15normal_iteratorINSA_10device_ptrIdEEEEJSD_EEEvT0_iT1_T2_DpNS2_10kernel_argIT3_EE)
        /*00a0*/ 	.short	0x0380
        /*00a2*/ 	.short	0x0050


	//----- nvinfo : EIATTR_SW_WAR
	.align		4
.L_556:
        /*00a4*/ 	.byte	0x04, 0x36
        /*00a6*/ 	.short	(.L_558 - .L_557)
.L_557:
        /*00a8*/ 	.word	0x00000008
.L_558:


//--------------------- .nv.info._ZN3cub18CUB_300001_SM_10006detail9transform16transform_kernelINS2_10policy_hubILb1EN4cuda3std3__45tupleIJN6thrust24THRUST_300001_SM_1000_NS17counting_iteratorIjNSA_11use_defaultESC_SC_EEEEEE10policy1000Ei3prgNSA_6detail15normal_iteratorINSA_10device_ptrIdEEEEJSD_EEEvT0_iT1_T2_DpNS2_10kernel_argIT3_EE --------------------------
	.section	.nv.info._ZN3cub18CUB_300001_SM_10006detail9transform16transform_kernelINS2_10policy_hubILb1EN4cuda3std3__45tupleIJN6thrust24THRUST_300001_SM_1000_NS17counting_iteratorIjNSA_11use_defaultESC_SC_EEEEEE10policy1000Ei3prgNSA_6detail15normal_iteratorINSA_10device_ptrIdEEEEJSD_EEEvT0_iT1_T2_DpNS2_10kernel_argIT3_EE,"",@"SHT_CUDA_INFO"
	.sectionflags	@""
	.align	4


	//----- nvinfo : EIATTR_CUDA_API_VERSION
	.align		4
        /*0000*/ 	.byte	0x04, 0x37
        /*0002*/ 	.short	(.L_560 - .L_559)
.L_559:
        /*0004*/ 	.word	0x00000082


	//----- nvinfo : EIATTR_KPARAM_INFO
	.align		4
.L_560:
        /*0008*/ 	.byte	0x04, 0x17
        /*000a*/ 	.short	(.L_562 - .L_561)
.L_561:
        /*000c*/ 	.word	0x00000000
        /*0010*/ 	.short	0x0004
        /*0012*/ 	.short	0x0038
        /*0014*/ 	.byte	0x00, 0xf0, 0x41, 0x00


	//----- nvinfo : EIATTR_KPARAM_INFO
	.align		4
.L_562:
        /*0018*/ 	.byte	0x04, 0x17
        /*001a*/ 	.short	(.L_564 - .L_563)
.L_563:
        /*001c*/ 	.word	0x00000000
        /*0020*/ 	.short	0x0003
        /*0022*/ 	.short	0x0030
        /*0024*/ 	.byte	0x00, 0xf0, 0x21, 0x00


	//----- nvinfo : EIATTR_KPARAM_INFO
	.align		4
.L_564:
        /*0028*/ 	.byte	0x04, 0x17
        /*002a*/ 	.short	(.L_566 - .L_565)
.L_565:
        /*002c*/ 	.word	0x00000000
        /*0030*/ 	.short	0x0002
        /*0032*/ 	.short	0x0008
        /*0034*/ 	.byte	0x00, 0xf0, 0xa1, 0x00


	//----- nvinfo : EIATTR_KPARAM_INFO
	.align		4
.L_566:
        /*0038*/ 	.byte	0x04, 0x17
        /*003a*/ 	.short	(.L_568 - .L_567)
.L_567:
        /*003c*/ 	.word	0x00000000
        /*0040*/ 	.short	0x0001
        /*0042*/ 	.short	0x0004
        /*0044*/ 	.byte	0x00, 0xf0, 0x11, 0x00


	//----- nvinfo : EIATTR_KPARAM_INFO
	.align		4
.L_568:
        /*0048*/ 	.byte	0x04, 0x17
        /*004a*/ 	.short	(.L_570 - .L_569)
.L_569:
        /*004c*/ 	.word	0x00000000
        /*0050*/ 	.short	0x0000
        /*0052*/ 	.short	0x0000
        /*0054*/ 	.byte	0x00, 0xf0, 0x11, 0x00


	//----- nvinfo : EIATTR_SPARSE_MMA_MASK
	.align		4
.L_570:
        /*0058*/ 	.byte	0x03, 0x50
        /*005a*/ 	.short	0x0000


	//----- nvinfo : EIATTR_MAXREG_COUNT
	.align		4
        /*005c*/ 	.byte	0x03, 0x1b
        /*005e*/ 	.short	0x00ff


	//----- nvinfo : EIATTR_MERCURY_ISA_VERSION
	.align		4
        /*0060*/ 	.byte	0x03, 0x5f
        /*0062*/ 	.short	0x0101


	//----- nvinfo : EIATTR_VRC_CTA_INIT_COUNT
	.align		4
        /*0064*/ 	.byte	0x02, 0x4a
	.zero		1
	.zero		1


	//----- nvinfo : EIATTR_EXIT_INSTR_OFFSETS
	.align		4
        /*0068*/ 	.byte	0x04, 0x1c
        /*006a*/ 	.short	(.L_572 - .L_571)


	//   ....[0]....
.L_571:
        /*006c*/ 	.word	0x00000150


	//   ....[1]....
        /*0070*/ 	.word	0x00000980


	//   ....[2]....
        /*0074*/ 	.word	0x000009c0


	//   ....[3]....
        /*0078*/ 	.word	0x00001250


	//----- nvinfo : EIATTR_MAX_THREADS
	.align		4
.L_572:
        /*007c*/ 	.byte	0x04, 0x05
        /*007e*/ 	.short	(.L_574 - .L_573)
.L_573:
        /*0080*/ 	.word	0x00000080
        /*0084*/ 	.word	0x00000001
        /*0088*/ 	.word	0x00000001


	//----- nvinfo : EIATTR_CRS_STACK_SIZE
	.align		4
.L_574:
        /*008c*/ 	.byte	0x04, 0x1e
        /*008e*/ 	.short	(.L_576 - .L_575)
.L_575:
        /*0090*/ 	.word	0x00000000


	//----- nvinfo : EIATTR_CBANK_PARAM_SIZE
	.align		4
.L_576:
        /*0094*/ 	.byte	0x03, 0x19
        /*0096*/ 	.short	0x0048


	//----- nvinfo : EIATTR_PARAM_CBANK
	.align		4
        /*0098*/ 	.byte	0x04, 0x0a
        /*009a*/ 	.short	(.L_578 - .L_577)
	.align		4
.L_577:
        /*009c*/ 	.word	index@(.nv.constant0._ZN3cub18CUB_300001_SM_10006detail9transform16transform_kernelINS2_10policy_hubILb1EN4cuda3std3__45tupleIJN6thrust24THRUST_300001_SM_1000_NS17counting_iteratorIjNSA_11use_defaultESC_SC_EEEEEE10policy1000Ei3prgNSA_6detail15normal_iteratorINSA_10device_ptrIdEEEEJSD_EEEvT0_iT1_T2_DpNS2_10kernel_argIT3_EE)
        /*00a0*/ 	.short	0x0380
        /*00a2*/ 	.short	0x0048


	//----- nvinfo : EIATTR_SW_WAR
	.align		4
.L_578:
        /*00a4*/ 	.byte	0x04, 0x36
        /*00a6*/ 	.short	(.L_580 - .L_579)
.L_579:
        /*00a8*/ 	.word	0x00000008
.L_580:


//--------------------- .nv.info._ZN3cub18CUB_300001_SM_10006detail9transform16transform_kernelINS2_10policy_hubILb1EN4cuda3std3__45tupleIJN6thrust24THRUST_300001_SM_1000_NS6detail15normal_iteratorINSA_10device_ptrIdEEEEEEEE10policy1000El7SigmoidSF_JPdEEEvT0_iT1_T2_DpNS2_10kernel_argIT3_EE --------------------------
	.section	.nv.info._ZN3cub18CUB_300001_SM_10006detail9transform16transform_kernelINS2_10policy_hubILb1EN4cuda3std3__45tupleIJN6thrust24THRUST_300001_SM_1000_NS6detail15normal_iteratorINSA_10device_ptrIdEEEEEEEE10policy1000El7SigmoidSF_JPdEEEvT0_iT1_T2_DpNS2_10kernel_argIT3_EE,"",@"SHT_CUDA_INFO"
	.sectionflags	@""
	.align	4


	//----- nvinfo : EIATTR_CUDA_API_VERSION
	.align		4
        /*0000*/ 	.byte	0x04, 0x37
        /*0002*/ 	.short	(.L_582 - .L_581)
.L_581:
        /*0004*/ 	.word	0x00000082


	//----- nvinfo : EIATTR_KPARAM_INFO
	.align		4
.L_582:
        /*0008*/ 	.byte	0x04, 0x17
        /*000a*/ 	.short	(.L_584 - .L_583)
.L_583:
        /*000c*/ 	.word	0x00000000
        /*0010*/ 	.short	0x0004
        /*0012*/ 	.short	0x0018
        /*0014*/ 	.byte	0x00, 0xf0, 0x41, 0x00


	//----- nvinfo : EIATTR_KPARAM_INFO
	.align		4
.L_584:
        /*0018*/ 	.byte	0x04, 0x17
        /*001a*/ 	.short	(.L_586 - .L_585)
.L_585:
        /*001c*/ 	.word	0x00000000
        /*0020*/ 	.short	0x0003
        /*0022*/ 	.short	0x0010
        /*0024*/ 	.byte	0x00, 0xf0, 0x21, 0x00


	//----- nvinfo : EIATTR_KPARAM_INFO
	.align		4
.L_586:
        /*0028*/ 	.byte	0x04, 0x17
        /*002a*/ 	.short	(.L_588 - .L_587)
.L_587:
        /*002c*/ 	.word	0x00000000
        /*0030*/ 	.short	0x0002
        /*0032*/ 	.short	0x000c
        /*0034*/ 	.byte	0x00, 0xf0, 0x05, 0x00


	//----- nvinfo : EIATTR_KPARAM_INFO
	.align		4
.L_588:
        /*0038*/ 	.byte	0x04, 0x17
        /*003a*/ 	.short	(.L_590 - .L_589)
.L_589:
        /*003c*/ 	.word	0x00000000
        /*0040*/ 	.short	0x0001
        /*0042*/ 	.short	0x0008
        /*0044*/ 	.byte	0x00, 0xf0, 0x11, 0x00


	//----- nvinfo : EIATTR_KPARAM_INFO
	.align		4
.L_590:
        /*0048*/ 	.byte	0x04, 0x17
        /*004a*/ 	.short	(.L_592 - .L_591)
.L_591:
        /*004c*/ 	.word	0x00000000
        /*0050*/ 	.short	0x0000
        /*0052*/ 	.short	0x0000
        /*0054*/ 	.byte	0x00, 0xf0, 0x21, 0x00


	//----- nvinfo : EIATTR_SPARSE_MMA_MASK
	.align		4
.L_592:
        /*0058*/ 	.byte	0x03, 0x50
        /*005a*/ 	.short	0x0000


	//----- nvinfo : EIATTR_MAXREG_COUNT
	.align		4
        /*005c*/ 	.byte	0x03, 0x1b
        /*005e*/ 	.short	0x00ff


	//----- nvinfo : EIATTR_MERCURY_ISA_VERSION
	.align		4
        /*0060*/ 	.byte	0x03, 0x5f
        /*0062*/ 	.short	0x0101


	//----- nvinfo : EIATTR_VRC_CTA_INIT_COUNT
	.align		4
        /*0064*/ 	.byte	0x02, 0x4a
	.zero		1
	.zero		1


	//----- nvinfo : EIATTR_EXIT_INSTR_OFFSETS
	.align		4
        /*0068*/ 	.byte	0x04, 0x1c
        /*006a*/ 	.short	(.L_594 - .L_593)


	//   ....[0]....
.L_593:
        /*006c*/ 	.word	0x000002a0


	//   ....[1]....
        /*0070*/ 	.word	0x00000e20


	//   ....[2]....
        /*0074*/ 	.word	0x00000e50


	//   ....[3]....
        /*0078*/ 	.word	0x000013b0


	//   ....[4]....
        /*007c*/ 	.word	0x000013d0


	//   ....[5]....
        /*0080*/ 	.word	0x00001ea0


	//   ....[6]....
        /*0084*/ 	.word	0x00002410


	//----- nvinfo : EIATTR_MAX_THREADS
	.align		4
.L_594:
        /*0088*/ 	.byte	0x04, 0x05
        /*008a*/ 	.short	(.L_596 - .L_595)
.L_595:
        /*008c*/ 	.word	0x00000080
        /*0090*/ 	.word	0x00000001
        /*0094*/ 	.word	0x00000001


	//----- nvinfo : EIATTR_CRS_STACK_SIZE
	.align		4
.L_596:
        /*0098*/ 	.byte	0x04, 0x1e
        /*009a*/ 	.short	(.L_598 - .L_597)
.L_597:
        /*009c*/ 	.word	0x00000000


	//----- nvinfo : EIATTR_CBANK_PARAM_SIZE
	.align		4
.L_598:
        /*00a0*/ 	.byte	0x03, 0x19
        /*00a2*/ 	.short	0x0028


	//----- nvinfo : EIATTR_PARAM_CBANK
	.align		4
        /*00a4*/ 	.byte	0x04, 0x0a
        /*00a6*/ 	.short	(.L_600 - .L_599)
	.align		4
.L_599:
        /*00a8*/ 	.word	index@(.nv.constant0._ZN3cub18CUB_300001_SM_10006detail9transform16transform_kernelINS2_10policy_hubILb1EN4cuda3std3__45tupleIJN6thrust24THRUST_300001_SM_1000_NS6detail15normal_iteratorINSA_10device_ptrIdEEEEEEEE10policy1000El7SigmoidSF_JPdEEEvT0_iT1_T2_DpNS2_10kernel_argIT3_EE)
        /*00ac*/ 	.short	0x0380
        /*00ae*/ 	.short	0x0028


	//----- nvinfo : EIATTR_SW_WAR
	.align		4
.L_600:
        /*00b0*/ 	.byte	0x04, 0x36
        /*00b2*/ 	.short	(.L_602 - .L_601)
.L_601:
        /*00b4*/ 	.word	0x00000008
.L_602:


//--------------------- .nv.info._ZN3cub18CUB_300001_SM_10006detail9transform16transform_kernelINS2_10policy_hubILb1EN4cuda3std3__45tupleIJN6thrust24THRUST_300001_SM_1000_NS6detail15normal_iteratorINSA_10device_ptrIdEEEEEEEE10policy1000Ei7SigmoidSF_JPdEEEvT0_iT1_T2_DpNS2_10kernel_argIT3_EE --------------------------
	.section	.nv.info._ZN3cub18CUB_300001_SM_10006detail9transform16transform_kernelINS2_10policy_hubILb1EN4cuda3std3__45tupleIJN6thrust24THRUST_300001_SM_1000_NS6detail15normal_iteratorINSA_10device_ptrIdEEEEEEEE10policy1000Ei7SigmoidSF_JPdEEEvT0_iT1_T2_DpNS2_10kernel_argIT3_EE,"",@"SHT_CUDA_INFO"
	.sectionflags	@""
	.align	4


	//----- nvinfo : EIATTR_CUDA_API_VERSION
	.align		4
        /*0000*/ 	.byte	0x04, 0x37
        /*0002*/ 	.short	(.L_604 - .L_603)
.L_603:
        /*0004*/ 	.word	0x00000082


	//----- nvinfo : EIATTR_KPARAM_INFO
	.align		4
.L_604:
        /*0008*/ 	.byte	0x04, 0x17
        /*000a*/ 	.short	(.L_606 - .L_605)
.L_605:
        /*000c*/ 	.word	0x00000000
        /*0010*/ 	.short	0x0004
        /*0012*/ 	.short	0x0018
        /*0014*/ 	.byte	0x00, 0xf0, 0x41, 0x00


	//----- nvinfo : EIATTR_KPARAM_INFO
	.align		4
.L_606:
        /*0018*/ 	.byte	0x04, 0x17
        /*001a*/ 	.short	(.L_608 - .L_607)
.L_607:
        /*001c*/ 	.word	0x00000000
        /*0020*/ 	.short	0x0003
        /*0022*/ 	.short	0x0010
        /*0024*/ 	.byte	0x00, 0xf0, 0x21, 0x00


	//----- nvinfo : EIATTR_KPARAM_INFO
	.align		4
.L_608:
        /*0028*/ 	.byte	0x04, 0x17
        /*002a*/ 	.short	(.L_610 - .L_609)
.L_609:
        /*002c*/ 	.word	0x00000000
        /*0030*/ 	.short	0x0002
        /*0032*/ 	.short	0x0008
        /*0034*/ 	.byte	0x00, 0xf0, 0x05, 0x00


	//----- nvinfo : EIATTR_KPARAM_INFO
	.align		4
.L_610:
        /*0038*/ 	.byte	0x04, 0x17
        /*003a*/ 	.short	(.L_612 - .L_611)
.L_611:
        /*003c*/ 	.word	0x00000000
        /*0040*/ 	.short	0x0001
        /*0042*/ 	.short	0x0004
        /*0044*/ 	.byte	0x00, 0xf0, 0x11, 0x00


	//----- nvinfo : EIATTR_KPARAM_INFO
	.align		4
.L_612:
        /*0048*/ 	.byte	0x04, 0x17
        /*004a*/ 	.short	(.L_614 - .L_613)
.L_613:
        /*004c*/ 	.word	0x00000000
        /*0050*/ 	.short	0x0000
        /*0052*/ 	.short	0x0000
        /*0054*/ 	.byte	0x00, 0xf0, 0x11, 0x00


	//----- nvinfo : EIATTR_SPARSE_MMA_MASK
	.align		4
.L_614:
        /*0058*/ 	.byte	0x03, 0x50
        /*005a*/ 	.short	0x0000


	//----- nvinfo : EIATTR_MAXREG_COUNT
	.align		4
        /*005c*/ 	.byte	0x03, 0x1b
        /*005e*/ 	.short	0x00ff


	//----- nvinfo : EIATTR_MERCURY_ISA_VERSION
	.align		4
        /*0060*/ 	.byte	0x03, 0x5f
        /*0062*/ 	.short	0x0101


	//----- nvinfo : EIATTR_VRC_CTA_INIT_COUNT
	.align		4
        /*0064*/ 	.byte	0x02, 0x4a
	.zero		1
	.zero		1


	//----- nvinfo : EIATTR_EXIT_INSTR_OFFSETS
	.align		4
        /*0068*/ 	.byte	0x04, 0x1c
        /*006a*/ 	.short	(.L_616 - .L_615)


	//   ....[0]....
.L_615:
        /*006c*/ 	.word	0x000001f0


	//   ....[1]....
        /*0070*/ 	.word	0x00000cc0


	//   ....[2]....
        /*0074*/ 	.word	0x00001230


	//   ....[3]....
        /*0078*/ 	.word	0x00001250


	//   ....[4]....
        /*007c*/ 	.word	0x00001dd0


	//   ....[5]....
        /*0080*/ 	.word	0x00001e00


	//   ....[6]....
        /*0084*/ 	.word	0x00002360


	//----- nvinfo : EIATTR_MAX_THREADS
	.align		4
.L_616:
        /*0088*/ 	.byte	0x04, 0x05
        /*008a*/ 	.short	(.L_618 - .L_617)
.L_617:
        /*008c*/ 	.word	0x00000080
        /*0090*/ 	.word	0x00000001
        /*0094*/ 	.word	0x00000001


	//----- nvinfo : EIATTR_CRS_STACK_SIZE
	.align		4
.L_618:
        /*0098*/ 	.byte	0x04, 0x1e
        /*009a*/ 	.short	(.L_620 - .L_619)
.L_619:
        /*009c*/ 	.word	0x00000000


	//----- nvinfo : EIATTR_CBANK_PARAM_SIZE
	.align		4
.L_620:
        /*00a0*/ 	.byte	0x03, 0x19
        /*00a2*/ 	.short	0x0028


	//----- nvinfo : EIATTR_PARAM_CBANK
	.align		4
        /*00a4*/ 	.byte	0x04, 0x0a
        /*00a6*/ 	.short	(.L_622 - .L_621)
	.align		4
.L_621:
        /*00a8*/ 	.word	index@(.nv.constant0._ZN3cub18CUB_300001_SM_10006detail9transform16transform_kernelINS2_10policy_hubILb1EN4cuda3std3__45tupleIJN6thrust24THRUST_300001_SM_1000_NS6detail15normal_iteratorINSA_10device_ptrIdEEEEEEEE10policy1000Ei7SigmoidSF_JPdEEEvT0_iT1_T2_DpNS2_10kernel_argIT3_EE)
        /*00ac*/ 	.short	0x0380
        /*00ae*/ 	.short	0x0028


	//----- nvinfo : EIATTR_SW_WAR
	.align		4
.L_622:
        /*00b0*/ 	.byte	0x04, 0x36
        /*00b2*/ 	.short	(.L_624 - .L_623)
.L_623:
        /*00b4*/ 	.word	0x00000008
.L_624:


//--------------------- .nv.info._ZN3cub18CUB_300001_SM_10006detail9transform16transform_kernelINS2_10policy_hubILb1EN4cuda3std3__45tupleIJN6thrust24THRUST_300001_SM_1000_NS6detail15normal_iteratorINSA_10device_ptrIdEEEEEEEE10policy1000El4TanHSF_JPdEEEvT0_iT1_T2_DpNS2_10kernel_argIT3_EE --------------------------
	.section	.nv.info._ZN3cub18CUB_300001_SM_10006detail9transform16transform_kernelINS2_10policy_hubILb1EN4cuda3std3__45tupleIJN6thrust24THRUST_300001_SM_1000_NS6detail15normal_iteratorINSA_10device_ptrIdEEEEEEEE10policy1000El4TanHSF_JPdEEEvT0_iT1_T2_DpNS2_10kernel_argIT3_EE,"",@"SHT_CUDA_INFO"
	.sectionflags	@""
	.align	4


	//----- nvinfo : EIATTR_CUDA_API_VERSION
	.align		4
        /*0000*/ 	.byte	0x04, 0x37
        /*0002*/ 	.short	(.L_626 - .L_625)
.L_625:
        /*0004*/ 	.word	0x00000082


	//----- nvinfo : EIATTR_KPARAM_INFO
	.align		4
.L_626:
        /*0008*/ 	.byte	0x04, 0x17
        /*000a*/ 	.short	(.L_628 - .L_627)
.L_627:
        /*000c*/ 	.word	0x00000000
        /*0010*/ 	.short	0x0004
        /*0012*/ 	.short	0x0018
        /*0014*/ 	.byte	0x00, 0xf0, 0x41, 0x00


	//----- nvinfo : EIATTR_KPARAM_INFO
	.align		4
.L_628:
        /*0018*/ 	.byte	0x04, 0x17
        /*001a*/ 	.short	(.L_630 - .L_629)
.L_629:
        /*001c*/ 	.word	0x00000000
        /*0020*/ 	.short	0x0003
        /*0022*/ 	.short	0x0010
        /*0024*/ 	.byte	0x00, 0xf0, 0x21, 0x00


	//----- nvinfo : EIATTR_KPARAM_INFO
	.align		4
.L_630:
        /*0028*/ 	.byte	0x04, 0x17
        /*002a*/ 	.short	(.L_632 - .L_631)
.L_631:
        /*002c*/ 	.word	0x00000000
        /*0030*/ 	.short	0x0002
        /*0032*/ 	.short	0x000c
        /*0034*/ 	.byte	0x00, 0xf0, 0x05, 0x00


	//----- nvinfo : EIATTR_KPARAM_INFO
	.align		4
.L_632:
        /*0038*/ 	.byte	0x04, 0x17
        /*003a*/ 	.short	(.L_634 - .L_633)
.L_633:
        /*003c*/ 	.word	0x00000000
        /*0040*/ 	.short	0x0001
        /*0042*/ 	.short	0x0008
        /*0044*/ 	.byte	0x00, 0xf0, 0x11, 0x00


	//----- nvinfo : EIATTR_KPARAM_INFO
	.align		4
.L_634:
        /*0048*/ 	.byte	0x04, 0x17
        /*004a*/ 	.short	(.L_636 - .L_635)
.L_635:
        /*004c*/ 	.word	0x00000000
        /*0050*/ 	.short	0x0000
        /*0052*/ 	.short	0x0000
        /*0054*/ 	.byte	0x00, 0xf0, 0x21, 0x00


	//----- nvinfo : EIATTR_SPARSE_MMA_MASK
	.align		4
.L_636:
        /*0058*/ 	.byte	0x03, 0x50
        /*005a*/ 	.short	0x0000


	//----- nvinfo : EIATTR_MAXREG_COUNT
	.align		4
        /*005c*/ 	.byte	0x03, 0x1b
        /*005e*/ 	.short	0x00ff


	//----- nvinfo : EIATTR_MERCURY_ISA_VERSION
	.align		4
        /*0060*/ 	.byte	0x03, 0x5f
        /*0062*/ 	.short	0x0101


	//----- nvinfo : EIATTR_VRC_CTA_INIT_COUNT
	.align		4
        /*0064*/ 	.byte	0x02, 0x4a
	.zero		1
	.zero		1


	//----- nvinfo : EIATTR_EXIT_INSTR_OFFSETS
	.align		4
        /*0068*/ 	.byte	0x04, 0x1c
        /*006a*/ 	.short	(.L_638 - .L_637)


	//   ....[0]....
.L_637:
        /*006c*/ 	.word	0x000002a0


	//   ....[1]....
        /*0070*/ 	.word	0x00001120


	//   ....[2]....
        /*0074*/ 	.word	0x00001150


	//   ....[3]....
        /*0078*/ 	.word	0x000017e0


	//   ....[4]....
        /*007c*/ 	.word	0x00001800


	//   ....[5]....
        /*0080*/ 	.word	0x000025b0


	//   ....[6]....
        /*0084*/ 	.word	0x00002c50


	//----- nvinfo : EIATTR_MAX_THREADS
	.align		4
.L_638:
        /*0088*/ 	.byte	0x04, 0x05
        /*008a*/ 	.short	(.L_640 - .L_639)
.L_639:
        /*008c*/ 	.word	0x00000080
        /*0090*/ 	.word	0x00000001
        /*0094*/ 	.word	0x00000001


	//----- nvinfo : EIATTR_CRS_STACK_SIZE
	.align		4
.L_640:
        /*0098*/ 	.byte	0x04, 0x1e
        /*009a*/ 	.short	(.L_642 - .L_641)
.L_641:
        /*009c*/ 	.word	0x00000000


	//----- nvinfo : EIATTR_CBANK_PARAM_SIZE
	.align		4
.L_642:
        /*00a0*/ 	.byte	0x03, 0x19
        /*00a2*/ 	.short	0x0028


	//----- nvinfo : EIATTR_PARAM_CBANK
	.align		4
        /*00a4*/ 	.byte	0x04, 0x0a
        /*00a6*/ 	.short	(.L_644 - .L_643)
	.align		4
.L_643:
        /*00a8*/ 	.word	index@(.nv.constant0._ZN3cub18CUB_300001_SM_10006detail9transform16transform_kernelINS2_10policy_hubILb1EN4cuda3std3__45tupleIJN6thrust24THRUST_300001_SM_1000_NS6detail15normal_iteratorINSA_10device_ptrIdEEEEEEEE10policy1000El4TanHSF_JPdEEEvT0_iT1_T2_DpNS2_10kernel_argIT3_EE)
        /*00ac*/ 	.short	0x0380
        /*00ae*/ 	.short	0x0028


	//----- nvinfo : EIATTR_SW_WAR
	.align		4
.L_644:
        /*00b0*/ 	.byte	0x04, 0x36
        /*00b2*/ 	.short	(.L_646 - .L_645)
.L_645:
        /*00b4*/ 	.word	0x00000008
.L_646:


//--------------------- .nv.info._ZN3cub18CUB_300001_SM_10006detail9transform16transform_kernelINS2_10policy_hubILb1EN4cuda3std3__45tupleIJN6thrust24THRUST_300001_SM_1000_NS6detail15normal_iteratorINSA_10device_ptrIdEEEEEEEE10policy1000Ei4TanHSF_JPdEEEvT0_iT1_T2_DpNS2_10kernel_argIT3_EE --------------------------
	.section	.nv.info._ZN3cub18CUB_300001_SM_10006detail9transform16transform_kernelINS2_10policy_hubILb1EN4cuda3std3__45tupleIJN6thrust24THRUST_300001_SM_1000_NS6detail15normal_iteratorINSA_10device_ptrIdEEEEEEEE10policy1000Ei4TanHSF_JPdEEEvT0_iT1_T2_DpNS2_10kernel_argIT3_EE,"",@"SHT_CUDA_INFO"
	.sectionflags	@""
	.align	4


	//----- nvinfo : EIATTR_CUDA_API_VERSION
	.align		4
        /*0000*/ 	.byte	0x04, 0x37
        /*0002*/ 	.short	(.L_648 - .L_647)
.L_647:
        /*0004*/ 	.word	0x00000082


	//----- nvinfo : EIATTR_KPARAM_INFO
	.align		4
.L_648:
        /*0008*/ 	.byte	0x04, 0x17
        /*000a*/ 	.short	(.L_650 - .L_649)
.L_649:
        /*000c*/ 	.word	0x00000000
        /*0010*/ 	.short	0x0004
        /*0012*/ 	.short	0x0018
        /*0014*/ 	.byte	0x00, 0xf0, 0x41, 0x00


	//----- nvinfo : EIATTR_KPARAM_INFO
	.align		4
.L_650:
        /*0018*/ 	.byte	0x04, 0x17
        /*001a*/ 	.short	(.L_652 - .L_651)
.L_651:
        /*001c*/ 	.word	0x00000000
        /*0020*/ 	.short	0x0003
        /*0022*/ 	.short	0x0010
        /*0024*/ 	.byte	0x00, 0xf0, 0x21, 0x00


	//----- nvinfo : EIATTR_KPARAM_INFO
	.align		4
.L_652:
        /*0028*/ 	.byte	0x04, 0x17
        /*002a*/ 	.short	(.L_654 - .L_653)
.L_653:
        /*002c*/ 	.word	0x00000000
        /*0030*/ 	.short	0x0002
        /*0032*/ 	.short	0x0008
        /*0034*/ 	.byte	0x00, 0xf0, 0x05, 0x00


	//----- nvinfo : EIATTR_KPARAM_INFO
	.align		4
.L_654:
        /*0038*/ 	.byte	0x04, 0x17
        /*003a*/ 	.short	(.L_656 - .L_655)
.L_655:
        /*003c*/ 	.word	0x00000000
        /*0040*/ 	.short	0x0001
        /*0042*/ 	.short	0x0004
        /*0044*/ 	.byte	0x00, 0xf0, 0x11, 0x00


	//----- nvinfo : EIATTR_KPARAM_INFO
	.align		4
.L_656:
        /*0048*/ 	.byte	0x04, 0x17
        /*004a*/ 	.short	(.L_658 - .L_657)
.L_657:
        /*004c*/ 	.word	0x00000000
        /*0050*/ 	.short	0x0000
        /*0052*/ 	.short	0x0000
        /*0054*/ 	.byte	0x00, 0xf0, 0x11, 0x00


	//----- nvinfo : EIATTR_SPARSE_MMA_MASK
	.align		4
.L_658:
        /*0058*/ 	.byte	0x03, 0x50
        /*005a*/ 	.short	0x0000


	//----- nvinfo : EIATTR_MAXREG_COUNT
	.align		4
        /*005c*/ 	.byte	0x03, 0x1b
        /*005e*/ 	.short	0x00ff


	//----- nvinfo : EIATTR_MERCURY_ISA_VERSION
	.align		4
        /*0060*/ 	.byte	0x03, 0x5f
        /*0062*/ 	.short	0x0101


	//----- nvinfo : EIATTR_VRC_CTA_INIT_COUNT
	.align		4
        /*0064*/ 	.byte	0x02, 0x4a
	.zero		1
	.zero		1


	//----- nvinfo : EIATTR_EXIT_INSTR_OFFSETS
	.align		4
        /*0068*/ 	.byte	0x04, 0x1c
        /*006a*/ 	.short	(.L_660 - .L_659)


	//   ....[0]....
.L_659:
        /*006c*/ 	.word	0x000001f0


	//   ....[1]....
        /*0070*/ 	.word	0x00000fa0


	//   ....[2]....
        /*0074*/ 	.word	0x00001640


	//   ....[3]....
        /*0078*/ 	.word	0x00001660


	//   ....[4]....
        /*007c*/ 	.word	0x000024e0


	//   ....[5]....
        /*0080*/ 	.word	0x00002510


	//   ....[6]....
        /*0084*/ 	.word	0x00002ba0


	//----- nvinfo : EIATTR_MAX_THREADS
	.align		4
.L_660:
        /*0088*/ 	.byte	0x04, 0x05
        /*008a*/ 	.short	(.L_662 - .L_661)
.L_661:
        /*008c*/ 	.word	0x00000080
        /*0090*/ 	.word	0x00000001
        /*0094*/ 	.word	0x00000001


	//----- nvinfo : EIATTR_CRS_STACK_SIZE
	.align		4
.L_662:
        /*0098*/ 	.byte	0x04, 0x1e
        /*009a*/ 	.short	(.L_664 - .L_663)
.L_663:
        /*009c*/ 	.word	0x00000000


	//----- nvinfo : EIATTR_CBANK_PARAM_SIZE
	.align		4
.L_664:
        /*00a0*/ 	.byte	0x03, 0x19
        /*00a2*/ 	.short	0x0028


	//----- nvinfo : EIATTR_PARAM_CBANK
	.align		4
        /*00a4*/ 	.byte	0x04, 0x0a
        /*00a6*/ 	.short	(.L_666 - .L_665)
	.align		4
.L_665:
        /*00a8*/ 	.word	index@(.nv.constant0._ZN3cub18CUB_300001_SM_10006detail9transform16transform_kernelINS2_10policy_hubILb1EN4cuda3std3__45tupleIJN6thrust24THRUST_300001_SM_1000_NS6detail15normal_iteratorINSA_10device_ptrIdEEEEEEEE10policy1000Ei4TanHSF_JPdEEEvT0_iT1_T2_DpNS2_10kernel_argIT3_EE)
        /*00ac*/ 	.short	0x0380
        /*00ae*/ 	.short	0x0028


	//----- nvinfo : EIATTR_SW_WAR
	.align		4
.L_666:
        /*00b0*/ 	.byte	0x04, 0x36
        /*00b2*/ 	.short	(.L_668 - .L_667)
.L_667:
        /*00b4*/ 	.word	0x00000008
.L_668:


//--------------------- .nv.info._ZN3cub18CUB_300001_SM_10006detail9transform16transform_kernelINS2_10policy_hubILb1EN4cuda3std3__45tupleIJN6thrust24THRUST_300001_SM_1000_NS6detail15normal_iteratorINSA_10device_ptrIdEEEEEEEE10policy1000El4ReLUSF_JPdEEEvT0_iT1_T2_DpNS2_10kernel_argIT3_EE --------------------------
	.section	.nv.info._ZN3cub18CUB_300001_SM_10006detail9transform16transform_kernelINS2_10policy_hubILb1EN4cuda3std3__45tupleIJN6thrust24THRUST_300001_SM_1000_NS6detail15normal_iteratorINSA_10device_ptrIdEEEEEEEE10policy1000El4ReLUSF_JPdEEEvT0_iT1_T2_DpNS2_10kernel_argIT3_EE,"",@"SHT_CUDA_INFO"
	.sectionflags	@""
	.align	4


	//----- nvinfo : EIATTR_CUDA_API_VERSION
	.align		4
        /*0000*/ 	.byte	0x04, 0x37
        /*0002*/ 	.short	(.L_670 - .L_669)
.L_669:
        /*0004*/ 	.word	0x00000082


	//----- nvinfo : EIATTR_KPARAM_INFO
	.align		4
.L_670:
        /*0008*/ 	.byte	0x04, 0x17
        /*000a*/ 	.short	(.L_672 - .L_671)
.L_671:
        /*000c*/ 	.word	0x00000000
        /*0010*/ 	.short	0x0004
        /*0012*/ 	.short	0x0018
        /*0014*/ 	.byte	0x00, 0xf0, 0x41, 0x00


	//----- nvinfo : EIATTR_KPARAM_INFO
	.align		4
.L_672:
        /*0018*/ 	.byte	0x04, 0x17
        /*001a*/ 	.short	(.L_674 - .L_673)
.L_673:
        /*001c*/ 	.word	0x00000000
        /*0020*/ 	.short	0x0003
        /*0022*/ 	.short	0x0010
        /*0024*/ 	.byte	0x00, 0xf0, 0x21, 0x00


	//----- nvinfo : EIATTR_KPARAM_INFO
	.align		4
.L_674:
        /*0028*/ 	.byte	0x04, 0x17
        /*002a*/ 	.short	(.L_676 - .L_675)
.L_675:
        /*002c*/ 	.word	0x00000000
        /*0030*/ 	.short	0x0002
        /*0032*/ 	.short	0x000c
        /*0034*/ 	.byte	0x00, 0xf0, 0x05, 0x00


	//----- nvinfo : EIATTR_KPARAM_INFO
	.align		4
.L_676:
        /*0038*/ 	.byte	0x04, 0x17
        /*003a*/ 	.short	(.L_678 - .L_677)
.L_677:
        /*003c*/ 	.word	0x00000000
        /*0040*/ 	.short	0x0001
        /*0042*/ 	.short	0x0008
        /*0044*/ 	.byte	0x00, 0xf0, 0x11, 0x00


	//----- nvinfo : EIATTR_KPARAM_INFO
	.align		4
.L_678:
        /*0048*/ 	.byte	0x04, 0x17
        /*004a*/ 	.short	(.L_680 - .L_679)
.L_679:
        /*004c*/ 	.word	0x00000000
        /*0050*/ 	.short	0x0000
        /*0052*/ 	.short	0x0000
        /*0054*/ 	.byte	0x00, 0xf0, 0x21, 0x00


	//----- nvinfo : EIATTR_SPARSE_MMA_MASK
	.align		4
.L_680:
        /*0058*/ 	.byte	0x03, 0x50
        /*005a*/ 	.short	0x0000


	//----- nvinfo : EIATTR_MAXREG_COUNT
	.align		4
        /*005c*/ 	.byte	0x03, 0x1b
        /*005e*/ 	.short	0x00ff


	//----- nvinfo : EIATTR_MERCURY_ISA_VERSION
	.align		4
        /*0060*/ 	.byte	0x03, 0x5f
        /*0062*/ 	.short	0x0101


	//----- nvinfo : EIATTR_VRC_CTA_INIT_COUNT
	.align		4
        /*0064*/ 	.byte	0x02, 0x4a
	.zero		1
	.zero		1


	//----- nvinfo : EIATTR_EXIT_INSTR_OFFSETS
	.align		4
        /*0068*/ 	.byte	0x04, 0x1c
        /*006a*/ 	.short	(.L_682 - .L_681)


	//   ....[0]....
.L_681:
        /*006c*/ 	.word	0x000002a0


	//   ....[1]....
        /*0070*/ 	.word	0x00001180


	//   ....[2]....
        /*0074*/ 	.word	0x00001590


	//   ....[3]....
        /*0078*/ 	.word	0x000017d0


	//   ....[4]....
        /*007c*/ 	.word	0x00001800


	//   ....[5]....
        /*0080*/ 	.word	0x000018e0


	//   ....[6]....
        /*0084*/ 	.word	0x00001900


	//   ....[7]....
        /*0088*/ 	.word	0x00002570


	//   ....[8]....
        /*008c*/ 	.word	0x00002a40


	//   ....[9]....
        /*0090*/ 	.word	0x00002d10


	//   ....[10]....
        /*0094*/ 	.word	0x00002e30


	//----- nvinfo : EIATTR_MAX_THREADS
	.align		4
.L_682:
        /*0098*/ 	.byte	0x04, 0x05
        /*009a*/ 	.short	(.L_684 - .L_683)
.L_683:
        /*009c*/ 	.word	0x00000080
        /*00a0*/ 	.word	0x00000001
        /*00a4*/ 	.word	0x00000001


	//----- nvinfo : EIATTR_CRS_STACK_SIZE
	.align		4
.L_684:
        /*00a8*/ 	.byte	0x04, 0x1e
        /*00aa*/ 	.short	(.L_686 - .L_685)
.L_685:
        /*00ac*/ 	.word	0x00000000


	//----- nvinfo : EIATTR_CBANK_PARAM_SIZE
	.align		4
.L_686:
        /*00b0*/ 	.byte	0x03, 0x19
        /*00b2*/ 	.short	0x0028


	//----- nvinfo : EIATTR_PARAM_CBANK
	.align		4
        /*00b4*/ 	.byte	0x04, 0x0a
        /*00b6*/ 	.short	(.L_688 - .L_687)
	.align		4
.L_687:
        /*00b8*/ 	.word	index@(.nv.constant0._ZN3cub18CUB_300001_SM_10006detail9transform16transform_kernelINS2_10policy_hubILb1EN4cuda3std3__45tupleIJN6thrust24THRUST_300001_SM_1000_NS6detail15normal_iteratorINSA_10device_ptrIdEEEEEEEE10policy1000El4ReLUSF_JPdEEEvT0_iT1_T2_DpNS2_10kernel_argIT3_EE)
        /*00bc*/ 	.short	0x0380
        /*00be*/ 	.short	0x0028


	//----- nvinfo : EIATTR_SW_WAR
	.align		4
.L_688:
        /*00c0*/ 	.byte	0x04, 0x36
        /*00c2*/ 	.short	(.L_690 - .L_689)
.L_689:
        /*00c4*/ 	.word	0x00000008
.L_690:


//--------------------- .nv.info._ZN3cub18CUB_300001_SM_10006detail9transform16transform_kernelINS2_10policy_hubILb1EN4cuda3std3__45tupleIJN6thrust24THRUST_300001_SM_1000_NS6detail15normal_iteratorINSA_10device_ptrIdEEEEEEEE10policy1000Ei4ReLUSF_JPdEEEvT0_iT1_T2_DpNS2_10kernel_argIT3_EE --------------------------
	.section	.nv.info._ZN3cub18CUB_300001_SM_10006detail9transform16transform_kernelINS2_10policy_hubILb1EN4cuda3std3__45tupleIJN6thrust24THRUST_300001_SM_1000_NS6detail15normal_iteratorINSA_10device_ptrIdEEEEEEEE10policy1000Ei4ReLUSF_JPdEEEvT0_iT1_T2_DpNS2_10kernel_argIT3_EE,"",@"SHT_CUDA_INFO"
	.sectionflags	@""
	.align	4


	//----- nvinfo : EIATTR_CUDA_API_VERSION
	.align		4
        /*0000*/ 	.byte	0x04, 0x37
        /*0002*/ 	.short	(.L_692 - .L_691)
.L_691:
        /*0004*/ 	.word	0x00000082


	//----- nvinfo : EIATTR_KPARAM_INFO
	.align		4
.L_692:
        /*0008*/ 	.byte	0x04, 0x17
        /*000a*/ 	.short	(.L_694 - .L_693)
.L_693:
        /*000c*/ 	.word	0x00000000
        /*0010*/ 	.short	0x0004
        /*0012*/ 	.short	0x0018
        /*0014*/ 	.byte	0x00, 0xf0, 0x41, 0x00


	//----- nvinfo : EIATTR_KPARAM_INFO
	.align		4
.L_694:
        /*0018*/ 	.byte	0x04, 0x17
        /*001a*/ 	.short	(.L_696 - .L_695)
.L_695:
        /*001c*/ 	.word	0x00000000
        /*0020*/ 	.short	0x0003
        /*0022*/ 	.short	0x0010
        /*0024*/ 	.byte	0x00, 0xf0, 0x21, 0x00


	//----- nvinfo : EIATTR_KPARAM_INFO
	.align		4
.L_696:
        /*0028*/ 	.byte	0x04, 0x17
        /*002a*/ 	.short	(.L_698 - .L_697)
.L_697:
        /*002c*/ 	.word	0x00000000
        /*0030*/ 	.short	0x0002
        /*0032*/ 	.short	0x0008
        /*0034*/ 	.byte	0x00, 0xf0, 0x05, 0x00


	//----- nvinfo : EIATTR_KPARAM_INFO
	.align		4
.L_698:
        /*0038*/ 	.byte	0x04, 0x17
        /*003a*/ 	.short	(.L_700 - .L_699)
.L_699:
        /*003c*/ 	.word	0x00000000
        /*0040*/ 	.short	0x0001
        /*0042*/ 	.short	0x0004
        /*0044*/ 	.byte	0x00, 0xf0, 0x11, 0x00


	//----- nvinfo : EIATTR_KPARAM_INFO
	.align		4
.L_700:
        /*0048*/ 	.byte	0x04, 0x17
        /*004a*/ 	.short	(.L_702 - .L_701)
.L_701:
        /*004c*/ 	.word	0x00000000
        /*0050*/ 	.short	0x0000
        /*0052*/ 	.short	0x0000
        /*0054*/ 	.byte	0x00, 0xf0, 0x11, 0x00


	//----- nvinfo : EIATTR_SPARSE_MMA_MASK
	.align		4
.L_702:
        /*0058*/ 	.byte	0x03, 0x50
        /*005a*/ 	.short	0x0000


	//----- nvinfo : EIATTR_MAXREG_COUNT
	.align		4
        /*005c*/ 	.byte	0x03, 0x1b
        /*005e*/ 	.short	0x00ff


	//----- nvinfo : EIATTR_MERCURY_ISA_VERSION
	.align		4
        /*0060*/ 	.byte	0x03, 0x5f
        /*0062*/ 	.short	0x0101


	//----- nvinfo : EIATTR_VRC_CTA_INIT_COUNT
	.align		4
        /*0064*/ 	.byte	0x02, 0x4a
	.zero		1
	.zero		1


	//----- nvinfo : EIATTR_EXIT_INSTR_OFFSETS
	.align		4
        /*0068*/ 	.byte	0x04, 0x1c
        /*006a*/ 	.short	(.L_704 - .L_703)


	//   ....[0]....
.L_703:
        /*006c*/ 	.word	0x000001f0


	//   ....[1]....
        /*0070*/ 	.word	0x00000d10


	//   ....[2]....
        /*0074*/ 	.word	0x000011f0


	//   ....[3]....
        /*0078*/ 	.word	0x000014c0


	//   ....[4]....
        /*007c*/ 	.word	0x00001600


	//   ....[5]....
        /*0080*/ 	.word	0x00001620


	//   ....[6]....
        /*0084*/ 	.word	0x00001da0


	//   ....[7]....
        /*0088*/ 	.word	0x000021b0


	//   ....[8]....
        /*008c*/ 	.word	0x000023f0


	//   ....[9]....
        /*0090*/ 	.word	0x00002420


	//   ....[10]....
        /*0094*/ 	.word	0x00002500


	//----- nvinfo : EIATTR_MAX_THREADS
	.align		4
.L_704:
        /*0098*/ 	.byte	0x04, 0x05
        /*009a*/ 	.short	(.L_706 - .L_705)
.L_705:
        /*009c*/ 	.word	0x00000080
        /*00a0*/ 	.word	0x00000001
        /*00a4*/ 	.word	0x00000001


	//----- nvinfo : EIATTR_CRS_STACK_SIZE
	.align		4
.L_706:
        /*00a8*/ 	.byte	0x04, 0x1e
        /*00aa*/ 	.short	(.L_708 - .L_707)
.L_707:
        /*00ac*/ 	.word	0x00000000


	//----- nvinfo : EIATTR_CBANK_PARAM_SIZE
	.align		4
.L_708:
        /*00b0*/ 	.byte	0x03, 0x19
        /*00b2*/ 	.short	0x0028


	//----- nvinfo : EIATTR_PARAM_CBANK
	.align		4
        /*00b4*/ 	.byte	0x04, 0x0a
        /*00b6*/ 	.short	(.L_710 - .L_709)
	.align		4
.L_709:
        /*00b8*/ 	.word	index@(.nv.constant0._ZN3cub18CUB_300001_SM_10006detail9transform16transform_kernelINS2_10policy_hubILb1EN4cuda3std3__45tupleIJN6thrust24THRUST_300001_SM_1000_NS6detail15normal_iteratorINSA_10device_ptrIdEEEEEEEE10policy1000Ei4ReLUSF_JPdEEEvT0_iT1_T2_DpNS2_10kernel_argIT3_EE)
        /*00bc*/ 	.short	0x0380
        /*00be*/ 	.short	0x0028


	//----- nvinfo : EIATTR_SW_WAR
	.align		4
.L_710:
        /*00c0*/ 	.byte	0x04, 0x36
        /*00c2*/ 	.short	(.L_712 - .L_711)
.L_711:
        /*00c4*/ 	.word	0x00000008
.L_712:


//--------------------- .nv.info._ZN3cub18CUB_300001_SM_10006detail9transform16transform_kernelINS2_10policy_hubILb1EN4cuda3std3__45tupleIJN6thrust24THRUST_300001_SM_1000_NS6detail15normal_iteratorINSA_10device_ptrIdEEEEEEEE10policy1000El7SoftmaxSF_JPdEEEvT0_iT1_T2_DpNS2_10kernel_argIT3_EE --------------------------
	.section	.nv.info._ZN3cub18CUB_300001_SM_10006detail9transform16transform_kernelINS2_10policy_hubILb1EN4cuda3std3__45tupleIJN6thrust24THRUST_300001_SM_1000_NS6detail15normal_iteratorINSA_10device_ptrIdEEEEEEEE10policy1000El7SoftmaxSF_JPdEEEvT0_iT1_T2_DpNS2_10kernel_argIT3_EE,"",@"SHT_CUDA_INFO"
	.sectionflags	@""
	.align	4


	//----- nvinfo : EIATTR_CUDA_API_VERSION
	.align		4
        /*0000*/ 	.byte	0x04, 0x37
        /*0002*/ 	.short	(.L_714 - .L_713)
.L_713:
        /*0004*/ 	.word	0x00000082


	//----- nvinfo : EIATTR_KPARAM_INFO
	.align		4
.L_714:
        /*0008*/ 	.byte	0x04, 0x17
        /*000a*/ 	.short	(.L_716 - .L_715)
.L_715:
        /*000c*/ 	.word	0x00000000
        /*0010*/ 	.short	0x0004
        /*0012*/ 	.short	0x0020
        /*0014*/ 	.byte	0x00, 0xf0, 0x41, 0x00


	//----- nvinfo : EIATTR_KPARAM_INFO
	.align		4
.L_716:
        /*0018*/ 	.byte	0x04, 0x17
        /*001a*/ 	.short	(.L_718 - .L_717)
.L_717:
        /*001c*/ 	.word	0x00000000
        /*0020*/ 	.short	0x0003
        /*0022*/ 	.short	0x0018
        /*0024*/ 	.byte	0x00, 0xf0, 0x21, 0x00


	//----- nvinfo : EIATTR_KPARAM_INFO
	.align		4
.L_718:
        /*0028*/ 	.byte	0x04, 0x17
        /*002a*/ 	.short	(.L_720 - .L_719)
.L_719:
        /*002c*/ 	.word	0x00000000
        /*0030*/ 	.short	0x0002
        /*0032*/ 	.short	0x0010
        /*0034*/ 	.byte	0x00, 0xf0, 0x21, 0x00


	//----- nvinfo : EIATTR_KPARAM_INFO
	.align		4
.L_720:
        /*0038*/ 	.byte	0x04, 0x17
        /*003a*/ 	.short	(.L_722 - .L_721)
.L_721:
        /*003c*/ 	.word	0x00000000
        /*0040*/ 	.short	0x0001
        /*0042*/ 	.short	0x0008
        /*0044*/ 	.byte	0x00, 0xf0, 0x11, 0x00


	//----- nvinfo : EIATTR_KPARAM_INFO
	.align		4
.L_722:
        /*0048*/ 	.byte	0x04, 0x17
        /*004a*/ 	.short	(.L_724 - .L_723)
.L_723:
        /*004c*/ 	.word	0x00000000
        /*0050*/ 	.short	0x0000
        /*0052*/ 	.short	0x0000
        /*0054*/ 	.byte	0x00, 0xf0, 0x21, 0x00


	//----- nvinfo : EIATTR_SPARSE_MMA_MASK
	.align		4
.L_724:
        /*0058*/ 	.byte	0x03, 0x50
        /*005a*/ 	.short	0x0000


	//----- nvinfo : EIATTR_MAXREG_COUNT
	.align		4
        /*005c*/ 	.byte	0x03, 0x1b
        /*005e*/ 	.short	0x00ff


	//----- nvinfo : EIATTR_MERCURY_ISA_VERSION
	.align		4
        /*0060*/ 	.byte	0x03, 0x5f
        /*0062*/ 	.short	0x0101


	//----- nvinfo : EIATTR_VRC_CTA_INIT_COUNT
	.align		4
        /*0064*/ 	.byte	0x02, 0x4a
	.zero		1
	.zero		1


	//----- nvinfo : EIATTR_EXIT_INSTR_OFFSETS
	.align		4
        /*0068*/ 	.byte	0x04, 0x1c
        /*006a*/ 	.short	(.L_726 - .L_725)


	//   ....[0]....
.L_725:
        /*006c*/ 	.word	0x00000320


	//   ....[1]....
        /*0070*/ 	.word	0x00000f80


	//   ....[2]....
        /*0074*/ 	.word	0x00000fb0


	//   ....[3]....
        /*0078*/ 	.word	0x00001550


	//   ....[4]....
        /*007c*/ 	.word	0x00001580


	//   ....[5]....
        /*0080*/ 	.word	0x00002120


	//   ....[6]....
        /*0084*/ 	.word	0x000026d0


	//----- nvinfo : EIATTR_MAX_THREADS
	.align		4
.L_726:
        /*0088*/ 	.byte	0x04, 0x05
        /*008a*/ 	.short	(.L_728 - .L_727)
.L_727:
        /*008c*/ 	.word	0x00000080
        /*0090*/ 	.word	0x00000001
        /*0094*/ 	.word	0x00000001


	//----- nvinfo : EIATTR_CRS_STACK_SIZE
	.align		4
.L_728:
        /*0098*/ 	.byte	0x04, 0x1e
        /*009a*/ 	.short	(.L_730 - .L_729)
.L_729:
        /*009c*/ 	.word	0x00000000


	//----- nvinfo : EIATTR_CBANK_PARAM_SIZE
	.align		4
.L_730:
        /*00a0*/ 	.byte	0x03, 0x19
        /*00a2*/ 	.short	0x0030


	//----- nvinfo : EIATTR_PARAM_CBANK
	.align		4
        /*00a4*/ 	.byte	0x04, 0x0a
        /*00a6*/ 	.short	(.L_732 - .L_731)
	.align		4
.L_731:
        /*00a8*/ 	.word	index@(.nv.constant0._ZN3cub18CUB_300001_SM_10006detail9transform16transform_kernelINS2_10policy_hubILb1EN4cuda3std3__45tupleIJN6thrust24THRUST_300001_SM_1000_NS6detail15normal_iteratorINSA_10device_ptrIdEEEEEEEE10policy1000El7SoftmaxSF_JPdEEEvT0_iT1_T2_DpNS2_10kernel_argIT3_EE)
        /*00ac*/ 	.short	0x0380
        /*00ae*/ 	.short	0x0030


	//----- nvinfo : EIATTR_SW_WAR
	.align		4
.L_732:
        /*00b0*/ 	.byte	0x04, 0x36
        /*00b2*/ 	.short	(.L_734 - .L_733)
.L_733:
        /*00b4*/ 	.word	0x00000008
.L_734:


//--------------------- .nv.info._ZN3cub18CUB_300001_SM_10006detail9transform16transform_kernelINS2_10policy_hubILb1EN4cuda3std3__45tupleIJN6thrust24THRUST_300001_SM_1000_NS6detail15normal_iteratorINSA_10device_ptrIdEEEEEEEE10policy1000Ei7SoftmaxSF_JPdEEEvT0_iT1_T2_DpNS2_10kernel_argIT3_EE --------------------------
	.section	.nv.info._ZN3cub18CUB_300001_SM_10006detail9transform16transform_kernelINS2_10policy_hubILb1EN4cuda3std3__45tupleIJN6thrust24THRUST_300001_SM_1000_NS6detail15normal_iteratorINSA_10device_ptrIdEEEEEEEE10policy1000Ei7SoftmaxSF_JPdEEEvT0_iT1_T2_DpNS2_10kernel_argIT3_EE,"",@"SHT_CUDA_INFO"
	.sectionflags	@""
	.align	4


	//----- nvinfo : EIATTR_CUDA_API_VERSION
	.align		4
        /*0000*/ 	.byte	0x04, 0x37
        /*0002*/ 	.short	(.L_736 - .L_735)
.L_735:
        /*0004*/ 	.word	0x00000082


	//----- nvinfo : EIATTR_KPARAM_INFO
	.align		4
.L_736:
        /*0008*/ 	.byte	0x04, 0x17
        /*000a*/ 	.short	(.L_738 - .L_737)
.L_737:
        /*000c*/ 	.word	0x00000000
        /*0010*/ 	.short	0x0004
        /*0012*/ 	.short	0x0018
        /*0014*/ 	.byte	0x00, 0xf0, 0x41, 0x00


	//----- nvinfo : EIATTR_KPARAM_INFO
	.align		4
.L_738:
        /*0018*/ 	.byte	0x04, 0x17
        /*001a*/ 	.short	(.L_740 - .L_739)
.L_739:
        /*001c*/ 	.word	0x00000000
        /*0020*/ 	.short	0x0003
        /*0022*/ 	.short	0x0010
        /*0024*/ 	.byte	0x00, 0xf0, 0x21, 0x00


	//----- nvinfo : EIATTR_KPARAM_INFO
	.align		4
.L_740:
        /*0028*/ 	.byte	0x04, 0x17
        /*002a*/ 	.short	(.L_742 - .L_741)
.L_741:
        /*002c*/ 	.word	0x00000000
        /*0030*/ 	.short	0x0002
        /*0032*/ 	.short	0x0008
        /*0034*/ 	.byte	0x00, 0xf0, 0x21, 0x00


	//----- nvinfo : EIATTR_KPARAM_INFO
	.align		4
.L_742:
        /*0038*/ 	.byte	0x04, 0x17
        /*003a*/ 	.short	(.L_744 - .L_743)
.L_743:
        /*003c*/ 	.word	0x00000000
        /*0040*/ 	.short	0x0001
        /*0042*/ 	.short	0x0004
        /*0044*/ 	.byte	0x00, 0xf0, 0x11, 0x00


	//----- nvinfo : EIATTR_KPARAM_INFO
	.align		4
.L_744:
        /*0048*/ 	.byte	0x04, 0x17
        /*004a*/ 	.short	(.L_746 - .L_745)
.L_745:
        /*004c*/ 	.word	0x00000000
        /*0050*/ 	.short	0x0000
        /*0052*/ 	.short	0x0000
        /*0054*/ 	.byte	0x00, 0xf0, 0x11, 0x00


	//----- nvinfo : EIATTR_SPARSE_MMA_MASK
	.align		4
.L_746:
        /*0058*/ 	.byte	0x03, 0x50
        /*005a*/ 	.short	0x0000


	//----- nvinfo : EIATTR_MAXREG_COUNT
	.align		4
        /*005c*/ 	.byte	0x03, 0x1b
        /*005e*/ 	.short	0x00ff


	//----- nvinfo : EIATTR_MERCURY_ISA_VERSION
	.align		4
        /*0060*/ 	.byte	0x03, 0x5f
        /*0062*/ 	.short	0x0101


	//----- nvinfo : EIATTR_VRC_CTA_INIT_COUNT
	.align		4
        /*0064*/ 	.byte	0x02, 0x4a
	.zero		1
	.zero		1


	//----- nvinfo : EIATTR_EXIT_INSTR_OFFSETS
	.align		4
        /*0068*/ 	.byte	0x04, 0x1c
        /*006a*/ 	.short	(.L_748 - .L_747)


	//   ....[0]....
.L_747:
        /*006c*/ 	.word	0x00000230


	//   ....[1]....
        /*0070*/ 	.word	0x00000e20


	//   ....[2]....
        /*0074*/ 	.word	0x00001400


	//   ....[3]....
        /*0078*/ 	.word	0x00001430


	//   ....[4]....
        /*007c*/ 	.word	0x000020f0


	//   ....[5]....
        /*0080*/ 	.word	0x00002120


	//   ....[6]....
        /*0084*/ 	.word	0x000026f0


	//----- nvinfo : EIATTR_MAX_THREADS
	.align		4
.L_748:
        /*0088*/ 	.byte	0x04, 0x05
        /*008a*/ 	.short	(.L_750 - .L_749)
.L_749:
        /*008c*/ 	.word	0x00000080
        /*0090*/ 	.word	0x00000001
        /*0094*/ 	.word	0x00000001


	//----- nvinfo : EIATTR_CRS_STACK_SIZE
	.align		4
.L_750:
        /*0098*/ 	.byte	0x04, 0x1e
        /*009a*/ 	.short	(.L_752 - .L_751)
.L_751:
        /*009c*/ 	.word	0x00000000


	//----- nvinfo : EIATTR_CBANK_PARAM_SIZE
	.align		4
.L_752:
        /*00a0*/ 	.byte	0x03, 0x19
        /*00a2*/ 	.short	0x0028


	//----- nvinfo : EIATTR_PARAM_CBANK
	.align		4
        /*00a4*/ 	.byte	0x04, 0x0a
        /*00a6*/ 	.short	(.L_754 - .L_753)
	.align		4
.L_753:
        /*00a8*/ 	.word	index@(.nv.constant0._ZN3cub18CUB_300001_SM_10006detail9transform16transform_kernelINS2_10policy_hubILb1EN4cuda3std3__45tupleIJN6thrust24THRUST_300001_SM_1000_NS6detail15normal_iteratorINSA_10device_ptrIdEEEEEEEE10policy1000Ei7SoftmaxSF_JPdEEEvT0_iT1_T2_DpNS2_10kernel_argIT3_EE)
        /*00ac*/ 	.short	0x0380
        /*00ae*/ 	.short	0x0028


	//----- nvinfo : EIATTR_SW_WAR
	.align		4
.L_754:
        /*00b0*/ 	.byte	0x04, 0x36
        /*00b2*/ 	.short	(.L_756 - .L_755)
.L_755:
        /*00b4*/ 	.word	0x00000008
.L_756:


//--------------------- .nv.info._ZN3cub18CUB_300001_SM_10006detail8for_each13static_kernelINS2_12policy_hub_t12policy_500_tElN6thrust24THRUST_300001_SM_1000_NS8cuda_cub20__uninitialized_copy7functorINS7_6detail15normal_iteratorINS7_10device_ptrIdEEEENS7_7pointerIdNS8_3tagENS7_11use_defaultESI_EEEEEEvT0_T1_ --------------------------
	.section	.nv.info._ZN3cub18CUB_300001_SM_10006detail8for_each13static_kernelINS2_12policy_hub_t12policy_500_tElN6thrust24THRUST_300001_SM_1000_NS8cuda_cub20__uninitialized_copy7functorINS7_6detail15normal_iteratorINS7_10device_ptrIdEEEENS7_7pointerIdNS8_3tagENS7_11use_defaultESI_EEEEEEvT0_T1_,"",@"SHT_CUDA_INFO"
	.sectionflags	@""
	.align	4


	//----- nvinfo : EIATTR_CUDA_API_VERSION
	.align		4
        /*0000*/ 	.byte	0x04, 0x37
        /*0002*/ 	.short	(.L_758 - .L_757)
.L_757:
        /*0004*/ 	.word	0x00000082


	//----- nvinfo : EIATTR_KPARAM_INFO
	.align		4
.L_758:
        /*0008*/ 	.byte	0x04, 0x17
        /*000a*/ 	.short	(.L_760 - .L_759)
.L_759:
        /*000c*/ 	.word	0x00000000
        /*0010*/ 	.short	0x0001
        /*0012*/ 	.short	0x0008
        /*0014*/ 	.byte	0x00, 0xf0, 0x41, 0x00


	//----- nvinfo : EIATTR_KPARAM_INFO
	.align		4
.L_760:
        /*0018*/ 	.byte	0x04, 0x17
        /*001a*/ 	.short	(.L_762 - .L_761)
.L_761:
        /*001c*/ 	.word	0x00000000
        /*0020*/ 	.short	0x0000
        /*0022*/ 	.short	0x0000
        /*0024*/ 	.byte	0x00, 0xf0, 0x21, 0x00


	//----- nvinfo : EIATTR_SPARSE_MMA_MASK
	.align		4
.L_762:
        /*0028*/ 	.byte	0x03, 0x50
        /*002a*/ 	.short	0x0000


	//----- nvinfo : EIATTR_MAXREG_COUNT
	.align		4
        /*002c*/ 	.byte	0x03, 0x1b
        /*002e*/ 	.short	0x00ff


	//----- nvinfo : EIATTR_MERCURY_ISA_VERSION
	.align		4
        /*0030*/ 	.byte	0x03, 0x5f
        /*0032*/ 	.short	0x0101


	//----- nvinfo : EIATTR_VRC_CTA_INIT_COUNT
	.align		4
        /*0034*/ 	.byte	0x02, 0x4a
	.zero		1
	.zero		1


	//----- nvinfo : EIATTR_EXIT_INSTR_OFFSETS
	.align		4
        /*0038*/ 	.byte	0x04, 0x1c
        /*003a*/ 	.short	(.L_764 - .L_763)


	//   ....[0]....
.L_763:
        /*003c*/ 	.word	0x00000190


	//   ....[1]....
        /*0040*/ 	.word	0x00000320


	//   ....[2]....
        /*0044*/ 	.word	0x000003f0


	//----- nvinfo : EIATTR_MAX_THREADS
	.align		4
.L_764:
        /*0048*/ 	.byte	0x04, 0x05
        /*004a*/ 	.short	(.L_766 - .L_765)
.L_765:
        /*004c*/ 	.word	0x00000100
        /*0050*/ 	.word	0x00000001
        /*0054*/ 	.word	0x00000001


	//----- nvinfo : EIATTR_CRS_STACK_SIZE
	.align		4
.L_766:
        /*0058*/ 	.byte	0x04, 0x1e
        /*005a*/ 	.short	(.L_768 - .L_767)
.L_767:
        /*005c*/ 	.word	0x00000000


	//----- nvinfo : EIATTR_CBANK_PARAM_SIZE
	.align		4
.L_768:
        /*0060*/ 	.byte	0x03, 0x19
        /*0062*/ 	.short	0x0018


	//----- nvinfo : EIATTR_PARAM_CBANK
	.align		4
        /*0064*/ 	.byte	0x04, 0x0a
        /*0066*/ 	.short	(.L_770 - .L_769)
	.align		4
.L_769:
        /*0068*/ 	.word	index@(.nv.constant0._ZN3cub18CUB_300001_SM_10006detail8for_each13static_kernelINS2_12policy_hub_t12policy_500_tElN6thrust24THRUST_300001_SM_1000_NS8cuda_cub20__uninitialized_copy7functorINS7_6detail15normal_iteratorINS7_10device_ptrIdEEEENS7_7pointerIdNS8_3tagENS7_11use_defaultESI_EEEEEEvT0_T1_)
        /*006c*/ 	.short	0x0380
        /*006e*/ 	.short	0x0018


	//----- nvinfo : EIATTR_SW_WAR
	.align		4
.L_770:
        /*0070*/ 	.byte	0x04, 0x36
        /*0072*/ 	.short	(.L_772 - .L_771)
.L_771:
        /*0074*/ 	.word	0x00000008
.L_772:


//--------------------- .nv.info._ZN3cub18CUB_300001_SM_10006detail8for_each13static_kernelINS2_12policy_hub_t12policy_500_tElN6thrust24THRUST_300001_SM_1000_NS8cuda_cub6__fill7functorINS7_6detail15normal_iteratorINS7_10device_ptrIdEEEEdEEEEvT0_T1_ --------------------------
	.section	.nv.info._ZN3cub18CUB_300001_SM_10006detail8for_each13static_kernelINS2_12policy_hub_t12policy_500_tElN6thrust24THRUST_300001_SM_1000_NS8cuda_cub6__fill7functorINS7_6detail15normal_iteratorINS7_10device_ptrIdEEEEdEEEEvT0_T1_,"",@"SHT_CUDA_INFO"
	.sectionflags	@""
	.align	4


	//----- nvinfo : EIATTR_CUDA_API_VERSION
	.align		4
        /*0000*/ 	.byte	0x04, 0x37
        /*0002*/ 	.short	(.L_774 - .L_773)
.L_773:
        /*0004*/ 	.word	0x00000082


	//----- nvinfo : EIATTR_KPARAM_INFO
	.align		4
.L_774:
        /*0008*/ 	.byte	0x04, 0x17
        /*000a*/ 	.short	(.L_776 - .L_775)
.L_775:
        /*000c*/ 	.word	0x00000000
        /*0010*/ 	.short	0x0001
        /*0012*/ 	.short	0x0008
        /*0014*/ 	.byte	0x00, 0xf0, 0x41, 0x00


	//----- nvinfo : EIATTR_KPARAM_INFO
	.align		4
.L_776:
        /*0018*/ 	.byte	0x04, 0x17
        /*001a*/ 	.short	(.L_778 - .L_777)
.L_777:
        /*001c*/ 	.word	0x00000000
        /*0020*/ 	.short	0x0000
        /*0022*/ 	.short	0x0000
        /*0024*/ 	.byte	0x00, 0xf0, 0x21, 0x00


	//----- nvinfo : EIATTR_SPARSE_MMA_MASK
	.align		4
.L_778:
        /*0028*/ 	.byte	0x03, 0x50
        /*002a*/ 	.short	0x0000


	//----- nvinfo : EIATTR_MAXREG_COUNT
	.align		4
        /*002c*/ 	.byte	0x03, 0x1b
        /*002e*/ 	.short	0x00ff


	//----- nvinfo : EIATTR_MERCURY_ISA_VERSION
	.align		4
        /*0030*/ 	.byte	0x03, 0x5f
        /*0032*/ 	.short	0x0101


	//----- nvinfo : EIATTR_VRC_CTA_INIT_COUNT
	.align		4
        /*0034*/ 	.byte	0x02, 0x4a
	.zero		1
	.zero		1


	//----- nvinfo : EIATTR_EXIT_INSTR_OFFSETS
	.align		4
        /*0038*/ 	.byte	0x04, 0x1c
        /*003a*/ 	.short	(.L_780 - .L_779)


	//   ....[0]....
.L_779:
        /*003c*/ 	.word	0x00000130


	//   ....[1]....
        /*0040*/ 	.word	0x00000240


	//   ....[2]....
        /*0044*/ 	.word	0x00000270


	//----- nvinfo : EIATTR_MAX_THREADS
	.align		4
.L_780:
        /*0048*/ 	.byte	0x04, 0x05
        /*004a*/ 	.short	(.L_782 - .L_781)
.L_781:
        /*004c*/ 	.word	0x00000100
        /*0050*/ 	.word	0x00000001
        /*0054*/ 	.word	0x00000001


	//----- nvinfo : EIATTR_CBANK_PARAM_SIZE
	.align		4
.L_782:
        /*0058*/ 	.byte	0x03, 0x19
        /*005a*/ 	.short	0x0018


	//----- nvinfo : EIATTR_PARAM_CBANK
	.align		4
        /*005c*/ 	.byte	0x04, 0x0a
        /*005e*/ 	.short	(.L_784 - .L_783)
	.align		4
.L_783:
        /*0060*/ 	.word	index@(.nv.constant0._ZN3cub18CUB_300001_SM_10006detail8for_each13static_kernelINS2_12policy_hub_t12policy_500_tElN6thrust24THRUST_300001_SM_1000_NS8cuda_cub6__fill7functorINS7_6detail15normal_iteratorINS7_10device_ptrIdEEEEdEEEEvT0_T1_)
        /*0064*/ 	.short	0x0380
        /*0066*/ 	.short	0x0018


	//----- nvinfo : EIATTR_SW_WAR
	.align		4
.L_784:
        /*0068*/ 	.byte	0x04, 0x36
        /*006a*/ 	.short	(.L_786 - .L_785)
.L_785:
        /*006c*/ 	.word	0x00000008
.L_786:


//--------------------- .nv.info._ZN3cub18CUB_300001_SM_10006detail8for_each13static_kernelINS2_12policy_hub_t12policy_500_tEmN6thrust24THRUST_300001_SM_1000_NS8cuda_cub20__uninitialized_fill7functorINS7_10device_ptrIdEEdEEEEvT0_T1_ --------------------------
	.section	.nv.info._ZN3cub18CUB_300001_SM_10006detail8for_each13static_kernelINS2_12policy_hub_t12policy_500_tEmN6thrust24THRUST_300001_SM_1000_NS8cuda_cub20__uninitialized_fill7functorINS7_10device_ptrIdEEdEEEEvT0_T1_,"",@"SHT_CUDA_INFO"
	.sectionflags	@""
	.align	4


	//----- nvinfo : EIATTR_CUDA_API_VERSION
	.align		4
        /*0000*/ 	.byte	0x04, 0x37
        /*0002*/ 	.short	(.L_788 - .L_787)
.L_787:
        /*0004*/ 	.word	0x00000082


	//----- nvinfo : EIATTR_KPARAM_INFO
	.align		4
.L_788:
        /*0008*/ 	.byte	0x04, 0x17
        /*000a*/ 	.short	(.L_790 - .L_789)
.L_789:
        /*000c*/ 	.word	0x00000000
        /*0010*/ 	.short	0x0001
        /*0012*/ 	.short	0x0008
        /*0014*/ 	.byte	0x00, 0xf0, 0x41, 0x00


	//----- nvinfo : EIATTR_KPARAM_INFO
	.align		4
.L_790:
        /*0018*/ 	.byte	0x04, 0x17
        /*001a*/ 	.short	(.L_792 - .L_791)
.L_791:
        /*001c*/ 	.word	0x00000000
        /*0020*/ 	.short	0x0000
        /*0022*/ 	.short	0x0000
        /*0024*/ 	.byte	0x00, 0xf0, 0x21, 0x00


	//----- nvinfo : EIATTR_SPARSE_MMA_MASK
	.align		4
.L_792:
        /*0028*/ 	.byte	0x03, 0x50
        /*002a*/ 	.short	0x0000


	//----- nvinfo : EIATTR_MAXREG_COUNT
	.align		4
        /*002c*/ 	.byte	0x03, 0x1b
        /*002e*/ 	.short	0x00ff


	//----- nvinfo : EIATTR_MERCURY_ISA_VERSION
	.align		4
        /*0030*/ 	.byte	0x03, 0x5f
        /*0032*/ 	.short	0x0101


	//----- nvinfo : EIATTR_VRC_CTA_INIT_COUNT
	.align		4
        /*0034*/ 	.byte	0x02, 0x4a
	.zero		1
	.zero		1


	//----- nvinfo : EIATTR_EXIT_INSTR_OFFSETS
	.align		4
        /*0038*/ 	.byte	0x04, 0x1c
        /*003a*/ 	.short	(.L_794 - .L_793)


	//   ....[0]....
.L_793:
        /*003c*/ 	.word	0x00000130


	//   ....[1]....
        /*0040*/ 	.word	0x00000230


	//   ....[2]....
        /*0044*/ 	.word	0x00000260


	//----- nvinfo : EIATTR_MAX_THREADS
	.align		4
.L_794:
        /*0048*/ 	.byte	0x04, 0x05
        /*004a*/ 	.short	(.L_796 - .L_795)
.L_795:
        /*004c*/ 	.word	0x00000100
        /*0050*/ 	.word	0x00000001
        /*0054*/ 	.word	0x00000001


	//----- nvinfo : EIATTR_CBANK_PARAM_SIZE
	.align		4
.L_796:
        /*0058*/ 	.byte	0x03, 0x19
        /*005a*/ 	.short	0x0018


	//----- nvinfo : EIATTR_PARAM_CBANK
	.align		4
        /*005c*/ 	.byte	0x04, 0x0a
        /*005e*/ 	.short	(.L_798 - .L_797)
	.align		4
.L_797:
        /*0060*/ 	.word	index@(.nv.constant0._ZN3cub18CUB_300001_SM_10006detail8for_each13static_kernelINS2_12policy_hub_t12policy_500_tEmN6thrust24THRUST_300001_SM_1000_NS8cuda_cub20__uninitialized_fill7functorINS7_10device_ptrIdEEdEEEEvT0_T1_)
        /*0064*/ 	.short	0x0380
        /*0066*/ 	.short	0x0018


	//----- nvinfo : EIATTR_SW_WAR
	.align		4
.L_798:
        /*0068*/ 	.byte	0x04, 0x36
        /*006a*/ 	.short	(.L_800 - .L_799)
.L_799:
        /*006c*/ 	.word	0x00000008
.L_800:


//--------------------- .nv.info._ZN3cub18CUB_300001_SM_10006detail11EmptyKernelIvEEvv --------------------------
	.section	.nv.info._ZN3cub18CUB_300001_SM_10006detail11EmptyKernelIvEEvv,"",@"SHT_CUDA_INFO"
	.sectionflags	@""
	.align	4


	//----- nvinfo : EIATTR_CUDA_API_VERSION
	.align		4
        /*0000*/ 	.byte	0x04, 0x37
        /*0002*/ 	.short	(.L_802 - .L_801)
.L_801:
        /*0004*/ 	.word	0x00000082


	//----- nvinfo : EIATTR_SPARSE_MMA_MASK
	.align		4
.L_802:
        /*0008*/ 	.byte	0x03, 0x50
        /*000a*/ 	.short	0x0000


	//----- nvinfo : EIATTR_MAXREG_COUNT
	.align		4
        /*000c*/ 	.byte	0x03, 0x1b
        /*000e*/ 	.short	0x00ff


	//----- nvinfo : EIATTR_MERCURY_ISA_VERSION
	.align		4
        /*0010*/ 	.byte	0x03, 0x5f
        /*0012*/ 	.short	0x0101


	//----- nvinfo : EIATTR_VRC_CTA_INIT_COUNT
	.align		4
        /*0014*/ 	.byte	0x02, 0x4a
	.zero		1
	.zero		1


	//----- nvinfo : EIATTR_EXIT_INSTR_OFFSETS
	.align		4
        /*0018*/ 	.byte	0x04, 0x1c
        /*001a*/ 	.short	(.L_804 - .L_803)


	//   ....[0]....
.L_803:
        /*001c*/ 	.word	0x00000010


	//----- nvinfo : EIATTR_SW_WAR
	.align		4
.L_804:
        /*0020*/ 	.byte	0x04, 0x36
        /*0022*/ 	.short	(.L_806 - .L_805)
.L_805:
        /*0024*/ 	.word	0x00000008
.L_806:


//--------------------- .nv.callgraph             --------------------------
	.section	.nv.callgraph,"",@"SHT_CUDA_CALLGRAPH"
	.align	4
	.sectionentsize	8
	.align		4
        /*0000*/ 	.word	0x00000000
	.align		4
        /*0004*/ 	.word	0xffffffff
	.align		4
        /*0008*/ 	.word	0x00000000
	.align		4
        /*000c*/ 	.word	0xfffffffe
	.align		4
        /*0010*/ 	.word	0x00000000
	.align		4
        /*0014*/ 	.word	0xfffffffd
	.align		4
        /*0018*/ 	.word	0x00000000
	.align		4
        /*001c*/ 	.word	0xfffffffc


//--------------------- .nv.constant4             --------------------------
	.section	.nv.constant4,"a",@progbits
	.align	8
	.align		8
.nv.constant4:
        /*0000*/ 	.dword	_ZN30_INTERNAL_2138dac1_4_k_cu_main4cuda3std3__45__cpo5beginE
	.align		8
        /*0008*/ 	.dword	_ZN30_INTERNAL_2138dac1_4_k_cu_main4cuda3std3__45__cpo3endE
	.align		8
        /*0010*/ 	.dword	_ZN30_INTERNAL_2138dac1_4_k_cu_main4cuda3std3__45__cpo6cbeginE
	.align		8
        /*0018*/ 	.dword	_ZN30_INTERNAL_2138dac1_4_k_cu_main4cuda3std3__45__cpo4cendE
	.align		8
        /*0020*/ 	.dword	_ZN30_INTERNAL_2138dac1_4_k_cu_main4cuda3std3__45__cpo6rbeginE
	.align		8
        /*0028*/ 	.dword	_ZN30_INTERNAL_2138dac1_4_k_cu_main4cuda3std3__45__cpo4rendE
	.align		8
        /*0030*/ 	.dword	_ZN30_INTERNAL_2138dac1_4_k_cu_main4cuda3std3__45__cpo7crbeginE
	.align		8
        /*0038*/ 	.dword	_ZN30_INTERNAL_2138dac1_4_k_cu_main4cuda3std3__45__cpo5crendE
	.align		8
        /*0040*/ 	.dword	_ZN30_INTERNAL_2138dac1_4_k_cu_main4cuda3std3__432_GLOBAL__N__2138dac1_4_k_cu_main6ignoreE
	.align		8
        /*0048*/ 	.dword	_ZN30_INTERNAL_2138dac1_4_k_cu_main4cuda3std3__419piecewise_constructE
	.align		8
        /*0050*/ 	.dword	_ZN30_INTERNAL_2138dac1_4_k_cu_main4cuda3std3__48in_placeE
	.align		8
        /*0058*/ 	.dword	_ZN30_INTERNAL_2138dac1_4_k_cu_main4cuda3std3__420unreachable_sentinelE
	.align		8
        /*0060*/ 	.dword	_ZN30_INTERNAL_2138dac1_4_k_cu_main4cuda3std3__47nulloptE
	.align		8
        /*0068*/ 	.dword	_ZN30_INTERNAL_2138dac1_4_k_cu_main4cuda3std3__48unexpectE
	.align		8
        /*0070*/ 	.dword	_ZN30_INTERNAL_2138dac1_4_k_cu_main4cuda3std6ranges3__45__cpo4swapE
	.align		8
        /*0078*/ 	.dword	_ZN30_INTERNAL_2138dac1_4_k_cu_main4cuda3std6ranges3__45__cpo9iter_moveE
	.align		8
        /*0080*/ 	.dword	_ZN30_INTERNAL_2138dac1_4_k_cu_main4cuda3std6ranges3__45__cpo5beginE
	.align		8
        /*0088*/ 	.dword	_ZN30_INTERNAL_2138dac1_4_k_cu_main4cuda3std6ranges3__45__cpo3endE
	.align		8
        /*0090*/ 	.dword	_ZN30_INTERNAL_2138dac1_4_k_cu_main4cuda3std6ranges3__45__cpo6cbeginE
	.align		8
        /*0098*/ 	.dword	_ZN30_INTERNAL_2138dac1_4_k_cu_main4cuda3std6ranges3__45__cpo4cendE
	.align		8
        /*00a0*/ 	.dword	_ZN30_INTERNAL_2138dac1_4_k_cu_main4cuda3std6ranges3__45__cpo7advanceE
	.align		8
        /*00a8*/ 	.dword	_ZN30_INTERNAL_2138dac1_4_k_cu_main4cuda3std6ranges3__45__cpo9iter_swapE
	.align		8
        /*00b0*/ 	.dword	_ZN30_INTERNAL_2138dac1_4_k_cu_main4cuda3std6ranges3__45__cpo4nextE
	.align		8
        /*00b8*/ 	.dword	_ZN30_INTERNAL_2138dac1_4_k_cu_main4cuda3std6ranges3__45__cpo4prevE
	.align		8
        /*00c0*/ 	.dword	_ZN30_INTERNAL_2138dac1_4_k_cu_main4cuda3std6ranges3__45__cpo4dataE
	.align		8
        /*00c8*/ 	.dword	_ZN30_INTERNAL_2138dac1_4_k_cu_main4cuda3std6ranges3__45__cpo5cdataE
	.align		8
        /*00d0*/ 	.dword	_ZN30_INTERNAL_2138dac1_4_k_cu_main4cuda3std6ranges3__45__cpo4sizeE
	.align		8
        /*00d8*/ 	.dword	_ZN30_INTERNAL_2138dac1_4_k_cu_main4cuda3std6ranges3__45__cpo5ssizeE
	.align		8
        /*00e0*/ 	.dword	_ZN30_INTERNAL_2138dac1_4_k_cu_main4cuda3std6ranges3__45__cpo8distanceE
	.align		8
        /*00e8*/ 	.dword	_ZN30_INTERNAL_2138dac1_4_k_cu_main6thrust24THRUST_300001_SM_1000_NS8cuda_cub3parE
	.align		8
        /*00f0*/ 	.dword	_ZN30_INTERNAL_2138dac1_4_k_cu_main6thrust24THRUST_300001_SM_1000_NS8cuda_cub10par_nosyncE
	.align		8
        /*00f8*/ 	.dword	_ZN30_INTERNAL_2138dac1_4_k_cu_main6thrust24THRUST_300001_SM_1000_NS6system6detail10sequential3seqE
	.align		8
        /*0100*/ 	.dword	_ZN30_INTERNAL_2138dac1_4_k_cu_main6thrust24THRUST_300001_SM_1000_NS12placeholders2_1E
	.align		8
        /*0108*/ 	.dword	_ZN30_INTERNAL_2138dac1_4_k_cu_main6thrust24THRUST_300001_SM_1000_NS12placeholders2_2E
	.align		8
        /*0110*/ 	.dword	_ZN30_INTERNAL_2138dac1_4_k_cu_main6thrust24THRUST_300001_SM_1000_NS12placeholders2_3E
	.align		8
        /*0118*/ 	.dword	_ZN30_INTERNAL_2138dac1_4_k_cu_main6thrust24THRUST_300001_SM_1000_NS12placeholders2_4E
	.align		8
        /*0120*/ 	.dword	_ZN30_INTERNAL_2138dac1_4_k_cu_main6thrust24THRUST_300001_SM_1000_NS12placeholders2_5E
	.align		8
        /*0128*/ 	.dword	_ZN30_INTERNAL_2138dac1_4_k_cu_main6thrust24THRUST_300001_SM_1000_NS12placeholders2_6E
	.align		8
        /*0130*/ 	.dword	_ZN30_INTERNAL_2138dac1_4_k_cu_main6thrust24THRUST_300001_SM_1000_NS12placeholders2_7E
	.align		8
        /*0138*/ 	.dword	_ZN30_INTERNAL_2138dac1_4_k_cu_main6thrust24THRUST_300001_SM_1000_NS12placeholders2_8E
	.align		8
        /*0140*/ 	.dword	_ZN30_INTERNAL_2138dac1_4_k_cu_main6thrust24THRUST_300001_SM_1000_NS12placeholders2_9E
	.align		8
        /*0148*/ 	.dword	_ZN30_INTERNAL_2138dac1_4_k_cu_main6thrust24THRUST_300001_SM_1000_NS12placeholders3_10E
	.align		8
        /*0150*/ 	.dword	_ZN30_INTERNAL_2138dac1_4_k_cu_main6thrust24THRUST_300001_SM_1000_NS3seqE


//--------------------- .text._ZN3cub18CUB_300001_SM_10006detail6reduce28DeviceReduceSingleTileKernelINS2_10policy_hubIfyN4cuda3std3__44plusIfEEE10Policy1000EPfPdiS9_dfNS7_10__identityEEEvT0_T1_T2_T3_T4_T6_ --------------------------
	.section	.text._ZN3cub18CUB_300001_SM_10006detail6reduce28DeviceReduceSingleTileKernelINS2_10policy_hubIfyN4cuda3std3__44plusIfEEE10Policy1000EPfPdiS9_dfNS7_10__identityEEEvT0_T1_T2_T3_T4_T6_,"ax",@progbits
	.align	128
        .global         _ZN3cub18CUB_300001_SM_10006detail6reduce28DeviceReduceSingleTileKernelINS2_10policy_hubIfyN4cuda3std3__44plusIfEEE10Policy1000EPfPdiS9_dfNS7_10__identityEEEvT0_T1_T2_T3_T4_T6_
        .type           _ZN3cub18CUB_300001_SM_10006detail6reduce28DeviceReduceSingleTileKernelINS2_10policy_hubIfyN4cuda3std3__44plusIfEEE10Policy1000EPfPdiS9_dfNS7_10__identityEEEvT0_T1_T2_T3_T4_T6_,@function
        .size           _ZN3cub18CUB_300001_SM_10006detail6reduce28DeviceReduceSingleTileKernelINS2_10policy_hubIfyN4cuda3std3__44plusIfEEE10Policy1000EPfPdiS9_dfNS7_10__identityEEEvT0_T1_T2_T3_T4_T6_,(.L_x_1043 - _ZN3cub18CUB_300001_SM_10006detail6reduce28DeviceReduceSingleTileKernelINS2_10policy_hubIfyN4cuda3std3__44plusIfEEE10Policy1000EPfPdiS9_dfNS7_10__identityEEEvT0_T1_T2_T3_T4_T6_)
        .other          _ZN3cub18CUB_300001_SM_10006detail6reduce28DeviceReduceSingleTileKernelINS2_10policy_hubIfyN4cuda3std3__44plusIfEEE10Policy1000EPfPdiS9_dfNS7_10__identityEEEvT0_T1_T2_T3_T4_T6_,@"STO_CUDA_ENTRY STV_DEFAULT"
_ZN3cub18CUB_300001_SM_10006detail6reduce28DeviceReduceSingleTileKernelINS2_10policy_hubIfyN4cuda3std3__44plusIfEEE10Policy1000EPfPdiS9_dfNS7_10__identityEEEvT0_T1_T2_T3_T4_T6_:
.text._ZN3cub18CUB_300001_SM_10006detail6reduce28DeviceReduceSingleTileKernelINS2_10policy_hubIfyN4cuda3std3__44plusIfEEE10Policy1000EPfPdiS9_dfNS7_10__identityEEEvT0_T1_T2_T3_T4_T6_:
[----:B------:R-:W-:Y:S01]  /*0000*/  LDC R1, c[0x0][0x37c] ;  /* 0x0000df00ff017b82 */ /* 0x000fe20000000800 */
[----:B------:R-:W0:Y:S01]  /*0010*/  LDCU UR4, c[0x0][0x390] ;  /* 0x00007200ff0477ac */ /* 0x000e220008000800 */
[----:B------:R-:W1:Y:S01]  /*0020*/  LDCU.64 UR6, c[0x0][0x358] ;  /* 0x00006b00ff0677ac */ /* 0x000e620008000a00 */
[----:B0-----:R-:W-:-:S04]  /*0030*/  MOV R20, UR4 ;  /* 0x0000000400147c02 */ /* 0x001fc80008000f00 */
[----:B------:R-:W-:-:S13]  /*0040*/  ISETP.NE.AND P0, PT, R20, RZ, PT ;  /* 0x000000ff1400720c */ /* 0x000fda0003f05270 */
[----:B-1----:R-:W-:Y:S05]  /*0050*/  @P0 BRA `(.L_x_0) ;  /* 0x00000000001c0947 */ /* 0x002fea0003800000 */
[----:B------:R-:W0:Y:S02]  /*0060*/  S2R R0, SR_TID.X ;  /* 0x0000000000007919 */ /* 0x000e240000002100 */
[----:B0-----:R-:W-:-:S13]  /*0070*/  ISETP.NE.AND P0, PT, R0, RZ, PT ;  /* 0x000000ff0000720c */ /* 0x001fda0003f05270 */
[----:B------:R-:W-:Y:S05]  /*0080*/  @P0 EXIT ;  /* 0x000000000000094d */ /* 0x000fea0003800000 */
[----:B------:R-:W0:Y:S08]  /*0090*/  LDC.64 R2, c[0x0][0x388] ;  /* 0x0000e200ff027b82 */ /* 0x000e300000000a00 */
[----:B------:R-:W0:Y:S02]  /*00a0*/  LDC.64 R4, c[0x0][0x398] ;  /* 0x0000e600ff047b82 */ /* 0x000e240000000a00 */
[----:B0-----:R-:W-:Y:S01]  /*00b0*/  STG.E.64 desc[UR6][R2.64], R4 ;  /* 0x0000000402007986 */ /* 0x001fe2000c101b06 */
[----:B------:R-:W-:Y:S05]  /*00c0*/  EXIT ;  /* 0x000000000000794d */ /* 0x000fea0003800000 */
.L_x_0:
[----:B------:R-:W0:Y:S01]  /*00d0*/  LDCU UR4, c[0x0][0x380] ;  /* 0x00007000ff0477ac */ /* 0x000e220008000800 */
[----:B------:R-:W-:Y:S01]  /*00e0*/  BSSY.RECONVERGENT B0, `(.L_x_1) ;  /* 0x00003ca000007945 */ /* 0x000fe20003800200 */
[----:B0-----:R-:W-:-:S09]  /*00f0*/  ULOP3.LUT UP0, URZ, UR4, 0xf, URZ, 0xc0, !UPT ;  /* 0x0000000f04ff7892 */ /* 0x001fd2000f80c0ff */
[----:B------:R-:W-:Y:S05]  /*0100*/  BRA.U UP0, `(.L_x_2) ;  /* 0x0000001d00607547 */ /* 0x000fea000b800000 */
[----:B------:R-:W-:-:S13]  /*0110*/  ISETP.GT.AND P0, PT, R20, 0xfff, PT ;  /* 0x00000fff1400780c */ /* 0x000fda0003f04270 */
[----:B------:R-:W-:Y:S05]  /*0120*/  @P0 BRA `(.L_x_3) ;  /* 0x0000000c00a80947 */ /* 0x000fea0003800000 */
[----:B------:R-:W0:Y:S01]  /*0130*/  S2R R9, SR_TID.X ;  /* 0x0000000000097919 */ /* 0x000e220000002100 */
[----:B------:R-:W-:Y:S01]  /*0140*/  BSSY.RECONVERGENT B1, `(.L_x_4) ;  /* 0x0000009000017945 */ /* 0x000fe20003800200 */
[----:B------:R-:W-:Y:S01]  /*0150*/  HFMA2 R0, -RZ, RZ, 0, 0 ;  /* 0x00000000ff007431 */ /* 0x000fe200000001ff */
[----:B0-----:R-:W-:Y:S02]  /*0160*/  ISETP.GE.AND P0, PT, R9, R20, PT ;  /* 0x000000140900720c */ /* 0x001fe40003f06270 */
[----:B------:R-:W-:-:S11]  /*0170*/  MOV R11, R9 ;  /* 0x00000009000b7202 */ /* 0x000fd60000000f00 */
[----:B------:R-:W-:Y:S05]  /*0180*/  @P0 BRA `(.L_x_5) ;  /* 0x0000000000100947 */ /* 0x000fea0003800000 */
[----:B------:R-:W0:Y:S02]  /*0190*/  LDC.64 R2, c[0x0][0x380] ;  /* 0x0000e000ff027b82 */ /* 0x000e240000000a00 */
[----:B0-----:R-:W-:-:S05]  /*01a0*/  IMAD.WIDE.U32 R2, R9, 0x4, R2 ;  /* 0x0000000409027825 */ /* 0x001fca00078e0002 */
[----:B------:R0:W5:Y:S01]  /*01b0*/  LDG.E.CONSTANT R0, desc[UR6][R2.64] ;  /* 0x0000000602007981 */ /* 0x000162000c1e9900 */
[----:B------:R-:W-:-:S07]  /*01c0*/  IADD3 R11, PT, PT, R9, 0x100, RZ ;  /* 0x00000100090b7810 */ /* 0x000fce0007ffe0ff */
.L_x_5:
[----:B------:R-:W-:Y:S05]  /*01d0*/  BSYNC.RECONVERGENT B1 ;  /* 0x0000000000017941 */ /* 0x000fea0003800200 */
.L_x_4:
[----:B------:R-:W-:Y:S01]  /*01e0*/  ISETP.GE.AND P0, PT, R11, R20, PT ;  /* 0x000000140b00720c */ /* 0x000fe20003f06270 */
[----:B------:R-:W-:-:S12]  /*01f0*/  BSSY.RECONVERGENT B1, `(.L_x_6) ;  /* 0x0000074000017945 */ /* 0x000fd80003800200 */
[----:B------:R-:W-:Y:S05]  /*0200*/  @P0 BRA `(.L_x_7) ;  /* 0x0000000400c80947 */ /* 0x000fea0003800000 */
[----:B0-----:R-:W-:Y:S01]  /*0210*/  LOP3.LUT R3, RZ, R11, RZ, 0x33, !PT ;  /* 0x0000000bff037212 */ /* 0x001fe200078e33ff */
[----:B------:R-:W-:Y:S03]  /*0220*/  BSSY.RECONVERGENT B2, `(.L_x_8) ;  /* 0x0000015000027945 */ /* 0x000fe60003800200 */
[----:B------:R-:W-:-:S04]  /*0230*/  IADD3 R4, PT, PT, R3, R20, RZ ;  /* 0x0000001403047210 */ /* 0x000fc80007ffe0ff */
[C---:B------:R-:W-:Y:S02]  /*0240*/  LOP3.LUT R2, R4.reuse, 0x300, RZ, 0xc0, !PT ;  /* 0x0000030004027812 */ /* 0x040fe400078ec0ff */
[----:B------:R-:W-:Y:S02]  /*0250*/  ISETP.GE.U32.AND P1, PT, R4, 0x300, PT ;  /* 0x000003000400780c */ /* 0x000fe40003f26070 */
[----:B------:R-:W-:-:S13]  /*0260*/  ISETP.NE.AND P0, PT, R2, 0x300, PT ;  /* 0x000003000200780c */ /* 0x000fda0003f05270 */
[----:B------:R-:W-:Y:S05]  /*0270*/  @!P0 BRA `(.L_x_9) ;  /* 0x00000000003c8947 */ /* 0x000fea0003800000 */
[----:B------:R-:W0:Y:S01]  /*0280*/  LDC.64 R2, c[0x0][0x380] ;  /* 0x0000e000ff027b82 */ /* 0x000e220000000a00 */
[----:B------:R-:W-:-:S04]  /*0290*/  LEA.HI R4, R4, 0x1, RZ, 0x18 ;  /* 0x0000000104047811 */ /* 0x000fc800078fc0ff */
[----:B------:R-:W-:-:S04]  /*02a0*/  LOP3.LUT R4, R4, 0x3, RZ, 0xc0, !PT ;  /* 0x0000000304047812 */ /* 0x000fc800078ec0ff */
[----:B------:R-:W-:Y:S01]  /*02b0*/  IADD3 R4, PT, PT, -R4, RZ, RZ ;  /* 0x000000ff04047210 */ /* 0x000fe20007ffe1ff */
[----:B0-----:R-:W-:-:S05]  /*02c0*/  IMAD.WIDE.U32 R2, R11, 0x4, R2 ;  /* 0x000000040b027825 */ /* 0x001fca00078e0002 */
[----:B------:R-:W-:-:S07]  /*02d0*/  MOV R5, R3 ;  /* 0x0000000300057202 */ /* 0x000fce0000000f00 */
.L_x_10:
[----:B------:R-:W-:-:S06]  /*02e0*/  MOV R3, R5 ;  /* 0x0000000500037202 */ /* 0x000fcc0000000f00 */
[----:B------:R0:W2:Y:S01]  /*02f0*/  LDG.E.CONSTANT R3, desc[UR6][R2.64] ;  /* 0x0000000602037981 */ /* 0x0000a2000c1e9900 */
[----:B------:R-:W-:Y:S01]  /*0300*/  IADD3 R4, PT, PT, R4, 0x1, RZ ;  /* 0x0000000104047810 */ /* 0x000fe20007ffe0ff */
[----:B------:R-:W-:-:S03]  /*0310*/  VIADD R11, R11, 0x100 ;  /* 0x000001000b0b7836 */ /* 0x000fc60000000000 */
[----:B------:R-:W-:Y:S02]  /*0320*/  ISETP.NE.AND P0, PT, R4, RZ, PT ;  /* 0x000000ff0400720c */ /* 0x000fe40003f05270 */
[----:B0-----:R-:W-:-:S04]  /*0330*/  IADD3 R2, P2, PT, R2, 0x400, RZ ;  /* 0x0000040002027810 */ /* 0x001fc80007f5e0ff */
[----:B------:R-:W-:Y:S01]  /*0340*/  IADD3.X R5, PT, PT, RZ, R5, RZ, P2, !PT ;  /* 0x00000005ff057210 */ /* 0x000fe200017fe4ff */
[----:B--2--5:R-:W-:-:S06]  /*0350*/  FADD R0, R3, R0 ;  /* 0x0000000003007221 */ /* 0x024fcc0000000000 */
[----:B------:R-:W-:Y:S05]  /*0360*/  @P0 BRA `(.L_x_10) ;  /* 0xfffffffc00dc0947 */ /* 0x000fea000383ffff */
.L_x_9:
[----:B------:R-:W-:Y:S05]  /*0370*/  BSYNC.RECONVERGENT B2 ;  /* 0x0000000000027941 */ /* 0x000fea0003800200 */
.L_x_8:
[----:B------:R-:W-:Y:S05]  /*0380*/  @!P1 BRA `(.L_x_7) ;  /* 0x0000000400689947 */ /* 0x000fea0003800000 */
[----:B------:R-:W-:Y:S01]  /*0390*/  IADD3 R2, PT, PT, -R11, R20, RZ ;  /* 0x000000140b027210 */ /* 0x000fe20007ffe1ff */
[----:B------:R-:W-:Y:S01]  /*03a0*/  BSSY.RECONVERGENT B2, `(.L_x_11) ;  /* 0x0000031000027945 */ /* 0x000fe20003800200 */
[----:B------:R-:W-:Y:S02]  /*03b0*/  PLOP3.LUT P0, PT, PT, PT, PT, 0x80, 0x8 ;  /* 0x000000000008781c */ /* 0x000fe40003f0f070 */
[----:B------:R-:W-:-:S13]  /*03c0*/  ISETP.GT.AND P1, PT, R2, 0xc00, PT ;  /* 0x00000c000200780c */ /* 0x000fda0003f24270 */
[----:B------:R-:W-:Y:S05]  /*03d0*/  @!P1 BRA `(.L_x_12) ;  /* 0x0000000000b49947 */ /* 0x000fea0003800000 */
[----:B------:R-:W-:Y:S02]  /*03e0*/  PLOP3.LUT P0, PT, PT, PT, PT, 0x8, 0x80 ;  /* 0x000000000080781c */ /* 0x000fe40003f0e170 */
[----:B------:R-:W-:-:S11]  /*03f0*/  IADD3 R8, PT, PT, R20, -0xc00, RZ ;  /* 0xfffff40014087810 */ /* 0x000fd60007ffe0ff */
.L_x_13:
[----:B------:R-:W0:Y:S01]  /*0400*/  LDC.64 R6, c[0x0][0x380] ;  /* 0x0000e000ff067b82 */ /* 0x000e220000000a00 */
[C---:B------:R-:W-:Y:S01]  /*0410*/  IADD3 R5, PT, PT, R11.reuse, 0x400, RZ ;  /* 0x000004000b057810 */ /* 0x040fe20007ffe0ff */
[----:B0-----:R-:W-:-:S05]  /*0420*/  IMAD.WIDE R24, R11, 0x4, R6 ;  /* 0x000000040b187825 */ /* 0x001fca00078e0206 */
[----:B------:R-:W2:Y:S04]  /*0430*/  LDG.E.CONSTANT R13, desc[UR6][R24.64] ;  /* 0x00000006180d7981 */ /* 0x000ea8000c1e9900 */
[----:B------:R-:W3:Y:S01]  /*0440*/  LDG.E.CONSTANT R10, desc[UR6][R24.64+0x400] ;  /* 0x00040006180a7981 */ /* 0x000ee2000c1e9900 */
[----:B------:R-:W-:-:S03]  /*0450*/  IMAD.WIDE R4, R5, 0x4, R6 ;  /* 0x0000000405047825 */ /* 0x000fc600078e0206 */
[----:B------:R-:W4:Y:S04]  /*0460*/  LDG.E.CONSTANT R12, desc[UR6][R24.64+0x800] ;  /* 0x00080006180c7981 */ /* 0x000f28000c1e9900 */
[----:B------:R-:W4:Y:S04]  /*0470*/  LDG.E.CONSTANT R17, desc[UR6][R24.64+0xc00] ;  /* 0x000c000618117981 */ /* 0x000f28000c1e9900 */
[----:B------:R-:W4:Y:S01]  /*0480*/  LDG.E.CONSTANT R16, desc[UR6][R4.64] ;  /* 0x0000000604107981 */ /* 0x000f22000c1e9900 */
[----:B------:R-:W-:-:S03]  /*0490*/  IADD3 R3, PT, PT, R11, 0x800, RZ ;  /* 0x000008000b037810 */ /* 0x000fc60007ffe0ff */
[----:B------:R-:W4:Y:S04]  /*04a0*/  LDG.E.CONSTANT R15, desc[UR6][R4.64+0x400] ;  /* 0x00040006040f7981 */ /* 0x000f28000c1e9900 */
[----:B------:R-:W4:Y:S01]  /*04b0*/  LDG.E.CONSTANT R14, desc[UR6][R4.64+0x800] ;  /* 0x00080006040e7981 */ /* 0x000f22000c1e9900 */
[----:B------:R-:W-:-:S03]  /*04c0*/  IMAD.WIDE R2, R3, 0x4, R6 ;  /* 0x0000000403027825 */ /* 0x000fc600078e0206 */
[----:B------:R-:W4:Y:S04]  /*04d0*/  LDG.E.CONSTANT R22, desc[UR6][R4.64+0xc00] ;  /* 0x000c000604167981 */ /* 0x000f28000c1e9900 */
[----:B------:R-:W4:Y:S01]  /*04e0*/  LDG.E.CONSTANT R21, desc[UR6][R2.64] ;  /* 0x0000000602157981 */ /* 0x000f22000c1e9900 */
[----:B------:R-:W-:-:S03]  /*04f0*/  IADD3 R23, PT, PT, R11, 0xc00, RZ ;  /* 0x00000c000b177810 */ /* 0x000fc60007ffe0ff */
[----:B------:R-:W4:Y:S04]  /*0500*/  LDG.E.CONSTANT R19, desc[UR6][R2.64+0x400] ;  /* 0x0004000602137981 */ /* 0x000f28000c1e9900 */
[----:B------:R-:W4:Y:S01]  /*0510*/  LDG.E.CONSTANT R18, desc[UR6][R2.64+0x800] ;  /* 0x0008000602127981 */ /* 0x000f22000c1e9900 */
[----:B------:R-:W-:-:S03]  /*0520*/  IMAD.WIDE R6, R23, 0x4, R6 ;  /* 0x0000000417067825 */ /* 0x000fc600078e0206 */
[----:B------:R-:W4:Y:S04]  /*0530*/  LDG.E.CONSTANT R26, desc[UR6][R2.64+0xc00] ;  /* 0x000c0006021a7981 */ /* 0x000f28000c1e9900 */
[----:B------:R-:W4:Y:S04]  /*0540*/  LDG.E.CONSTANT R25, desc[UR6][R6.64] ;  /* 0x0000000606197981 */ /* 0x000f28000c1e9900 */
[----:B------:R-:W4:Y:S04]  /*0550*/  LDG.E.CONSTANT R23, desc[UR6][R6.64+0x400] ;  /* 0x0004000606177981 */ /* 0x000f28000c1e9900 */
[----:B------:R-:W4:Y:S04]  /*0560*/  LDG.E.CONSTANT R24, desc[UR6][R6.64+0x800] ;  /* 0x0008000606187981 */ /* 0x000f28000c1e9900 */
[----:B------:R-:W4:Y:S01]  /*0570*/  LDG.E.CONSTANT R27, desc[UR6][R6.64+0xc00] ;  /* 0x000c0006061b7981 */ /* 0x000f22000c1e9900 */
[----:B------:R-:W-:-:S04]  /*0580*/  IADD3 R11, PT, PT, R11, 0x1000, RZ ;  /* 0x000010000b0b7810 */ /* 0x000fc80007ffe0ff */
[----:B------:R-:W-:Y:S01]  /*0590*/  ISETP.GE.AND P1, PT, R11, R8, PT ;  /* 0x000000080b00720c */ /* 0x000fe20003f26270 */
[----:B--2--5:R-:W-:-:S04]  /*05a0*/  FADD R13, R13, R0 ;  /* 0x000000000d0d7221 */ /* 0x024fc80000000000 */
[----:B---3--:R-:W-:-:S04]  /*05b0*/  FADD R13, R13, R10 ;  /* 0x0000000a0d0d7221 */ /* 0x008fc80000000000 */
[----:B----4-:R-:W-:-:S04]  /*05c0*/  FADD R12, R13, R12 ;  /* 0x0000000c0d0c7221 */ /* 0x010fc80000000000 */
[----:B------:R-:W-:-:S04]  /*05d0*/  FADD R17, R12, R17 ;  /* 0x000000110c117221 */ /* 0x000fc80000000000 */
        /* <DEDUP_REMOVED lines=11> */
[----:B------:R-:W-:Y:S01]  /*0690*/  FADD R0, R24, R27 ;  /* 0x0000001b18007221 */ /* 0x000fe20000000000 */
[----:B------:R-:W-:Y:S06]  /*06a0*/  @!P1 BRA `(.L_x_13) ;  /* 0xfffffffc00549947 */ /* 0x000fec000383ffff */
.L_x_12:
[----:B------:R-:W-:Y:S05]  /*06b0*/  BSYNC.RECONVERGENT B2 ;  /* 0x0000000000027941 */ /* 0x000fea0003800200 */
.L_x_11:
[----:B------:R-:W-:Y:S01]  /*06c0*/  IADD3 R2, PT, PT, -R11, R20, RZ ;  /* 0x000000140b027210 */ /* 0x000fe20007ffe1ff */
[----:B------:R-:W-:Y:S03]  /*06d0*/  BSSY.RECONVERGENT B2, `(.L_x_14) ;  /* 0x0000019000027945 */ /* 0x000fe60003800200 */
[----:B------:R-:W-:-:S13]  /*06e0*/  ISETP.GT.AND P1, PT, R2, 0x400, PT ;  /* 0x000004000200780c */ /* 0x000fda0003f24270 */
[----:B------:R-:W-:Y:S05]  /*06f0*/  @!P1 BRA `(.L_x_15) ;  /* 0x0000000000589947 */ /* 0x000fea0003800000 */
[----:B------:R-:W0:Y:S01]  /*0700*/  LDC.64 R4, c[0x0][0x380] ;  /* 0x0000e000ff047b82 */ /* 0x000e220000000a00 */
[C---:B------:R-:W-:Y:S02]  /*0710*/  VIADD R15, R11.reuse, 0x400 ;  /* 0x000004000b0f7836 */ /* 0x040fe40000000000 */
[----:B0-----:R-:W-:-:S05]  /*0720*/  IMAD.WIDE R2, R11, 0x4, R4 ;  /* 0x000000040b027825 */ /* 0x001fca00078e0204 */
[----:B------:R-:W2:Y:S04]  /*0730*/  LDG.E.CONSTANT R7, desc[UR6][R2.64] ;  /* 0x0000000602077981 */ /* 0x000ea8000c1e9900 */
[----:B------:R-:W3:Y:S01]  /*0740*/  LDG.E.CONSTANT R6, desc[UR6][R2.64+0x400] ;  /* 0x0004000602067981 */ /* 0x000ee2000c1e9900 */
[----:B------:R-:W-:-:S03]  /*0750*/  IMAD.WIDE R4, R15, 0x4, R4 ;  /* 0x000000040f047825 */ /* 0x000fc600078e0204 */
[----:B------:R-:W4:Y:S04]  /*0760*/  LDG.E.CONSTANT R13, desc[UR6][R2.64+0x800] ;  /* 0x00080006020d7981 */ /* 0x000f28000c1e9900 */
[----:B------:R-:W4:Y:S04]  /*0770*/  LDG.E.CONSTANT R15, desc[UR6][R2.64+0xc00] ;  /* 0x000c0006020f7981 */ /* 0x000f28000c1e9900 */
[----:B------:R-:W4:Y:S04]  /*0780*/  LDG.E.CONSTANT R17, desc[UR6][R4.64] ;  /* 0x0000000604117981 */ /* 0x000f28000c1e9900 */
[----:B------:R-:W4:Y:S04]  /*0790*/  LDG.E.CONSTANT R19, desc[UR6][R4.64+0x400] ;  /* 0x0004000604137981 */ /* 0x000f28000c1e9900 */
[----:B------:R-:W4:Y:S04]  /*07a0*/  LDG.E.CONSTANT R21, desc[UR6][R4.64+0x800] ;  /* 0x0008000604157981 */ /* 0x000f28000c1e9900 */
[----:B------:R-:W4:Y:S01]  /*07b0*/  LDG.E.CONSTANT R23, desc[UR6][R4.64+0xc00] ;  /* 0x000c000604177981 */ /* 0x000f22000c1e9900 */
[----:B------:R-:W-:-:S02]  /*07c0*/  PLOP3.LUT P0, PT, PT, PT, PT, 0x8, 0x80 ;  /* 0x000000000080781c */ /* 0x000fc40003f0e170 */
[----:B------:R-:W-:Y:S01]  /*07d0*/  IADD3 R11, PT, PT, R11, 0x800, RZ ;  /* 0x000008000b0b7810 */ /* 0x000fe20007ffe0ff */
[----:B--2--5:R-:W-:-:S04]  /*07e0*/  FADD R7, R0, R7 ;  /* 0x0000000700077221 */ /* 0x024fc80000000000 */
[----:B---3--:R-:W-:-:S04]  /*07f0*/  FADD R6, R7, R6 ;  /* 0x0000000607067221 */ /* 0x008fc80000000000 */
[----:B----4-:R-:W-:-:S04]  /*0800*/  FADD R6, R6, R13 ;  /* 0x0000000d06067221 */ /* 0x010fc80000000000 */
[----:B------:R-:W-:-:S04]  /*0810*/  FADD R6, R6, R15 ;  /* 0x0000000f06067221 */ /* 0x000fc80000000000 */
[----:B------:R-:W-:-:S04]  /*0820*/  FADD R6, R6, R17 ;  /* 0x0000001106067221 */ /* 0x000fc80000000000 */
[----:B------:R-:W-:-:S04]  /*0830*/  FADD R6, R6, R19 ;  /* 0x0000001306067221 */ /* 0x000fc80000000000 */
[----:B------:R-:W-:-:S04]  /*0840*/  FADD R6, R6, R21 ;  /* 0x0000001506067221 */ /* 0x000fc80000000000 */
[----:B------:R-:W-:-:S07]  /*0850*/  FADD R0, R6, R23 ;  /* 0x0000001706007221 */ /* 0x000fce0000000000 */
.L_x_15:
[----:B------:R-:W-:Y:S05]  /*0860*/  BSYNC.RECONVERGENT B2 ;  /* 0x0000000000027941 */ /* 0x000fea0003800200 */
.L_x_14:
[----:B------:R-:W-:-:S13]  /*0870*/  ISETP.LT.OR P0, PT, R11, R20, P0 ;  /* 0x000000140b00720c */ /* 0x000fda0000701670 */
[----:B------:R-:W-:Y:S05]  /*0880*/  @!P0 BRA `(.L_x_7) ;  /* 0x0000000000288947 */ /* 0x000fea0003800000 */
[----:B------:R-:W0:Y:S02]  /*0890*/  LDC.64 R2, c[0x0][0x380] ;  /* 0x0000e000ff027b82 */ /* 0x000e240000000a00 */
[----:B0-----:R-:W-:-:S05]  /*08a0*/  IMAD.WIDE R2, R11, 0x4, R2 ;  /* 0x000000040b027825 */ /* 0x001fca00078e0202 */
[----:B------:R-:W2:Y:S04]  /*08b0*/  LDG.E.CONSTANT R5, desc[UR6][R2.64] ;  /* 0x0000000602057981 */ /* 0x000ea8000c1e9900 */
[----:B------:R-:W3:Y:S04]  /*08c0*/  LDG.E.CONSTANT R4, desc[UR6][R2.64+0x400] ;  /* 0x0004000602047981 */ /* 0x000ee8000c1e9900 */
[----:B------:R-:W4:Y:S04]  /*08d0*/  LDG.E.CONSTANT R7, desc[UR6][R2.64+0x800] ;  /* 0x0008000602077981 */ /* 0x000f28000c1e9900 */
[----:B------:R-:W4:Y:S01]  /*08e0*/  LDG.E.CONSTANT R11, desc[UR6][R2.64+0xc00] ;  /* 0x000c0006020b7981 */ /* 0x000f22000c1e9900 */
[----:B--2--5:R-:W-:-:S04]  /*08f0*/  FADD R5, R0, R5 ;  /* 0x0000000500057221 */ /* 0x024fc80000000000 */
[----:B---3--:R-:W-:-:S04]  /*0900*/  FADD R4, R5, R4 ;  /* 0x0000000405047221 */ /* 0x008fc80000000000 */
[----:B----4-:R-:W-:-:S04]  /*0910*/  FADD R4, R4, R7 ;  /* 0x0000000704047221 */ /* 0x010fc80000000000 */
[----:B------:R-:W-:-:S07]  /*0920*/  FADD R0, R4, R11 ;  /* 0x0000000b04007221 */ /* 0x000fce0000000000 */
.L_x_7:
[----:B------:R-:W-:Y:S05]  /*0930*/  BSYNC.RECONVERGENT B1 ;  /* 0x0000000000017941 */ /* 0x000fea0003800200 */
.L_x_6:
[----:B------:R-:W-:Y:S02]  /*0940*/  ISETP.GE.AND P0, PT, R20, 0x100, PT ;  /* 0x000001001400780c */ /* 0x000fe40003f06270 */
[----:B-----5:R-:W-:-:S11]  /*0950*/  MOV R7, R0 ;  /* 0x0000000000077202 */ /* 0x020fd60000000f00 */
[----:B------:R-:W-:Y:S05]  /*0960*/  @!P0 BRA `(.L_x_16) ;  /* 0x0000000000ac8947 */ /* 0x000fea0003800000 */
[----:B------:R-:W1:Y:S01]  /*0970*/  S2R R6, SR_LANEID ;  /* 0x0000000000067919 */ /* 0x000e620000000000 */
[----:B------:R-:W2:Y:S02]  /*0980*/  SHFL.DOWN PT, R0, R7, 0x1, 0x1f ;  /* 0x08201f0007007f89 */ /* 0x000ea400000e0000 */
[----:B--2---:R-:W-:Y:S01]  /*0990*/  FADD R0, R0, R7 ;  /* 0x0000000700007221 */ /* 0x004fe20000000000 */
[C---:B-1----:R-:W-:Y:S02]  /*09a0*/  ISETP.GT.AND P0, PT, R6.reuse, 0x1e, PT ;  /* 0x0000001e0600780c */ /* 0x042fe40003f04270 */
[C---:B------:R-:W-:Y:S02]  /*09b0*/  ISETP.NE.AND P1, PT, R6.reuse, RZ, PT ;  /* 0x000000ff0600720c */ /* 0x040fe40003f25270 */
[----:B------:R-:W-:Y:S02]  /*09c0*/  FSEL R0, R7, R0, P0 ;  /* 0x0000000007007208 */ /* 0x000fe40000000000 */
[----:B------:R-:W-:-:S03]  /*09d0*/  ISETP.GT.AND P0, PT, R6, 0x1d, PT ;  /* 0x0000001d0600780c */ /* 0x000fc60003f04270 */
[----:B0-----:R-:W0:Y:S06]  /*09e0*/  SHFL.DOWN PT, R3, R0, 0x2, 0x1f ;  /* 0x08401f0000037f89 */ /* 0x001e2c00000e0000 */
[----:B------:R-:W1:Y:S01]  /*09f0*/  @!P1 S2R R5, SR_CgaCtaId ;  /* 0x0000000000059919 */ /* 0x000e620000008800 */
[----:B------:R-:W-:Y:S02]  /*0a00*/  @!P1 MOV R4, 0x400 ;  /* 0x0000040000049802 */ /* 0x000fe40000000f00 */
[----:B------:R-:W-:-:S04]  /*0a10*/  @!P1 SHF.R.U32.HI R2, RZ, 0x3, R9 ;  /* 0x00000003ff029819 */ /* 0x000fc80000011609 */
[----:B------:R-:W-:Y:S01]  /*0a20*/  @!P1 LOP3.LUT R2, R2, 0x7c, RZ, 0xc0, !PT ;  /* 0x0000007c02029812 */ /* 0x000fe200078ec0ff */
[----:B0-----:R-:W-:Y:S01]  /*0a30*/  @!P0 FADD R0, R0, R3 ;  /* 0x0000000300008221 */ /* 0x001fe20000000000 */
[----:B------:R-:W-:-:S04]  /*0a40*/  ISETP.GT.AND P0, PT, R6, 0x1b, PT ;  /* 0x0000001b0600780c */ /* 0x000fc80003f04270 */
[----:B------:R-:W0:Y:S01]  /*0a50*/  SHFL.DOWN PT, R3, R0, 0x4, 0x1f ;  /* 0x08801f0000037f89 */ /* 0x000e2200000e0000 */
[----:B-1----:R-:W-:-:S04]  /*0a60*/  @!P1 LEA R5, R5, R4, 0x18 ;  /* 0x0000000405059211 */ /* 0x002fc800078ec0ff */
[----:B------:R-:W-:-:S04]  /*0a70*/  @!P1 IADD3 R2, PT, PT, R2, R5, RZ ;  /* 0x0000000502029210 */ /* 0x000fc80007ffe0ff */
[----:B0-----:R-:W-:Y:S01]  /*0a80*/  @!P0 FADD R0, R0, R3 ;  /* 0x0000000300008221 */ /* 0x001fe20000000000 */
[----:B------:R-:W-:-:S04]  /*0a90*/  ISETP.GT.AND P0, PT, R6, 0x17, PT ;  /* 0x000000170600780c */ /* 0x000fc80003f04270 */
[----:B------:R-:W0:Y:S09]  /*0aa0*/  SHFL.DOWN PT, R3, R0, 0x8, 0x1f ;  /* 0x09001f0000037f89 */ /* 0x000e3200000e0000 */
[----:B0-----:R-:W-:Y:S01]  /*0ab0*/  @!P0 FADD R0, R0, R3 ;  /* 0x0000000300008221 */ /* 0x001fe20000000000 */
[----:B------:R-:W-:-:S04]  /*0ac0*/  ISETP.NE.AND P0, PT, R9, RZ, PT ;  /* 0x000000ff0900720c */ /* 0x000fc80003f05270 */
[----:B------:R-:W0:Y:S02]  /*0ad0*/  SHFL.DOWN PT, R3, R0, 0x10, 0x1f ;  /* 0x0a001f0000037f89 */ /* 0x000e2400000e0000 */
[----:B0-----:R-:W-:-:S05]  /*0ae0*/  FADD R3, R0, R3 ;  /* 0x0000000300037221 */ /* 0x001fca0000000000 */
[----:B------:R0:W-:Y:S01]  /*0af0*/  @!P1 STS [R2+0x8], R3 ;  /* 0x0000080302009388 */ /* 0x0001e20000000800 */
[----:B------:R-:W-:Y:S01]  /*0b00*/  BAR.SYNC.DEFER_BLOCKING 0x0 ;  /* 0x0000000000007b1d */ /* 0x000fe20000010000 */
[----:B------:R-:W-:-:S04]  /*0b10*/  ISETP.GT.AND P1, PT, R6, 0xf, PT ;  /* 0x0000000f0600780c */ /* 0x000fc80003f24270 */
[----:B------:R-:W-:Y:S01]  /*0b20*/  FSEL R0, R0, R3, P1 ;  /* 0x0000000300007208 */ /* 0x000fe20000800000 */
[----:B------:R-:W-:Y:S08]  /*0b30*/  @P0 BRA `(.L_x_17) ;  /* 0x0000003000900947 */ /* 0x000ff00003800000 */
[----:B------:R-:W1:Y:S01]  /*0b40*/  S2UR UR5, SR_CgaCtaId ;  /* 0x00000000000579c3 */ /* 0x000e620000008800 */
[----:B------:R-:W-:Y:S02]  /*0b50*/  UMOV UR4, 0x400 ;  /* 0x0000040000047882 */ /* 0x000fe40000000000 */
[----:B-1----:R-:W-:-:S09]  /*0b60*/  ULEA UR4, UR5, UR4, 0x18 ;  /* 0x0000000405047291 */ /* 0x002fd2000f8ec0ff */
[----:B0-----:R-:W0:Y:S04]  /*0b70*/  LDS R3, [UR4+0xc] ;  /* 0x00000c04ff037984 */ /* 0x001e280008000800 */
[----:B------:R-:W1:Y:S04]  /*0b80*/  LDS.128 R4, [UR4+0x10] ;  /* 0x00001004ff047984 */ /* 0x000e680008000c00 */
[----:B------:R-:W2:Y:S01]  /*0b90*/  LDS.64 R8, [UR4+0x20] ;  /* 0x00002004ff087984 */ /* 0x000ea20008000a00 */
[----:B0-----:R-:W-:-:S04]  /*0ba0*/  FADD R3, R0, R3 ;  /* 0x0000000300037221 */ /* 0x001fc80000000000 */
[----:B-1----:R-:W-:-:S04]  /*0bb0*/  FADD R4, R3, R4 ;  /* 0x0000000403047221 */ /* 0x002fc80000000000 */
[----:B------:R-:W-:-:S04]  /*0bc0*/  FADD R5, R4, R5 ;  /* 0x0000000504057221 */ /* 0x000fc80000000000 */
[----:B------:R-:W-:-:S04]  /*0bd0*/  FADD R6, R5, R6 ;  /* 0x0000000605067221 */ /* 0x000fc80000000000 */
[----:B------:R-:W-:-:S04]  /*0be0*/  FADD R7, R6, R7 ;  /* 0x0000000706077221 */ /* 0x000fc80000000000 */
[----:B--2---:R-:W-:-:S04]  /*0bf0*/  FADD R8, R7, R8 ;  /* 0x0000000807087221 */ /* 0x004fc80000000000 */
[----:B------:R-:W-:Y:S01]  /*0c00*/  FADD R0, R8, R9 ;  /* 0x0000000908007221 */ /* 0x000fe20000000000 */
[----:B------:R-:W-:Y:S06]  /*0c10*/  BRA `(.L_x_17) ;  /* 0x0000003000587947 */ /* 0x000fec0003800000 */
.L_x_16:
[----:B------:R-:W1:Y:S01]  /*0c20*/  S2R R4, SR_LANEID ;  /* 0x0000000000047919 */ /* 0x000e620000000000 */
[----:B------:R-:W-:-:S04]  /*0c30*/  LOP3.LUT R0, R9, 0x3e0, RZ, 0xc0, !PT ;  /* 0x000003e009007812 */ /* 0x000fc800078ec0ff */
[----:B0-----:R-:W-:Y:S02]  /*0c40*/  IADD3 R3, PT, PT, R0, 0x20, RZ ;  /* 0x0000002000037810 */ /* 0x001fe40007ffe0ff */
[----:B------:R-:W-:Y:S02]  /*0c50*/  LOP3.LUT R5, RZ, R0, RZ, 0x33, !PT ;  /* 0x00000000ff057212 */ /* 0x000fe400078e33ff */
[-C--:B------:R-:W-:Y:S02]  /*0c60*/  ISETP.GT.AND P0, PT, R3, R20.reuse, PT ;  /* 0x000000140300720c */ /* 0x080fe40003f04270 */
[----:B------:R-:W-:-:S04]  /*0c70*/  IADD3 R5, PT, PT, R5, R20, RZ ;  /* 0x0000001405057210 */ /* 0x000fc80007ffe0ff */
[----:B------:R-:W-:-:S05]  /*0c80*/  SEL R5, R5, 0x1f, P0 ;  /* 0x0000001f05057807 */ /* 0x000fca0000000000 */
[----:B------:R-:W0:Y:S01]  /*0c90*/  SHFL.DOWN PT, R0, R7, 0x1, R5 ;  /* 0x0820000007007989 */ /* 0x000e2200000e0005 */
[C---:B-1----:R-:W-:Y:S02]  /*0ca0*/  ISETP.GE.AND P0, PT, R4.reuse, R5, PT ;  /* 0x000000050400720c */ /* 0x042fe40003f06270 */
[C---:B------:R-:W-:Y:S02]  /*0cb0*/  IADD3 R2, PT, PT, R4.reuse, 0x2, RZ ;  /* 0x0000000204027810 */ /* 0x040fe40007ffe0ff */
[----:B------:R-:W-:-:S09]  /*0cc0*/  ISETP.NE.AND P1, PT, R4, RZ, PT ;  /* 0x000000ff0400720c */ /* 0x000fd20003f25270 */
[----:B0-----:R-:W-:Y:S01]  /*0cd0*/  @!P0 FADD R7, R0, R7 ;  /* 0x0000000700078221 */ /* 0x001fe20000000000 */
[-C--:B------:R-:W-:Y:S02]  /*0ce0*/  ISETP.GT.AND P0, PT, R2, R5.reuse, PT ;  /* 0x000000050200720c */ /* 0x080fe40003f04270 */
[----:B------:R-:W-:Y:S01]  /*0cf0*/  IADD3 R2, PT, PT, R4, 0x4, RZ ;  /* 0x0000000404027810 */ /* 0x000fe20007ffe0ff */
[----:B------:R-:W0:Y:S01]  /*0d00*/  @!P1 S2R R6, SR_CgaCtaId ;  /* 0x0000000000069919 */ /* 0x000e220000008800 */
[----:B------:R-:W-:Y:S01]  /*0d10*/  @!P1 MOV R3, 0x400 ;  /* 0x0000040000039802 */ /* 0x000fe20000000f00 */
[----:B------:R-:W1:Y:S08]  /*0d20*/  SHFL.DOWN PT, R0, R7, 0x2, R5 ;  /* 0x0840000007007989 */ /* 0x000e7000000e0005 */
[----:B-1----:R-:W-:Y:S01]  /*0d30*/  @!P0 FADD R7, R7, R0 ;  /* 0x0000000007078221 */ /* 0x002fe20000000000 */
[----:B------:R-:W-:-:S02]  /*0d40*/  ISETP.GT.AND P0, PT, R2, R5, PT ;  /* 0x000000050200720c */ /* 0x000fc40003f04270 */
[----:B------:R-:W-:Y:S02]  /*0d50*/  IADD3 R2, PT, PT, R4, 0x8, RZ ;  /* 0x0000000804027810 */ /* 0x000fe40007ffe0ff */
[----:B------:R-:W1:Y:S01]  /*0d60*/  SHFL.DOWN PT, R0, R7, 0x4, R5 ;  /* 0x0880000007007989 */ /* 0x000e6200000e0005 */
[----:B0-----:R-:W-:-:S08]  /*0d70*/  @!P1 LEA R3, R6, R3, 0x18 ;  /* 0x0000000306039211 */ /* 0x001fd000078ec0ff */
[----:B-1----:R-:W-:Y:S01]  /*0d80*/  @!P0 FADD R7, R7, R0 ;  /* 0x0000000007078221 */ /* 0x002fe20000000000 */
[----:B------:R-:W-:Y:S01]  /*0d90*/  ISETP.GT.AND P0, PT, R2, R5, PT ;  /* 0x000000050200720c */ /* 0x000fe20003f04270 */
[----:B------:R-:W-:-:S03]  /*0da0*/  VIADD R2, R4, 0x10 ;  /* 0x0000001004027836 */ /* 0x000fc60000000000 */
[----:B------:R-:W0:Y:S09]  /*0db0*/  SHFL.DOWN PT, R0, R7, 0x8, R5 ;  /* 0x0900000007007989 */ /* 0x000e3200000e0005 */
[----:B0-----:R-:W-:Y:S01]  /*0dc0*/  @!P0 FADD R7, R7, R0 ;  /* 0x0000000007078221 */ /* 0x001fe20000000000 */
[----:B------:R-:W-:-:S02]  /*0dd0*/  ISETP.GT.AND P0, PT, R2, R5, PT ;  /* 0x000000050200720c */ /* 0x000fc40003f04270 */
[----:B------:R-:W-:Y:S02]  /*0de0*/  @!P1 SHF.R.U32.HI R2, RZ, 0x3, R9 ;  /* 0x00000003ff029819 */ /* 0x000fe40000011609 */
[----:B------:R-:W0:Y:S02]  /*0df0*/  SHFL.DOWN PT, R0, R7, 0x10, R5 ;  /* 0x0a00000007007989 */ /* 0x000e2400000e0005 */
[----:B------:R-:W-:-:S04]  /*0e00*/  @!P1 LOP3.LUT R2, R2, 0x7c, RZ, 0xc0, !PT ;  /* 0x0000007c02029812 */ /* 0x000fc800078ec0ff */
[----:B------:R-:W-:-:S03]  /*0e10*/  @!P1 IADD3 R3, PT, PT, R2, R3, RZ ;  /* 0x0000000302039210 */ /* 0x000fc60007ffe0ff */
[----:B0-----:R-:W-:Y:S01]  /*0e20*/  @!P0 FADD R7, R7, R0 ;  /* 0x0000000007078221 */ /* 0x001fe20000000000 */
[----:B------:R-:W-:-:S04]  /*0e30*/  ISETP.NE.AND P0, PT, R9, RZ, PT ;  /* 0x000000ff0900720c */ /* 0x000fc80003f05270 */
[----:B------:R-:W-:-:S05]  /*0e40*/  MOV R0, R7 ;  /* 0x0000000700007202 */ /* 0x000fca0000000f00 */
[----:B------:R4:W-:Y:S01]  /*0e50*/  @!P1 STS [R3+0x8], R0 ;  /* 0x0000080003009388 */ /* 0x0009e20000000800 */
[----:B------:R-:W-:Y:S06]  /*0e60*/  BAR.SYNC.DEFER_BLOCKING 0x0 ;  /* 0x0000000000007b1d */ /* 0x000fec0000010000 */
[----:B------:R-:W-:Y:S05]  /*0e70*/  @P0 BRA `(.L_x_17) ;  /* 0x0000002c00c00947 */ /* 0x000fea0003800000 */
[----:B------:R-:W0:Y:S01]  /*0e80*/  S2UR UR5, SR_CgaCtaId ;  /* 0x00000000000579c3 */ /* 0x000e220000008800 */
[----:B------:R-:W-:Y:S01]  /*0e90*/  UMOV UR4, 0x400 ;  /* 0x0000040000047882 */ /* 0x000fe20000000000 */
[C---:B------:R-:W-:Y:S02]  /*0ea0*/  ISETP.GT.AND P2, PT, R20.reuse, 0x20, PT ;  /* 0x000000201400780c */ /* 0x040fe40003f44270 */
[C---:B------:R-:W-:Y:S02]  /*0eb0*/  ISETP.GT.AND P4, PT, R20.reuse, 0x40, PT ;  /* 0x000000401400780c */ /* 0x040fe40003f84270 */
[C---:B------:R-:W-:Y:S02]  /*0ec0*/  ISETP.GT.AND P3, PT, R20.reuse, 0x60, PT ;  /* 0x000000601400780c */ /* 0x040fe40003f64270 */
[----:B------:R-:W-:Y:S01]  /*0ed0*/  ISETP.GT.AND P1, PT, R20, 0x80, PT ;  /* 0x000000801400780c */ /* 0x000fe20003f24270 */
[----:B0-----:R-:W-:-:S09]  /*0ee0*/  ULEA UR4, UR5, UR4, 0x18 ;  /* 0x0000000405047291 */ /* 0x001fd2000f8ec0ff */
[----:B----4-:R-:W0:Y:S04]  /*0ef0*/  LDS R3, [UR4+0xc] ;  /* 0x00000c04ff037984 */ /* 0x010e280008000800 */
[----:B------:R-:W1:Y:S04]  /*0f00*/  LDS.128 R4, [UR4+0x10] ;  /* 0x00001004ff047984 */ /* 0x000e680008000c00 */
[----:B------:R-:W2:Y:S01]  /*0f10*/  LDS.64 R8, [UR4+0x20] ;  /* 0x00002004ff087984 */ /* 0x000ea20008000a00 */
[----:B0-----:R-:W-:Y:S01]  /*0f20*/  @P2 FADD R0, R0, R3 ;  /* 0x0000000300002221 */ /* 0x001fe20000000000 */
[----:B------:R-:W-:-:S03]  /*0f30*/  ISETP.GT.AND P2, PT, R20, 0xa0, PT ;  /* 0x000000a01400780c */ /* 0x000fc60003f44270 */
[----:B-1----:R-:W-:Y:S01]  /*0f40*/  @P4 FADD R0, R0, R4 ;  /* 0x0000000400004221 */ /* 0x002fe20000000000 */
[----:B------:R-:W-:-:S03]  /*0f50*/  ISETP.GT.AND P4, PT, R20, 0xc0, PT ;  /* 0x000000c01400780c */ /* 0x000fc60003f84270 */
[----:B------:R-:W-:Y:S01]  /*0f60*/  @P3 FADD R0, R0, R5 ;  /* 0x0000000500003221 */ /* 0x000fe20000000000 */
[----:B------:R-:W-:-:S03]  /*0f70*/  ISETP.GT.AND P3, PT, R20, 0xe0, PT ;  /* 0x000000e01400780c */ /* 0x000fc60003f64270 */
[----:B------:R-:W-:-:S04]  /*0f80*/  @P1 FADD R0, R0, R6 ;  /* 0x0000000600001221 */ /* 0x000fc80000000000 */
[----:B------:R-:W-:-:S04]  /*0f90*/  @P2 FADD R0, R0, R7 ;  /* 0x0000000700002221 */ /* 0x000fc80000000000 */
[----:B--2---:R-:W-:-:S04]  /*0fa0*/  @P4 FADD R0, R0, R8 ;  /* 0x0000000800004221 */ /* 0x004fc80000000000 */
[----:B------:R-:W-:Y:S01]  /*0fb0*/  @P3 FADD R0, R0, R9 ;  /* 0x0000000900003221 */ /* 0x000fe20000000000 */
[----:B------:R-:W-:Y:S06]  /*0fc0*/  BRA `(.L_x_17) ;  /* 0x0000002c006c7947 */ /* 0x000fec0003800000 */
.L_x_3:
[----:B------:R-:W0:Y:S01]  /*0fd0*/  S2R R0, SR_TID.X ;  /* 0x0000000000007919 */ /* 0x000e220000002100 */
[----:B------:R-:W1:Y:S01]  /*0fe0*/  LDC.64 R2, c[0x0][0x380] ;  /* 0x0000e000ff027b82 */ /* 0x000e620000000a00 */
[----:B0-----:R-:W-:-:S05]  /*0ff0*/  SHF.L.U32 R5, R0, 0x2, RZ ;  /* 0x0000000200057819 */ /* 0x001fca00000006ff */
[----:B-1----:R-:W-:-:S05]  /*1000*/  IMAD.WIDE.U32 R2, R5, 0x4, R2 ;  /* 0x0000000405027825 */ /* 0x002fca00078e0002 */
[----:B------:R-:W2:Y:S04]  /*1010*/  LDG.E.128.CONSTANT R4, desc[UR6][R2.64] ;  /* 0x0000000602047981 */ /* 0x000ea8000c1e9d00 */
[----:B------:R-:W3:Y:S04]  /*1020*/  LDG.E.128.CONSTANT R8, desc[UR6][R2.64+0x1000] ;  /* 0x0010000602087981 */ /* 0x000ee8000c1e9d00 */
[----:B------:R-:W4:Y:S04]  /*1030*/  LDG.E.128.CONSTANT R12, desc[UR6][R2.64+0x2000] ;  /* 0x00200006020c7981 */ /* 0x000f28000c1e9d00 */
[----:B------:R-:W5:Y:S01]  /*1040*/  LDG.E.128.CONSTANT R16, desc[UR6][R2.64+0x3000] ;  /* 0x0030000602107981 */ /* 0x000f62000c1e9d00 */
[----:B------:R-:W-:Y:S01]  /*1050*/  ISETP.GE.U32.AND P0, PT, R20, 0x2000, PT ;  /* 0x000020001400780c */ /* 0x000fe20003f06070 */
[----:B------:R-:W-:-:S02]  /*1060*/  HFMA2 R23, -RZ, RZ, 0, 0.00048828125 ;  /* 0x00001000ff177431 */ /* 0x000fc400000001ff */
[----:B--2---:R-:W-:Y:S01]  /*1070*/  FADD R4, R4, R5 ;  /* 0x0000000504047221 */ /* 0x004fe20000000000 */
[----:B------:R-:W-:Y:S01]  /*1080*/  FADD R7, R6, R7 ;  /* 0x0000000706077221 */ /* 0x000fe20000000000 */
[----:B---3--:R-:W-:Y:S01]  /*1090*/  FADD R8, R8, R9 ;  /* 0x0000000908087221 */ /* 0x008fe20000000000 */
[----:B------:R-:W-:Y:S02]  /*10a0*/  FADD R11, R10, R11 ;  /* 0x0000000b0a0b7221 */ /* 0x000fe40000000000 */
[----:B------:R-:W-:Y:S01]  /*10b0*/  FADD R4, R4, R7 ;  /* 0x0000000704047221 */ /* 0x000fe20000000000 */
[----:B----4-:R-:W-:Y:S01]  /*10c0*/  FADD R12, R12, R13 ;  /* 0x0000000d0c0c7221 */ /* 0x010fe20000000000 */
[----:B------:R-:W-:Y:S01]  /*10d0*/  FADD R15, R14, R15 ;  /* 0x0000000f0e0f7221 */ /* 0x000fe20000000000 */
[----:B------:R-:W-:Y:S01]  /*10e0*/  FADD R11, R8, R11 ;  /* 0x0000000b080b7221 */ /* 0x000fe20000000000 */
[----:B-----5:R-:W-:Y:S01]  /*10f0*/  FADD R16, R16, R17 ;  /* 0x0000001110107221 */ /* 0x020fe20000000000 */
[----:B------:R-:W-:Y:S01]  /*1100*/  FADD R19, R18, R19 ;  /* 0x0000001312137221 */ /* 0x000fe20000000000 */
[----:B------:R-:W-:Y:S01]  /*1110*/  FADD R12, R12, R15 ;  /* 0x0000000f0c0c7221 */ /* 0x000fe20000000000 */
[----:B------:R-:W-:-:S02]  /*1120*/  FADD R4, R4, R11 ;  /* 0x0000000b04047221 */ /* 0x000fc40000000000 */
[----:B------:R-:W-:-:S04]  /*1130*/  FADD R19, R16, R19 ;  /* 0x0000001310137221 */ /* 0x000fc80000000000 */
[----:B------:R-:W-:-:S04]  /*1140*/  FADD R19, R12, R19 ;  /* 0x000000130c137221 */ /* 0x000fc80000000000 */
[----:B------:R-:W-:Y:S01]  /*1150*/  FADD R21, R4, R19 ;  /* 0x0000001304157221 */ /* 0x000fe20000000000 */
[----:B------:R-:W-:Y:S06]  /*1160*/  @!P0 BRA `(.L_x_18) ;  /* 0x00000000007c8947 */ /* 0x000fec0003800000 */
[----:B------:R-:W0:Y:S01]  /*1170*/  LDC R24, c[0x0][0x390] ;  /* 0x0000e400ff187b82 */ /* 0x000e220000000800 */
[----:B------:R-:W-:Y:S02]  /*1180*/  IADD3 R22, PT, PT, R20, -0x1000, RZ ;  /* 0xfffff00014167810 */ /* 0x000fe40007ffe0ff */
[----:B------:R-:W-:-:S07]  /*1190*/  MOV R23, 0x1000 ;  /* 0x0000100000177802 */ /* 0x000fce0000000f00 */
.L_x_20:
[----:B------:R-:W-:-:S05]  /*11a0*/  IMAD.WIDE R26, R23, 0x4, R2 ;  /* 0x00000004171a7825 */ /* 0x000fca00078e0202 */
[----:B------:R-:W2:Y:S04]  /*11b0*/  LDG.E.128.CONSTANT R16, desc[UR6][R26.64+0x2000] ;  /* 0x002000061a107981 */ /* 0x000ea8000c1e9d00 */
[----:B------:R-:W3:Y:S04]  /*11c0*/  LDG.E.128.CONSTANT R4, desc[UR6][R26.64+0x3000] ;  /* 0x003000061a047981 */ /* 0x000ee8000c1e9d00 */
[----:B------:R-:W4:Y:S04]  /*11d0*/  LDG.E.128.CONSTANT R8, desc[UR6][R26.64] ;  /* 0x000000061a087981 */ /* 0x000f28000c1e9d00 */
[----:B------:R-:W5:Y:S01]  /*11e0*/  LDG.E.128.CONSTANT R12, desc[UR6][R26.64+0x1000] ;  /* 0x001000061a0c7981 */ /* 0x000f62000c1e9d00 */
[----:B0-----:R-:W-:Y:S01]  /*11f0*/  MOV R20, R24 ;  /* 0x0000001800147202 */ /* 0x001fe20000000f00 */
[----:B--2---:R-:W-:Y:S01]  /*1200*/  FADD R17, R17, R18 ;  /* 0x0000001211117221 */ /* 0x004fe20000000000 */
[----:B---3--:R-:W-:-:S02]  /*1210*/  FADD R18, R19, R4 ;  /* 0x0000000413127221 */ /* 0x008fc40000000000 */
[----:B------:R-:W-:Y:S01]  /*1220*/  IADD3 R4, PT, PT, -R23, R20, RZ ;  /* 0x0000001417047210 */ /* 0x000fe20007ffe1ff */
[----:B------:R-:W-:Y:S01]  /*1230*/  FADD R5, R5, R6 ;  /* 0x0000000605057221 */ /* 0x000fe20000000000 */
[----:B----4-:R-:W-:Y:S01]  /*1240*/  FADD R9, R9, R10 ;  /* 0x0000000a09097221 */ /* 0x010fe20000000000 */
[----:B------:R-:W-:Y:S01]  /*1250*/  FADD R8, R8, R21 ;  /* 0x0000001508087221 */ /* 0x000fe20000000000 */
[----:B------:R-:W-:Y:S01]  /*1260*/  ISETP.GE.AND P0, PT, R4, 0x1000, PT ;  /* 0x000010000400780c */ /* 0x000fe20003f06270 */
[----:B-----5:R-:W-:Y:S01]  /*1270*/  FADD R13, R13, R14 ;  /* 0x0000000e0d0d7221 */ /* 0x020fe20000000000 */
[----:B------:R-:W-:Y:S01]  /*1280*/  FADD R10, R11, R12 ;  /* 0x0000000c0b0a7221 */ /* 0x000fe20000000000 */
[----:B------:R-:W-:Y:S01]  /*1290*/  FADD R14, R15, R16 ;  /* 0x000000100f0e7221 */ /* 0x000fe20000000000 */
[----:B------:R-:W-:Y:S01]  /*12a0*/  FADD R8, R8, R9 ;  /* 0x0000000908087221 */ /* 0x000fe20000000000 */
[----:B------:R-:W-:Y:S01]  /*12b0*/  FADD R5, R18, R5 ;  /* 0x0000000512057221 */ /* 0x000fe20000000000 */
[----:B------:R-:W-:Y:S01]  /*12c0*/  FADD R13, R10, R13 ;  /* 0x0000000d0a0d7221 */ /* 0x000fe20000000000 */
[----:B------:R-:W-:-:S03]  /*12d0*/  FADD R14, R14, R17 ;  /* 0x000000110e0e7221 */ /* 0x000fc60000000000 */
[----:B------:R-:W-:Y:S01]  /*12e0*/  FADD R8, R8, R13 ;  /* 0x0000000d08087221 */ /* 0x000fe20000000000 */
[----:B------:R-:W-:-:S04]  /*12f0*/  FADD R5, R14, R5 ;  /* 0x000000050e057221 */ /* 0x000fc80000000000 */
[----:B------:R-:W-:-:S04]  /*1300*/  FADD R5, R8, R5 ;  /* 0x0000000508057221 */ /* 0x000fc80000000000 */
[----:B------:R-:W-:Y:S01]  /*1310*/  FADD R21, R7, R5 ;  /* 0x0000000507157221 */ /* 0x000fe20000000000 */
[----:B------:R-:W-:Y:S06]  /*1320*/  @!P0 BRA `(.L_x_19) ;  /* 0x0000000800308947 */ /* 0x000fec0003800000 */
[----:B------:R-:W-:-:S04]  /*1330*/  IADD3 R23, PT, PT, R23, 0x1000, RZ ;  /* 0x0000100017177810 */ /* 0x000fc80007ffe0ff */
[----:B------:R-:W-:-:S13]  /*1340*/  ISETP.GT.AND P0, PT, R23, R22, PT ;  /* 0x000000161700720c */ /* 0x000fda0003f04270 */
[----:B------:R-:W-:Y:S05]  /*1350*/  @!P0 BRA `(.L_x_20) ;  /* 0xfffffffc00908947 */ /* 0x000fea000383ffff */
.L_x_18:
[----:B------:R-:W-:-:S13]  /*1360*/  ISETP.GE.AND P0, PT, R23, R20, PT ;  /* 0x000000141700720c */ /* 0x000fda0003f06270 */
[----:B------:R-:W-:Y:S05]  /*1370*/  @P0 BRA `(.L_x_19) ;  /* 0x00000008001c0947 */ /* 0x000fea0003800000 */
[----:B------:R-:W-:Y:S01]  /*1380*/  IMAD.IADD R9, R20, 0x1, -R23 ;  /* 0x0000000114097824 */ /* 0x000fe200078e0a17 */
[----:B------:R-:W-:Y:S04]  /*1390*/  BSSY.RECONVERGENT B1, `(.L_x_19) ;  /* 0x0000085000017945 */ /* 0x000fe80003800200 */
[----:B------:R-:W-:-:S13]  /*13a0*/  ISETP.GE.AND P0, PT, R0, R9, PT ;  /* 0x000000090000720c */ /* 0x000fda0003f06270 */
[----:B------:R-:W-:Y:S05]  /*13b0*/  @P0 BRA `(.L_x_21) ;  /* 0x0000000800080947 */ /* 0x000fea0003800000 */
[-C--:B------:R-:W-:Y:S01]  /*13c0*/  LOP3.LUT R2, RZ, R0.reuse, RZ, 0x33, !PT ;  /* 0x00000000ff027212 */ /* 0x080fe200078e33ff */
[----:B------:R-:W-:Y:S01]  /*13d0*/  BSSY.RECONVERGENT B2, `(.L_x_22) ;  /* 0x0000015000027945 */ /* 0x000fe20003800200 */
[----:B------:R-:W-:Y:S02]  /*13e0*/  MOV R8, R0 ;  /* 0x0000000000087202 */ /* 0x000fe40000000f00 */
[----:B------:R-:W-:-:S04]  /*13f0*/  IADD3 R2, PT, PT, -R23, R20, R2 ;  /* 0x0000001417027210 */ /* 0x000fc80007ffe102 */
[C---:B------:R-:W-:Y:S02]  /*1400*/  LOP3.LUT R3, R2.reuse, 0x300, RZ, 0xc0, !PT ;  /* 0x0000030002037812 */ /* 0x040fe400078ec0ff */
[----:B------:R-:W-:Y:S02]  /*1410*/  ISETP.GE.U32.AND P1, PT, R2, 0x300, PT ;  /* 0x000003000200780c */ /* 0x000fe40003f26070 */
[----:B------:R-:W-:-:S13]  /*1420*/  ISETP.NE.AND P0, PT, R3, 0x300, PT ;  /* 0x000003000300780c */ /* 0x000fda0003f05270 */
[----:B------:R-:W-:Y:S05]  /*1430*/  @!P0 BRA `(.L_x_23) ;  /* 0x0000000000388947 */ /* 0x000fea0003800000 */
[----:B------:R-:W0:Y:S01]  /*1440*/  LDC.64 R4, c[0x0][0x380] ;  /* 0x0000e000ff047b82 */ /* 0x000e220000000a00 */
[----:B------:R-:W-:Y:S02]  /*1450*/  LEA.HI R2, R2, 0x1, RZ, 0x18 ;  /* 0x0000000102027811 */ /* 0x000fe400078fc0ff */
[----:B------:R-:W-:Y:S02]  /*1460*/  IADD3 R7, PT, PT, R0, R23, RZ ;  /* 0x0000001700077210 */ /* 0x000fe40007ffe0ff */
[----:B------:R-:W-:Y:S02]  /*1470*/  LOP3.LUT R2, R2, 0x3, RZ, 0xc0, !PT ;  /* 0x0000000302027812 */ /* 0x000fe400078ec0ff */
[----:B------:R-:W-:Y:S02]  /*1480*/  MOV R8, R0 ;  /* 0x0000000000087202 */ /* 0x000fe40000000f00 */
[----:B------:R-:W-:-:S07]  /*1490*/  IADD3 R6, PT, PT, -R2, RZ, RZ ;  /* 0x000000ff02067210 */ /* 0x000fce0007ffe1ff */
.L_x_24:
[----:B0-----:R-:W-:-:S06]  /*14a0*/  IMAD.WIDE.U32 R2, R7, 0x4, R4 ;  /* 0x0000000407027825 */ /* 0x001fcc00078e0004 */
[----:B------:R-:W2:Y:S01]  /*14b0*/  LDG.E.CONSTANT R2, desc[UR6][R2.64] ;  /* 0x0000000602027981 */ /* 0x000ea2000c1e9900 */
[----:B------:R-:W-:Y:S02]  /*14c0*/  IADD3 R6, PT, PT, R6, 0x1, RZ ;  /* 0x0000000106067810 */ /* 0x000fe40007ffe0ff */
[----:B------:R-:W-:Y:S02]  /*14d0*/  IADD3 R8, PT, PT, R8, 0x100, RZ ;  /* 0x0000010008087810 */ /* 0x000fe40007ffe0ff */
[----:B------:R-:W-:Y:S02]  /*14e0*/  ISETP.NE.AND P0, PT, R6, RZ, PT ;  /* 0x000000ff0600720c */ /* 0x000fe40003f05270 */
[----:B------:R-:W-:Y:S01]  /*14f0*/  IADD3 R7, PT, PT, R7, 0x100, RZ ;  /* 0x0000010007077810 */ /* 0x000fe20007ffe0ff */
[----:B--2---:R-:W-:-:S10]  /*1500*/  FADD R21, R2, R21 ;  /* 0x0000001502157221 */ /* 0x004fd40000000000 */
[----:B------:R-:W-:Y:S05]  /*1510*/  @P0 BRA `(.L_x_24) ;  /* 0xfffffffc00e00947 */ /* 0x000fea000383ffff */
.L_x_23:
[----:B------:R-:W-:Y:S05]  /*1520*/  BSYNC.RECONVERGENT B2 ;  /* 0x0000000000027941 */ /* 0x000fea0003800200 */
.L_x_22:
[----:B------:R-:W-:Y:S05]  /*1530*/  @!P1 BRA `(.L_x_21) ;  /* 0x0000000400a89947 */ /* 0x000fea0003800000 */
[----:B------:R-:W0:Y:S01]  /*1540*/  LDCU.64 UR4, c[0x0][0x380] ;  /* 0x00007000ff0477ac */ /* 0x000e220008000a00 */
[----:B------:R-:W-:Y:S01]  /*1550*/  IADD3 R5, PT, PT, R9, -R8, RZ ;  /* 0x8000000809057210 */ /* 0x000fe20007ffe0ff */
[----:B------:R-:W-:Y:S01]  /*1560*/  BSSY.RECONVERGENT B2, `(.L_x_25) ;  /* 0x000003b000027945 */ /* 0x000fe20003800200 */
[CC--:B------:R-:W-:Y:S02]  /*1570*/  IADD3 R3, P0, PT, R8.reuse, R23.reuse, RZ ;  /* 0x0000001708037210 */ /* 0x0c0fe40007f1e0ff */
[----:B------:R-:W-:Y:S02]  /*1580*/  ISETP.GT.AND P1, PT, R5, 0xc00, PT ;  /* 0x00000c000500780c */ /* 0x000fe40003f24270 */
[----:B------:R-:W-:Y:S02]  /*1590*/  IADD3.X R4, PT, PT, RZ, RZ, RZ, P0, !PT ;  /* 0x000000ffff047210 */ /* 0x000fe400007fe4ff */
[----:B------:R-:W-:Y:S02]  /*15a0*/  IADD3 R11, PT, PT, R8, R23, RZ ;  /* 0x00000017080b7210 */ /* 0x000fe40007ffe0ff */
[----:B0-----:R-:W-:-:S04]  /*15b0*/  LEA R2, P0, R3, UR4, 0x2 ;  /* 0x0000000403027c11 */ /* 0x001fc8000f8010ff */
[----:B------:R-:W-:Y:S02]  /*15c0*/  LEA.HI.X R3, R3, UR5, R4, 0x2, P0 ;  /* 0x0000000503037c11 */ /* 0x000fe400080f1404 */
[----:B------:R-:W-:-:S05]  /*15d0*/  IADD3 R2, P0, PT, R2, 0x800, RZ ;  /* 0x0000080002027810 */ /* 0x000fca0007f1e0ff */
[----:B------:R-:W-:Y:S01]  /*15e0*/  IMAD.X R3, RZ, RZ, R3, P0 ;  /* 0x000000ffff037224 */ /* 0x000fe200000e0603 */
[----:B------:R-:W-:Y:S01]  /*15f0*/  PLOP3.LUT P0, PT, PT, PT, PT, 0x80, 0x8 ;  /* 0x000000000008781c */ /* 0x000fe20003f0f070 */
[----:B------:R-:W-:-:S12]  /*1600*/  @!P1 BRA `(.L_x_26) ;  /* 0x0000000000c09947 */ /* 0x000fd80003800000 */
[----:B------:R-:W-:Y:S02]  /*1610*/  PLOP3.LUT P0, PT, PT, PT, PT, 0x8, 0x80 ;  /* 0x000000000080781c */ /* 0x000fe40003f0e170 */
[----:B------:R-:W-:-:S11]  /*1620*/  IADD3 R13, PT, PT, R9, -0xc00, RZ ;  /* 0xfffff400090d7810 */ /* 0x000fd60007ffe0ff */
.L_x_27:
[----:B------:R-:W0:Y:S01]  /*1630*/  LDC.64 R4, c[0x0][0x380] ;  /* 0x0000e000ff047b82 */ /* 0x000e220000000a00 */
[----:B------:R-:W2:Y:S01]  /*1640*/  LDG.E.CONSTANT R10, desc[UR6][R2.64+-0x400] ;  /* 0xfffc0006020a7981 */ /* 0x000ea2000c1e9900 */
[----:B------:R-:W-:-:S03]  /*1650*/  IADD3 R25, PT, PT, R11, 0x400, RZ ;  /* 0x000004000b197810 */ /* 0x000fc60007ffe0ff */
[----:B------:R-:W3:Y:S04]  /*1660*/  LDG.E.CONSTANT R19, desc[UR6][R2.64] ;  /* 0x0000000602137981 */ /* 0x000ee8000c1e9900 */
[----:B------:R-:W4:Y:S01]  /*1670*/  LDG.E.CONSTANT R18, desc[UR6][R2.64+0x400] ;  /* 0x0004000602127981 */ /* 0x000f22000c1e9900 */
[----:B------:R-:W-:-:S03]  /*1680*/  IADD3 R7, PT, PT, R11, 0x800, RZ ;  /* 0x000008000b077810 */ /* 0x000fc60007ffe0ff */
[----:B------:R-:W5:Y:S04]  /*1690*/  LDG.E.CONSTANT R16, desc[UR6][R2.64+0xc00] ;  /* 0x000c000602107981 */ /* 0x000f68000c1e9900 */
[----:B------:R-:W5:Y:S04]  /*16a0*/  LDG.E.CONSTANT R15, desc[UR6][R2.64+0x1000] ;  /* 0x00100006020f7981 */ /* 0x000f68000c1e9900 */
[----:B------:R-:W5:Y:S01]  /*16b0*/  LDG.E.CONSTANT R14, desc[UR6][R2.64+0x1400] ;  /* 0x00140006020e7981 */ /* 0x000f62000c1e9900 */
[----:B0-----:R-:W-:-:S03]  /*16c0*/  IMAD.WIDE.U32 R22, R11, 0x4, R4 ;  /* 0x000000040b167825 */ /* 0x001fc600078e0004 */
[----:B------:R-:W5:Y:S04]  /*16d0*/  LDG.E.CONSTANT R20, desc[UR6][R2.64+0x2000] ;  /* 0x0020000602147981 */ /* 0x000f68000c1e9900 */
[----:B------:R0:W2:Y:S01]  /*16e0*/  LDG.E.CONSTANT R12, desc[UR6][R22.64] ;  /* 0x00000006160c7981 */ /* 0x0000a2000c1e9900 */
[----:B------:R-:W-:-:S03]  /*16f0*/  IMAD.WIDE.U32 R24, R25, 0x4, R4 ;  /* 0x0000000419187825 */ /* 0x000fc600078e0004 */
[----:B------:R-:W5:Y:S04]  /*1700*/  LDG.E.CONSTANT R26, desc[UR6][R2.64+0x3000] ;  /* 0x00300006021a7981 */ /* 0x000f68000c1e9900 */
[----:B------:R-:W5:Y:S01]  /*1710*/  LDG.E.CONSTANT R17, desc[UR6][R24.64] ;  /* 0x0000000618117981 */ /* 0x000f62000c1e9900 */
[--C-:B------:R-:W-:Y:S01]  /*1720*/  IMAD.WIDE.U32 R6, R7, 0x4, R4.reuse ;  /* 0x0000000407067825 */ /* 0x100fe200078e0004 */
[----:B0-----:R-:W-:Y:S02]  /*1730*/  IADD3 R23, PT, PT, R11, 0xc00, RZ ;  /* 0x00000c000b177810 */ /* 0x001fe40007ffe0ff */
[----:B------:R-:W5:Y:S04]  /*1740*/  LDG.E.CONSTANT R22, desc[UR6][R2.64+0x1c00] ;  /* 0x001c000602167981 */ /* 0x000f68000c1e9900 */
[----:B------:R-:W5:Y:S01]  /*1750*/  LDG.E.CONSTANT R6, desc[UR6][R6.64] ;  /* 0x0000000606067981 */ /* 0x000f62000c1e9900 */
[----:B------:R-:W-:-:S03]  /*1760*/  IMAD.WIDE.U32 R4, R23, 0x4, R4 ;  /* 0x0000000417047825 */ /* 0x000fc600078e0004 */
[----:B------:R-:W5:Y:S04]  /*1770*/  LDG.E.CONSTANT R23, desc[UR6][R2.64+0x2400] ;  /* 0x0024000602177981 */ /* 0x000f68000c1e9900 */
[----:B------:R-:W5:Y:S04]  /*1780*/  LDG.E.CONSTANT R4, desc[UR6][R4.64] ;  /* 0x0000000604047981 */ /* 0x000f68000c1e9900 */
[----:B------:R-:W5:Y:S04]  /*1790*/  LDG.E.CONSTANT R24, desc[UR6][R2.64+0x2c00] ;  /* 0x002c000602187981 */ /* 0x000f68000c1e9900 */
[----:B------:R0:W5:Y:S01]  /*17a0*/  LDG.E.CONSTANT R25, desc[UR6][R2.64+0x3400] ;  /* 0x0034000602197981 */ /* 0x000162000c1e9900 */
[----:B------:R-:W-:-:S04]  /*17b0*/  IADD3 R8, PT, PT, R8, 0x1000, RZ ;  /* 0x0000100008087810 */ /* 0x000fc80007ffe0ff */
[----:B------:R-:W-:Y:S02]  /*17c0*/  ISETP.GE.AND P1, PT, R8, R13, PT ;  /* 0x0000000d0800720c */ /* 0x000fe40003f26270 */
[----:B0-----:R-:W-:Y:S02]  /*17d0*/  IADD3 R2, P2, PT, R2, 0x4000, RZ ;  /* 0x0000400002027810 */ /* 0x001fe40007f5e0ff */
[----:B------:R-:W-:Y:S02]  /*17e0*/  IADD3 R11, PT, PT, R11, 0x1000, RZ ;  /* 0x000010000b0b7810 */ /* 0x000fe40007ffe0ff */
[----:B------:R-:W-:Y:S01]  /*17f0*/  IADD3.X R3, PT, PT, RZ, R3, RZ, P2, !PT ;  /* 0x00000003ff037210 */ /* 0x000fe200017fe4ff */
[----:B--2---:R-:W-:-:S04]  /*1800*/  FADD R21, R12, R21 ;  /* 0x000000150c157221 */ /* 0x004fc80000000000 */
[----:B------:R-:W-:-:S04]  /*1810*/  FADD R10, R21, R10 ;  /* 0x0000000a150a7221 */ /* 0x000fc80000000000 */
[----:B---3--:R-:W-:-:S04]  /*1820*/  FADD R19, R10, R19 ;  /* 0x000000130a137221 */ /* 0x008fc80000000000 */
[----:B----4-:R-:W-:-:S04]  /*1830*/  FADD R18, R19, R18 ;  /* 0x0000001213127221 */ /* 0x010fc80000000000 */
[----:B-----5:R-:W-:-:S04]  /*1840*/  FADD R17, R18, R17 ;  /* 0x0000001112117221 */ /* 0x020fc80000000000 */
        /* <DEDUP_REMOVED lines=12> */
.L_x_26:
[----:B------:R-:W-:Y:S05]  /*1910*/  BSYNC.RECONVERGENT B2 ;  /* 0x0000000000027941 */ /* 0x000fea0003800200 */
.L_x_25:
[----:B------:R-:W-:Y:S01]  /*1920*/  IADD3 R4, PT, PT, R9, -R8, RZ ;  /* 0x8000000809047210 */ /* 0x000fe20007ffe0ff */
[----:B------:R-:W-:Y:S03]  /*1930*/  BSSY.RECONVERGENT B2, `(.L_x_28) ;  /* 0x000001e000027945 */ /* 0x000fe60003800200 */
[----:B------:R-:W-:-:S13]  /*1940*/  ISETP.GT.AND P1, PT, R4, 0x400, PT ;  /* 0x000004000400780c */ /* 0x000fda0003f24270 */
[----:B------:R-:W-:Y:S05]  /*1950*/  @!P1 BRA `(.L_x_29) ;  /* 0x00000000006c9947 */ /* 0x000fea0003800000 */
[----:B------:R-:W0:Y:S01]  /*1960*/  LDC.64 R6, c[0x0][0x380] ;  /* 0x0000e000ff067b82 */ /* 0x000e220000000a00 */
[----:B------:R-:W2:Y:S01]  /*1970*/  LDG.E.CONSTANT R10, desc[UR6][R2.64+-0x400] ;  /* 0xfffc0006020a7981 */ /* 0x000ea2000c1e9900 */
[----:B------:R-:W-:-:S03]  /*1980*/  VIADD R15, R11, 0x400 ;  /* 0x000004000b0f7836 */ /* 0x000fc60000000000 */
[----:B------:R-:W3:Y:S04]  /*1990*/  LDG.E.CONSTANT R13, desc[UR6][R2.64] ;  /* 0x00000006020d7981 */ /* 0x000ee8000c1e9900 */
[----:B------:R-:W4:Y:S04]  /*19a0*/  LDG.E.CONSTANT R17, desc[UR6][R2.64+0xc00] ;  /* 0x000c000602117981 */ /* 0x000f28000c1e9900 */
[----:B------:R-:W5:Y:S04]  /*19b0*/  LDG.E.CONSTANT R19, desc[UR6][R2.64+0x1000] ;  /* 0x0010000602137981 */ /* 0x000f68000c1e9900 */
[----:B------:R1:W5:Y:S01]  /*19c0*/  LDG.E.CONSTANT R23, desc[UR6][R2.64+0x1400] ;  /* 0x0014000602177981 */ /* 0x000362000c1e9900 */
[----:B0-----:R-:W-:-:S06]  /*19d0*/  IMAD.WIDE.U32 R4, R11, 0x4, R6 ;  /* 0x000000040b047825 */ /* 0x001fcc00078e0006 */
[----:B------:R-:W2:Y:S01]  /*19e0*/  LDG.E.CONSTANT R4, desc[UR6][R4.64] ;  /* 0x0000000604047981 */ /* 0x000ea2000c1e9900 */
[----:B------:R-:W-:-:S03]  /*19f0*/  IMAD.WIDE.U32 R6, R15, 0x4, R6 ;  /* 0x000000040f067825 */ /* 0x000fc600078e0006 */
[----:B------:R-:W4:Y:S04]  /*1a00*/  LDG.E.CONSTANT R15, desc[UR6][R2.64+0x400] ;  /* 0x00040006020f7981 */ /* 0x000f28000c1e9900 */
[----:B------:R-:W5:Y:S01]  /*1a10*/  LDG.E.CONSTANT R7, desc[UR6][R6.64] ;  /* 0x0000000606077981 */ /* 0x000f62000c1e9900 */
[----:B------:R-:W-:Y:S02]  /*1a20*/  PLOP3.LUT P0, PT, PT, PT, PT, 0x8, 0x80 ;  /* 0x000000000080781c */ /* 0x000fe40003f0e170 */
[----:B------:R-:W-:Y:S02]  /*1a30*/  IADD3 R8, PT, PT, R8, 0x800, RZ ;  /* 0x0000080008087810 */ /* 0x000fe40007ffe0ff */
[----:B------:R-:W-:Y:S01]  /*1a40*/  IADD3 R11, PT, PT, R11, 0x800, RZ ;  /* 0x000008000b0b7810 */ /* 0x000fe20007ffe0ff */
[----:B--2---:R-:W-:-:S04]  /*1a50*/  FADD R21, R21, R4 ;  /* 0x0000000415157221 */ /* 0x004fc80000000000 */
[----:B------:R-:W-:-:S04]  /*1a60*/  FADD R10, R21, R10 ;  /* 0x0000000a150a7221 */ /* 0x000fc80000000000 */
[----:B---3--:R-:W-:-:S04]  /*1a70*/  FADD R10, R10, R13 ;  /* 0x0000000d0a0a7221 */ /* 0x008fc80000000000 */
[----:B----4-:R-:W-:-:S04]  /*1a80*/  FADD R10, R10, R15 ;  /* 0x0000000f0a0a7221 */ /* 0x010fc80000000000 */
[----:B-----5:R-:W-:Y:S01]  /*1a90*/  FADD R10, R10, R7 ;  /* 0x000000070a0a7221 */ /* 0x020fe20000000000 */
[----:B------:R-:W-:-:S03]  /*1aa0*/  IADD3 R4, P1, PT, R2, 0x2000, RZ ;  /* 0x0000200002047810 */ /* 0x000fc60007f3e0ff */
[----:B------:R-:W-:Y:S01]  /*1ab0*/  FADD R10, R10, R17 ;  /* 0x000000110a0a7221 */ /* 0x000fe20000000000 */
[----:B------:R-:W-:-:S03]  /*1ac0*/  IADD3.X R5, PT, PT, RZ, R3, RZ, P1, !PT ;  /* 0x00000003ff057210 */ /* 0x000fc60000ffe4ff */
[----:B------:R-:W-:Y:S01]  /*1ad0*/  FADD R10, R10, R19 ;  /* 0x000000130a0a7221 */ /* 0x000fe20000000000 */
[----:B-1----:R-:W-:Y:S02]  /*1ae0*/  MOV R2, R4 ;  /* 0x0000000400027202 */ /* 0x002fe40000000f00 */
[----:B------:R-:W-:Y:S01]  /*1af0*/  MOV R3, R5 ;  /* 0x0000000500037202 */ /* 0x000fe20000000f00 */
[----:B------:R-:W-:-:S07]  /*1b00*/  FADD R21, R10, R23 ;  /* 0x000000170a157221 */ /* 0x000fce0000000000 */
.L_x_29:
[----:B------:R-:W-:Y:S05]  /*1b10*/  BSYNC.RECONVERGENT B2 ;  /* 0x0000000000027941 */ /* 0x000fea0003800200 */
.L_x_28:
[----:B------:R-:W-:-:S13]  /*1b20*/  ISETP.LT.OR P0, PT, R8, R9, P0 ;  /* 0x000000090800720c */ /* 0x000fda0000701670 */
[----:B------:R-:W-:Y:S05]  /*1b30*/  @!P0 BRA `(.L_x_21) ;  /* 0x0000000000288947 */ /* 0x000fea0003800000 */
[----:B------:R-:W0:Y:S01]  /*1b40*/  LDC.64 R4, c[0x0][0x380] ;  /* 0x0000e000ff047b82 */ /* 0x000e220000000a00 */
[----:B------:R-:W2:Y:S04]  /*1b50*/  LDG.E.CONSTANT R6, desc[UR6][R2.64+-0x400] ;  /* 0xfffc000602067981 */ /* 0x000ea8000c1e9900 */
[----:B------:R-:W3:Y:S04]  /*1b60*/  LDG.E.CONSTANT R7, desc[UR6][R2.64] ;  /* 0x0000000602077981 */ /* 0x000ee8000c1e9900 */
[----:B------:R-:W4:Y:S01]  /*1b70*/  LDG.E.CONSTANT R9, desc[UR6][R2.64+0x400] ;  /* 0x0004000602097981 */ /* 0x000f22000c1e9900 */
[----:B0-----:R-:W-:-:S06]  /*1b80*/  IMAD.WIDE.U32 R4, R11, 0x4, R4 ;  /* 0x000000040b047825 */ /* 0x001fcc00078e0004 */
[----:B------:R-:W5:Y:S02]  /*1b90*/  LDG.E.CONSTANT R4, desc[UR6][R4.64] ;  /* 0x0000000604047981 */ /* 0x000f64000c1e9900 */
[----:B-----5:R-:W-:-:S04]  /*1ba0*/  FADD R21, R21, R4 ;  /* 0x0000000415157221 */ /* 0x020fc80000000000 */
[----:B--2---:R-:W-:-:S04]  /*1bb0*/  FADD R6, R21, R6 ;  /* 0x0000000615067221 */ /* 0x004fc80000000000 */
[----:B---3--:R-:W-:-:S04]  /*1bc0*/  FADD R6, R6, R7 ;  /* 0x0000000706067221 */ /* 0x008fc80000000000 */
[----:B----4-:R-:W-:-:S07]  /*1bd0*/  FADD R21, R6, R9 ;  /* 0x0000000906157221 */ /* 0x010fce0000000000 */
.L_x_21:
[----:B------:R-:W-:Y:S05]  /*1be0*/  BSYNC.RECONVERGENT B1 ;  /* 0x0000000000017941 */ /* 0x000fea0003800200 */
.L_x_19:
[----:B------:R-:W0:Y:S01]  /*1bf0*/  S2R R6, SR_LANEID ;  /* 0x0000000000067919 */ /* 0x000e220000000000 */
[----:B------:R-:W1:Y:S01]  /*1c00*/  SHFL.DOWN PT, R2, R21, 0x1, 0x1f ;  /* 0x08201f0015027f89 */ /* 0x000e6200000e0000 */
[C---:B0-----:R-:W-:Y:S02]  /*1c10*/  ISETP.GT.AND P0, PT, R6.reuse, 0x1e, PT ;  /* 0x0000001e0600780c */ /* 0x041fe40003f04270 */
[----:B------:R-:W-:-:S11]  /*1c20*/  ISETP.NE.AND P1, PT, R6, RZ, PT ;  /* 0x000000ff0600720c */ /* 0x000fd60003f25270 */
[----:B-1----:R-:W-:Y:S01]  /*1c30*/  @!P0 FADD R21, R2, R21 ;  /* 0x0000001502158221 */ /* 0x002fe20000000000 */
[----:B------:R-:W-:Y:S01]  /*1c40*/  ISETP.GT.AND P0, PT, R6, 0x1d, PT ;  /* 0x0000001d0600780c */ /* 0x000fe20003f04270 */
[----:B------:R-:W0:Y:S01]  /*1c50*/  @!P1 S2R R5, SR_CgaCtaId ;  /* 0x0000000000059919 */ /* 0x000e220000008800 */
[----:B------:R-:W-:Y:S02]  /*1c60*/  @!P1 MOV R4, 0x400 ;  /* 0x0000040000049802 */ /* 0x000fe40000000f00 */
[----:B------:R-:W-:Y:S01]  /*1c70*/  @!P1 SHF.R.U32.HI R3, RZ, 0x3, R0 ;  /* 0x00000003ff039819 */ /* 0x000fe20000011600 */
[----:B------:R-:W1:Y:S03]  /*1c80*/  SHFL.DOWN PT, R2, R21, 0x2, 0x1f ;  /* 0x08401f0015027f89 */ /* 0x000e6600000e0000 */
[----:B------:R-:W-:-:S05]  /*1c90*/  @!P1 LOP3.LUT R3, R3, 0x7c, RZ, 0xc0, !PT ;  /* 0x0000007c03039812 */ /* 0x000fca00078ec0ff */
[----:B-1----:R-:W-:Y:S01]  /*1ca0*/  @!P0 FADD R21, R21, R2 ;  /* 0x0000000215158221 */ /* 0x002fe20000000000 */
[----:B------:R-:W-:Y:S02]  /*1cb0*/  ISETP.GT.AND P0, PT, R6, 0x1b, PT ;  /* 0x0000001b0600780c */ /* 0x000fe40003f04270 */
[----:B0-----:R-:W-:Y:S02]  /*1cc0*/  @!P1 LEA R4, R5, R4, 0x18 ;  /* 0x0000000405049211 */ /* 0x001fe400078ec0ff */
[----:B------:R-:W0:Y:S02]  /*1cd0*/  SHFL.DOWN PT, R2, R21, 0x4, 0x1f ;  /* 0x08801f0015027f89 */ /* 0x000e2400000e0000 */
[----:B------:R-:W-:-:S07]  /*1ce0*/  @!P1 IADD3 R3, PT, PT, R3, R4, RZ ;  /* 0x0000000403039210 */ /* 0x000fce0007ffe0ff */
        /* <DEDUP_REMOVED lines=12> */
[----:B------:R-:W0:Y:S01]  /*1db0*/  S2UR UR5, SR_CgaCtaId ;  /* 0x00000000000579c3 */ /* 0x000e220000008800 */
[----:B------:R-:W-:Y:S02]  /*1dc0*/  UMOV UR4, 0x400 ;  /* 0x0000040000047882 */ /* 0x000fe40000000000 */
[----:B0-----:R-:W-:-:S09]  /*1dd0*/  ULEA UR4, UR5, UR4, 0x18 ;  /* 0x0000000405047291 */ /* 0x001fd2000f8ec0ff */
[----:B---3--:R-:W0:Y:S04]  /*1de0*/  LDS R3, [UR4+0xc] ;  /* 0x00000c04ff037984 */ /* 0x008e280008000800 */
        /* <DEDUP_REMOVED lines=10> */
.L_x_2:
        /* <DEDUP_REMOVED lines=12> */
.L_x_32:
[----:B------:R-:W-:Y:S05]  /*1f50*/  BSYNC.RECONVERGENT B1 ;  /* 0x0000000000017941 */ /* 0x000fea0003800200 */
.L_x_31:
[----:B------:R-:W-:Y:S01]  /*1f60*/  ISETP.GE.AND P0, PT, R11, R20, PT ;  /* 0x000000140b00720c */ /* 0x000fe20003f06270 */
[----:B------:R-:W-:-:S12]  /*1f70*/  BSSY.RECONVERGENT B1, `(.L_x_33) ;  /* 0x0000074000017945 */ /* 0x000fd80003800200 */
[----:B------:R-:W-:Y:S05]  /*1f80*/  @P0 BRA `(.L_x_34) ;  /* 0x0000000400c80947 */ /* 0x000fea0003800000 */
[----:B0-----:R-:W-:Y:S01]  /*1f90*/  LOP3.LUT R3, RZ, R11, RZ, 0x33, !PT ;  /* 0x0000000bff037212 */ /* 0x001fe200078e33ff */
[----:B------:R-:W-:Y:S04]  /*1fa0*/  BSSY.RECONVERGENT B2, `(.L_x_35) ;  /* 0x0000015000027945 */ /* 0x000fe80003800200 */
[----:B------:R-:W-:-:S05]  /*1fb0*/  IMAD.IADD R4, R3, 0x1, R20 ;  /* 0x0000000103047824 */ /* 0x000fca00078e0214 */
        /* <DEDUP_REMOVED lines=10> */
.L_x_37:
[----:B------:R-:W-:-:S06]  /*2060*/  MOV R3, R5 ;  /* 0x0000000500037202 */ /* 0x000fcc0000000f00 */
[----:B------:R0:W2:Y:S01]  /*2070*/  LDG.E.CONSTANT R3, desc[UR6][R2.64] ;  /* 0x0000000602037981 */ /* 0x0000a2000c1e9900 */
[----:B------:R-:W-:Y:S02]  /*2080*/  IADD3 R4, PT, PT, R4, 0x1, RZ ;  /* 0x0000000104047810 */ /* 0x000fe40007ffe0ff */
[----:B------:R-:W-:Y:S02]  /*2090*/  IADD3 R11, PT, PT, R11, 0x100, RZ ;  /* 0x000001000b0b7810 */ /* 0x000fe40007ffe0ff */
[----:B------:R-:W-:Y:S02]  /*20a0*/  ISETP.NE.AND P0, PT, R4, RZ, PT ;  /* 0x000000ff0400720c */ /* 0x000fe40003f05270 */
[----:B0-----:R-:W-:-:S04]  /*20b0*/  IADD3 R2, P2, PT, R2, 0x400, RZ ;  /* 0x0000040002027810 */ /* 0x001fc80007f5e0ff */
[----:B------:R-:W-:Y:S01]  /*20c0*/  IADD3.X R5, PT, PT, RZ, R5, RZ, P2, !PT ;  /* 0x00000005ff057210 */ /* 0x000fe200017fe4ff */
[----:B--2--5:R-:W-:-:S06]  /*20d0*/  FADD R0, R3, R0 ;  /* 0x0000000003007221 */ /* 0x024fcc0000000000 */
[----:B------:R-:W-:Y:S05]  /*20e0*/  @P0 BRA `(.L_x_37) ;  /* 0xfffffffc00dc0947 */ /* 0x000fea000383ffff */
.L_x_36:
[----:B------:R-:W-:Y:S05]  /*20f0*/  BSYNC.RECONVERGENT B2 ;  /* 0x0000000000027941 */ /* 0x000fea0003800200 */
.L_x_35:
        /* <DEDUP_REMOVED lines=8> */
.L_x_40:
        /* <DEDUP_REMOVED lines=9> */
[----:B------:R-:W-:-:S03]  /*2210*/  VIADD R3, R11, 0x800 ;  /* 0x000008000b037836 */ /* 0x000fc60000000000 */
[----:B------:R-:W4:Y:S01]  /*2220*/  LDG.E.CONSTANT R15, desc[UR6][R4.64+0x400] ;  /* 0x00040006040f7981 */ /* 0x000f22000c1e9900 */
        /* <DEDUP_REMOVED lines=32> */
.L_x_39:
[----:B------:R-:W-:Y:S05]  /*2430*/  BSYNC.RECONVERGENT B2 ;  /* 0x0000000000027941 */ /* 0x000fea0003800200 */
.L_x_38:
[----:B------:R-:W-:Y:S01]  /*2440*/  IADD3 R2, PT, PT, -R11, R20, RZ ;  /* 0x000000140b027210 */ /* 0x000fe20007ffe1ff */
[----:B------:R-:W-:Y:S03]  /*2450*/  BSSY.RECONVERGENT B2, `(.L_x_41) ;  /* 0x0000019000027945 */ /* 0x000fe60003800200 */
[----:B------:R-:W-:-:S13]  /*2460*/  ISETP.GT.AND P1, PT, R2, 0x400, PT ;  /* 0x000004000200780c */ /* 0x000fda0003f24270 */
[----:B------:R-:W-:Y:S05]  /*2470*/  @!P1 BRA `(.L_x_42) ;  /* 0x0000000000589947 */ /* 0x000fea0003800000 */
        /* <DEDUP_REMOVED lines=22> */
.L_x_42:
[----:B------:R-:W-:Y:S05]  /*25e0*/  BSYNC.RECONVERGENT B2 ;  /* 0x0000000000027941 */ /* 0x000fea0003800200 */
.L_x_41:
        /* <DEDUP_REMOVED lines=12> */
.L_x_34:
[----:B------:R-:W-:Y:S05]  /*26b0*/  BSYNC.RECONVERGENT B1 ;  /* 0x0000000000017941 */ /* 0x000fea0003800200 */
.L_x_33:
        /* <DEDUP_REMOVED lines=35> */
[----:B--2---:R-:W0:Y:S04]  /*28f0*/  LDS R3, [UR4+0xc] ;  /* 0x00000c04ff037984 */ /* 0x004e280008000800 */
        /* <DEDUP_REMOVED lines=10> */
.L_x_43:
[----:B0-----:R-:W0:Y:S01]  /*29a0*/  S2R R2, SR_LANEID ;  /* 0x0000000000027919 */ /* 0x001e220000000000 */
[----:B------:R-:W-:-:S04]  /*29b0*/  LOP3.LUT R0, R9, 0x3e0, RZ, 0xc0, !PT ;  /* 0x000003e009007812 */ /* 0x000fc800078ec0ff */
[----:B------:R-:W-:Y:S02]  /*29c0*/  IADD3 R3, PT, PT, R0, 0x20, RZ ;  /* 0x0000002000037810 */ /* 0x000fe40007ffe0ff */
[----:B------:R-:W-:Y:S02]  /*29d0*/  LOP3.LUT R7, RZ, R0, RZ, 0x33, !PT ;  /* 0x00000000ff077212 */ /* 0x000fe400078e33ff */
[-C--:B------:R-:W-:Y:S02]  /*29e0*/  ISETP.GT.AND P0, PT, R3, R20.reuse, PT ;  /* 0x000000140300720c */ /* 0x080fe40003f04270 */
[----:B------:R-:W-:-:S04]  /*29f0*/  IADD3 R7, PT, PT, R7, R20, RZ ;  /* 0x0000001407077210 */ /* 0x000fc80007ffe0ff */
[----:B------:R-:W-:-:S05]  /*2a00*/  SEL R4, R7, 0x1f, P0 ;  /* 0x0000001f07047807 */ /* 0x000fca0000000000 */
[----:B------:R-:W1:Y:S01]  /*2a10*/  SHFL.DOWN PT, R0, R5, 0x1, R4 ;  /* 0x0820000005007989 */ /* 0x000e6200000e0004 */
[C---:B0-----:R-:W-:Y:S01]  /*2a20*/  ISETP.GE.AND P0, PT, R2.reuse, R4, PT ;  /* 0x000000040200720c */ /* 0x041fe20003f06270 */
[C---:B------:R-:W-:Y:S01]  /*2a30*/  VIADD R3, R2.reuse, 0x2 ;  /* 0x0000000202037836 */ /* 0x040fe20000000000 */
[----:B------:R-:W-:-:S11]  /*2a40*/  ISETP.NE.AND P1, PT, R2, RZ, PT ;  /* 0x000000ff0200720c */ /* 0x000fd60003f25270 */
[----:B-1----:R-:W-:Y:S01]  /*2a50*/  @!P0 FADD R5, R0, R5 ;  /* 0x0000000500058221 */ /* 0x002fe20000000000 */
[-C--:B------:R-:W-:Y:S01]  /*2a60*/  ISETP.GT.AND P0, PT, R3, R4.reuse, PT ;  /* 0x000000040300720c */ /* 0x080fe20003f04270 */
[----:B------:R-:W0:Y:S01]  /*2a70*/  @!P1 S2R R6, SR_CgaCtaId ;  /* 0x0000000000069919 */ /* 0x000e220000008800 */
[----:B------:R-:W-:Y:S02]  /*2a80*/  IADD3 R3, PT, PT, R2, 0x4, RZ ;  /* 0x0000000402037810 */ /* 0x000fe40007ffe0ff */
[----:B------:R-:W1:Y:S09]  /*2a90*/  SHFL.DOWN PT, R0, R5, 0x2, R4 ;  /* 0x0840000005007989 */ /* 0x000e7200000e0004 */
[----:B-1----:R-:W-:Y:S01]  /*2aa0*/  @!P0 FADD R5, R5, R0 ;  /* 0x0000000005058221 */ /* 0x002fe20000000000 */
[----:B------:R-:W-:-:S02]  /*2ab0*/  ISETP.GT.AND P0, PT, R3, R4, PT ;  /* 0x000000040300720c */ /* 0x000fc40003f04270 */
[----:B------:R-:W-:Y:S02]  /*2ac0*/  IADD3 R3, PT, PT, R2, 0x8, RZ ;  /* 0x0000000802037810 */ /* 0x000fe40007ffe0ff */
[----:B------:R-:W1:Y:S09]  /*2ad0*/  SHFL.DOWN PT, R0, R5, 0x4, R4 ;  /* 0x0880000005007989 */ /* 0x000e7200000e0004 */
[----:B-1----:R-:W-:Y:S01]  /*2ae0*/  @!P0 FADD R5, R5, R0 ;  /* 0x0000000005058221 */ /* 0x002fe20000000000 */
[----:B------:R-:W-:-:S02]  /*2af0*/  ISETP.GT.AND P0, PT, R3, R4, PT ;  /* 0x000000040300720c */ /* 0x000fc40003f04270 */
[----:B------:R-:W-:Y:S02]  /*2b00*/  IADD3 R3, PT, PT, R2, 0x10, RZ ;  /* 0x0000001002037810 */ /* 0x000fe40007ffe0ff */
[----:B------:R-:W1:Y:S01]  /*2b10*/  SHFL.DOWN PT, R0, R5, 0x8, R4 ;  /* 0x0900000005007989 */ /* 0x000e6200000e0004 */
[----:B------:R-:W-:-:S04]  /*2b20*/  @!P1 SHF.R.U32.HI R2, RZ, 0x3, R9 ;  /* 0x00000003ff029819 */ /* 0x000fc80000011609 */
[----:B------:R-:W-:-:S04]  /*2b30*/  @!P1 LOP3.LUT R2, R2, 0x7c, RZ, 0xc0, !PT ;  /* 0x0000007c02029812 */ /* 0x000fc800078ec0ff */
[----:B-1----:R-:W-:Y:S01]  /*2b40*/  @!P0 FADD R5, R5, R0 ;  /* 0x0000000005058221 */ /* 0x002fe20000000000 */
[----:B------:R-:W-:Y:S02]  /*2b50*/  ISETP.GT.AND P0, PT, R3, R4, PT ;  /* 0x000000040300720c */ /* 0x000fe40003f04270 */
[----:B------:R-:W-:Y:S02]  /*2b60*/  @!P1 MOV R3, 0x400 ;  /* 0x0000040000039802 */ /* 0x000fe40000000f00 */
[----:B------:R-:W1:Y:S02]  /*2b70*/  SHFL.DOWN PT, R0, R5, 0x10, R4 ;  /* 0x0a00000005007989 */ /* 0x000e6400000e0004 */
[----:B0-----:R-:W-:-:S04]  /*2b80*/  @!P1 LEA R3, R6, R3, 0x18 ;  /* 0x0000000306039211 */ /* 0x001fc800078ec0ff */
[----:B------:R-:W-:-:S03]  /*2b90*/  @!P1 IADD3 R3, PT, PT, R2, R3, RZ ;  /* 0x0000000302039210 */ /* 0x000fc60007ffe0ff */
[----:B-1----:R-:W-:Y:S01]  /*2ba0*/  @!P0 FADD R5, R5, R0 ;  /* 0x0000000005058221 */ /* 0x002fe20000000000 */
        /* <DEDUP_REMOVED lines=12> */
[----:B-1----:R-:W0:Y:S04]  /*2c70*/  LDS R3, [UR4+0xc] ;  /* 0x00000c04ff037984 */ /* 0x002e280008000800 */
        /* <DEDUP_REMOVED lines=13> */
.L_x_30:
[----:B------:R-:W0:Y:S01]  /*2d50*/  S2R R8, SR_TID.X ;  /* 0x0000000000087919 */ /* 0x000e220000002100 */
[----:B------:R-:W0:Y:S02]  /*2d60*/  LDC.64 R2, c[0x0][0x380] ;  /* 0x0000e000ff027b82 */ /* 0x000e240000000a00 */
[----:B0-----:R-:W-:-:S05]  /*2d70*/  IMAD.WIDE.U32 R2, R8, 0x4, R2 ;  /* 0x0000000408027825 */ /* 0x001fca00078e0002 */
[----:B------:R-:W2:Y:S04]  /*2d80*/  LDG.E.CONSTANT R19, desc[UR6][R2.64] ;  /* 0x0000000602137981 */ /* 0x000ea8000c1e9900 */
[----:B------:R-:W2:Y:S04]  /*2d90*/  LDG.E.CONSTANT R0, desc[UR6][R2.64+0x400] ;  /* 0x0004000602007981 */ /* 0x000ea8000c1e9900 */
[----:B------:R-:W3:Y:S04]  /*2da0*/  LDG.E.CONSTANT R4, desc[UR6][R2.64+0x800] ;  /* 0x0008000602047981 */ /* 0x000ee8000c1e9900 */
[----:B------:R-:W3:Y:S04]  /*2db0*/  LDG.E.CONSTANT R5, desc[UR6][R2.64+0xc00] ;  /* 0x000c000602057981 */ /* 0x000ee8000c1e9900 */
[----:B------:R-:W4:Y:S04]  /*2dc0*/  LDG.E.CONSTANT R6, desc[UR6][R2.64+0x1000] ;  /* 0x0010000602067981 */ /* 0x000f28000c1e9900 */
[----:B------:R-:W4:Y:S04]  /*2dd0*/  LDG.E.CONSTANT R7, desc[UR6][R2.64+0x1400] ;  /* 0x0014000602077981 */ /* 0x000f28000c1e9900 */
[----:B------:R-:W5:Y:S04]  /*2de0*/  LDG.E.CONSTANT R9, desc[UR6][R2.64+0x1800] ;  /* 0x0018000602097981 */ /* 0x000f68000c1e9900 */
        /* <DEDUP_REMOVED lines=8> */
[----:B------:R-:W5:Y:S01]  /*2e70*/  LDG.E.CONSTANT R18, desc[UR6][R2.64+0x3c00] ;  /* 0x003c000602127981 */ /* 0x000f62000c1e9900 */
[----:B------:R-:W-:Y:S01]  /*2e80*/  ISETP.GE.U32.AND P0, PT, R20, 0x2000, PT ;  /* 0x000020001400780c */ /* 0x000fe20003f06070 */
[----:B--2---:R-:W-:Y:S01]  /*2e90*/  FADD R0, R19, R0 ;  /* 0x0000000013007221 */ /* 0x004fe20000000000 */
[----:B---3--:R-:W-:-:S04]  /*2ea0*/  FADD R5, R4, R5 ;  /* 0x0000000504057221 */ /* 0x008fc80000000000 */
[----:B------:R-:W-:Y:S01]  /*2eb0*/  FADD R0, R0, R5 ;  /* 0x0000000500007221 */ /* 0x000fe20000000000 */
[----:B----4-:R-:W-:Y:S01]  /*2ec0*/  FADD R6, R6, R7 ;  /* 0x0000000706067221 */ /* 0x010fe20000000000 */
[----:B-----5:R-:W-:-:S04]  /*2ed0*/  FADD R9, R9, R10 ;  /* 0x0000000a09097221 */ /* 0x020fc80000000000 */
[----:B------:R-:W-:Y:S01]  /*2ee0*/  FADD R9, R6, R9 ;  /* 0x0000000906097221 */ /* 0x000fe20000000000 */
[----:B------:R-:W-:-:S03]  /*2ef0*/  FADD R11, R11, R12 ;  /* 0x0000000c0b0b7221 */ /* 0x000fc60000000000 */
[----:B------:R-:W-:Y:S01]  /*2f00*/  FADD R0, R0, R9 ;  /* 0x0000000900007221 */ /* 0x000fe20000000000 */
[----:B------:R-:W-:-:S04]  /*2f10*/  FADD R14, R13, R14 ;  /* 0x0000000e0d0e7221 */ /* 0x000fc80000000000 */
[----:B------:R-:W-:Y:S01]  /*2f20*/  FADD R11, R11, R14 ;  /* 0x0000000e0b0b7221 */ /* 0x000fe20000000000 */
[----:B------:R-:W-:Y:S01]  /*2f30*/  FADD R15, R15, R16 ;  /* 0x000000100f0f7221 */ /* 0x000fe20000000000 */
[----:B------:R-:W-:-:S04]  /*2f40*/  FADD R18, R17, R18 ;  /* 0x0000001211127221 */ /* 0x000fc80000000000 */
[----:B------:R-:W-:-:S04]  /*2f50*/  FADD R18, R15, R18 ;  /* 0x000000120f127221 */ /* 0x000fc80000000000 */
[----:B------:R-:W-:Y:S01]  /*2f60*/  FADD R5, R11, R18 ;  /* 0x000000120b057221 */ /* 0x000fe20000000000 */
[----:B------:R-:W-:-:S03]  /*2f70*/  HFMA2 R11, -RZ, RZ, 0, 0.00048828125 ;  /* 0x00001000ff0b7431 */ /* 0x000fc600000001ff */
[----:B------:R-:W-:Y:S01]  /*2f80*/  FADD R0, R0, R5 ;  /* 0x0000000500007221 */ /* 0x000fe20000000000 */
[----:B------:R-:W-:Y:S06]  /*2f90*/  @!P0 BRA `(.L_x_44) ;  /* 0x0000000000ac8947 */ /* 0x000fec0003800000 */
[----:B------:R-:W0:Y:S01]  /*2fa0*/  LDC R7, c[0x0][0x390] ;  /* 0x0000e400ff077b82 */ /* 0x000e220000000800 */
[----:B------:R-:W-:Y:S02]  /*2fb0*/  IADD3 R6, PT, PT, R20, -0x1000, RZ ;  /* 0xfffff00014067810 */ /* 0x000fe40007ffe0ff */
[----:B------:R-:W-:-:S07]  /*2fc0*/  MOV R11, 0x1000 ;  /* 0x00001000000b7802 */ /* 0x000fce0000000f00 */
.L_x_46:
[----:B------:R-:W-:-:S05]  /*2fd0*/  IMAD.WIDE R4, R11, 0x4, R2 ;  /* 0x000000040b047825 */ /* 0x000fca00078e0202 */
[----:B------:R-:W2:Y:S04]  /*2fe0*/  LDG.E.CONSTANT R20, desc[UR6][R4.64+0x400] ;  /* 0x0004000604147981 */ /* 0x000ea8000c1e9900 */
[----:B------:R-:W2:Y:S04]  /*2ff0*/  LDG.E.CONSTANT R21, desc[UR6][R4.64+0x800] ;  /* 0x0008000604157981 */ /* 0x000ea8000c1e9900 */
        /* <DEDUP_REMOVED lines=13> */
[----:B------:R1:W5:Y:S01]  /*30d0*/  LDG.E.CONSTANT R18, desc[UR6][R4.64+0x3c00] ;  /* 0x003c000604127981 */ /* 0x000362000c1e9900 */
[----:B--2---:R-:W-:Y:S01]  /*30e0*/  FADD R21, R20, R21 ;  /* 0x0000001514157221 */ /* 0x004fe20000000000 */
[----:B0-----:R-:W-:-:S05]  /*30f0*/  MOV R20, R7 ;  /* 0x0000000700147202 */ /* 0x001fca0000000f00 */
[----:B-1----:R-:W-:Y:S02]  /*3100*/  IMAD.IADD R4, R20, 0x1, -R11 ;  /* 0x0000000114047824 */ /* 0x002fe400078e0a0b */
[----:B---3--:R-:W-:-:S03]  /*3110*/  FADD R0, R19, R0 ;  /* 0x0000000013007221 */ /* 0x008fc60000000000 */
[----:B------:R-:W-:Y:S01]  /*3120*/  ISETP.GE.AND P0, PT, R4, 0x1000, PT ;  /* 0x000010000400780c */ /* 0x000fe20003f06270 */
[----:B----4-:R-:W-:Y:S01]  /*3130*/  FADD R22, R22, R23 ;  /* 0x0000001716167221 */ /* 0x010fe20000000000 */
[----:B------:R-:W-:Y:S01]  /*3140*/  FADD R0, R0, R21 ;  /* 0x0000001500007221 */ /* 0x000fe20000000000 */
[----:B-----5:R-:W-:-:S04]  /*3150*/  FADD R25, R24, R25 ;  /* 0x0000001918197221 */ /* 0x020fc80000000000 */
[----:B------:R-:W-:Y:S01]  /*3160*/  FADD R25, R22, R25 ;  /* 0x0000001916197221 */ /* 0x000fe20000000000 */
[----:B------:R-:W-:Y:S01]  /*3170*/  FADD R16, R16, R17 ;  /* 0x0000001110107221 */ /* 0x000fe20000000000 */
[----:B------:R-:W-:-:S04]  /*3180*/  FADD R15, R15, R10 ;  /* 0x0000000a0f0f7221 */ /* 0x000fc80000000000 */
[----:B------:R-:W-:Y:S01]  /*3190*/  FADD R15, R16, R15 ;  /* 0x0000000f100f7221 */ /* 0x000fe20000000000 */
[----:B------:R-:W-:Y:S01]  /*31a0*/  FADD R9, R14, R9 ;  /* 0x000000090e097221 */ /* 0x000fe20000000000 */
[----:B------:R-:W-:-:S04]  /*31b0*/  FADD R12, R13, R12 ;  /* 0x0000000c0d0c7221 */ /* 0x000fc80000000000 */
[----:B------:R-:W-:Y:S01]  /*31c0*/  FADD R12, R9, R12 ;  /* 0x0000000c090c7221 */ /* 0x000fe20000000000 */
[----:B------:R-:W-:-:S03]  /*31d0*/  FADD R0, R0, R25 ;  /* 0x0000001900007221 */ /* 0x000fc60000000000 */
[----:B------:R-:W-:-:S04]  /*31e0*/  FADD R15, R15, R12 ;  /* 0x0000000c0f0f7221 */ /* 0x000fc80000000000 */
[----:B------:R-:W-:-:S04]  /*31f0*/  FADD R15, R0, R15 ;  /* 0x0000000f000f7221 */ /* 0x000fc80000000000 */
[----:B------:R-:W-:Y:S01]  /*3200*/  FADD R0, R18, R15 ;  /* 0x0000000f12007221 */ /* 0x000fe20000000000 */
[----:B------:R-:W-:Y:S06]  /*3210*/  @!P0 BRA `(.L_x_45) ;  /* 0x0000000800308947 */ /* 0x000fec0003800000 */
[----:B------:R-:W-:-:S04]  /*3220*/  IADD3 R11, PT, PT, R11, 0x1000, RZ ;  /* 0x000010000b0b7810 */ /* 0x000fc80007ffe0ff */
[----:B------:R-:W-:-:S13]  /*3230*/  ISETP.GT.AND P0, PT, R11, R6, PT ;  /* 0x000000060b00720c */ /* 0x000fda0003f04270 */
[----:B------:R-:W-:Y:S05]  /*3240*/  @!P0 BRA `(.L_x_46) ;  /* 0xfffffffc00608947 */ /* 0x000fea000383ffff */
.L_x_44:
[----:B------:R-:W-:-:S13]  /*3250*/  ISETP.GE.AND P0, PT, R11, R20, PT ;  /* 0x000000140b00720c */ /* 0x000fda0003f06270 */
[----:B------:R-:W-:Y:S05]  /*3260*/  @P0 BRA `(.L_x_45) ;  /* 0x00000008001c0947 */ /* 0x000fea0003800000 */
[----:B------:R-:W-:Y:S01]  /*3270*/  IADD3 R9, PT, PT, -R11, R20, RZ ;  /* 0x000000140b097210 */ /* 0x000fe20007ffe1ff */
[----:B------:R-:W-:Y:S03]  /*3280*/  BSSY.RECONVERGENT B1, `(.L_x_45) ;  /* 0x0000085000017945 */ /* 0x000fe60003800200 */
        /* <DEDUP_REMOVED lines=16> */
.L_x_50:
        /* <DEDUP_REMOVED lines=8> */
.L_x_49:
[----:B------:R-:W-:Y:S05]  /*3410*/  BSYNC.RECONVERGENT B2 ;  /* 0x0000000000027941 */ /* 0x000fea0003800200 */
.L_x_48:
[----:B------:R-:W-:Y:S05]  /*3420*/  @!P1 BRA `(.L_x_47) ;  /* 0x0000000400a89947 */ /* 0x000fea0003800000 */
[----:B------:R-:W0:Y:S01]  /*3430*/  LDCU.64 UR4, c[0x0][0x380] ;  /* 0x00007000ff0477ac */ /* 0x000e220008000a00 */
[----:B------:R-:W-:Y:S01]  /*3440*/  IADD3 R5, PT, PT, R9, -R10, RZ ;  /* 0x8000000a09057210 */ /* 0x000fe20007ffe0ff */
[----:B------:R-:W-:Y:S01]  /*3450*/  BSSY.RECONVERGENT B2, `(.L_x_51) ;  /* 0x000003b000027945 */ /* 0x000fe20003800200 */
[CC--:B------:R-:W-:Y:S02]  /*3460*/  IADD3 R3, P0, PT, R10.reuse, R11.reuse, RZ ;  /* 0x0000000b0a037210 */ /* 0x0c0fe40007f1e0ff */
[----:B------:R-:W-:Y:S02]  /*3470*/  ISETP.GT.AND P1, PT, R5, 0xc00, PT ;  /* 0x00000c000500780c */ /* 0x000fe40003f24270 */
[----:B------:R-:W-:Y:S01]  /*3480*/  IADD3 R11, PT, PT, R10, R11, RZ ;  /* 0x0000000b0a0b7210 */ /* 0x000fe20007ffe0ff */
[----:B------:R-:W-:Y:S01]  /*3490*/  IMAD.X R4, RZ, RZ, RZ, P0 ;  /* 0x000000ffff047224 */ /* 0x000fe200000e06ff */
[----:B0-----:R-:W-:-:S04]  /*34a0*/  LEA R2, P0, R3, UR4, 0x2 ;  /* 0x0000000403027c11 */ /* 0x001fc8000f8010ff */
[----:B------:R-:W-:Y:S02]  /*34b0*/  LEA.HI.X R3, R3, UR5, R4, 0x2, P0 ;  /* 0x0000000503037c11 */ /* 0x000fe400080f1404 */
[----:B------:R-:W-:-:S04]  /*34c0*/  IADD3 R2, P0, PT, R2, 0x800, RZ ;  /* 0x0000080002027810 */ /* 0x000fc80007f1e0ff */
[----:B------:R-:W-:Y:S02]  /*34d0*/  IADD3.X R3, PT, PT, RZ, R3, RZ, P0, !PT ;  /* 0x00000003ff037210 */ /* 0x000fe400007fe4ff */
[----:B------:R-:W-:Y:S01]  /*34e0*/  PLOP3.LUT P0, PT, PT, PT, PT, 0x80, 0x8 ;  /* 0x000000000008781c */ /* 0x000fe20003f0f070 */
[----:B------:R-:W-:-:S12]  /*34f0*/  @!P1 BRA `(.L_x_52) ;  /* 0x0000000000c09947 */ /* 0x000fd80003800000 */
[----:B------:R-:W-:Y:S02]  /*3500*/  PLOP3.LUT P0, PT, PT, PT, PT, 0x8, 0x80 ;  /* 0x000000000080781c */ /* 0x000fe40003f0e170 */
[----:B------:R-:W-:-:S11]  /*3510*/  IADD3 R13, PT, PT, R9, -0xc00, RZ ;  /* 0xfffff400090d7810 */ /* 0x000fd60007ffe0ff */
.L_x_53:
[----:B------:R-:W0:Y:S01]  /*3520*/  LDC.64 R4, c[0x0][0x380] ;  /* 0x0000e000ff047b82 */ /* 0x000e220000000a00 */
[----:B------:R-:W2:Y:S01]  /*3530*/  LDG.E.CONSTANT R12, desc[UR6][R2.64+-0x400] ;  /* 0xfffc0006020c7981 */ /* 0x000ea2000c1e9900 */
[----:B------:R-:W-:-:S03]  /*3540*/  IADD3 R25, PT, PT, R11, 0x400, RZ ;  /* 0x000004000b197810 */ /* 0x000fc60007ffe0ff */
[----:B------:R-:W3:Y:S04]  /*3550*/  LDG.E.CONSTANT R20, desc[UR6][R2.64] ;  /* 0x0000000602147981 */ /* 0x000ee8000c1e9900 */
[----:B------:R-:W4:Y:S01]  /*3560*/  LDG.E.CONSTANT R19, desc[UR6][R2.64+0x400] ;  /* 0x0004000602137981 */ /* 0x000f22000c1e9900 */
[----:B------:R-:W-:-:S03]  /*3570*/  IADD3 R7, PT, PT, R11, 0x800, RZ ;  /* 0x000008000b077810 */ /* 0x000fc60007ffe0ff */
[----:B------:R-:W5:Y:S04]  /*3580*/  LDG.E.CONSTANT R17, desc[UR6][R2.64+0xc00] ;  /* 0x000c000602117981 */ /* 0x000f68000c1e9900 */
[----:B------:R-:W5:Y:S01]  /*3590*/  LDG.E.CONSTANT R16, desc[UR6][R2.64+0x1000] ;  /* 0x0010000602107981 */ /* 0x000f62000c1e9900 */
[----:B------:R-:W-:-:S03]  /*35a0*/  IADD3 R23, PT, PT, R11, 0xc00, RZ ;  /* 0x00000c000b177810 */ /* 0x000fc60007ffe0ff */
[----:B------:R-:W5:Y:S01]  /*35b0*/  LDG.E.CONSTANT R22, desc[UR6][R2.64+0x1c00] ;  /* 0x001c000602167981 */ /* 0x000f62000c1e9900 */
[----:B0-----:R-:W-:-:S03]  /*35c0*/  IMAD.WIDE.U32 R14, R11, 0x4, R4 ;  /* 0x000000040b0e7825 */ /* 0x001fc600078e0004 */
[----:B------:R-:W5:Y:S04]  /*35d0*/  LDG.E.CONSTANT R21, desc[UR6][R2.64+0x2000] ;  /* 0x0020000602157981 */ /* 0x000f68000c1e9900 */
[----:B------:R-:W5:Y:S04]  /*35e0*/  LDG.E.CONSTANT R26, desc[UR6][R2.64+0x3000] ;  /* 0x00300006021a7981 */ /* 0x000f68000c1e9900 */
[----:B------:R-:W2:Y:S01]  /*35f0*/  LDG.E.CONSTANT R15, desc[UR6][R14.64] ;  /* 0x000000060e0f7981 */ /* 0x000ea2000c1e9900 */
[----:B------:R-:W-:-:S05]  /*3600*/  IMAD.WIDE.U32 R24, R25, 0x4, R4 ;  /* 0x0000000419187825 */ /* 0x000fca00078e0004 */
[----:B------:R-:W5:Y:S01]  /*3610*/  LDG.E.CONSTANT R18, desc[UR6][R24.64] ;  /* 0x0000000618127981 */ /* 0x000f62000c1e9900 */
[----:B------:R-:W-:-:S03]  /*3620*/  IMAD.WIDE.U32 R6, R7, 0x4, R4 ;  /* 0x0000000407067825 */ /* 0x000fc600078e0004 */
        /* <DEDUP_REMOVED lines=8> */
[----:B------:R-:W-:Y:S01]  /*36b0*/  ISETP.GE.AND P1, PT, R10, R13, PT ;  /* 0x0000000d0a00720c */ /* 0x000fe20003f26270 */
[----:B------:R-:W-:Y:S01]  /*36c0*/  VIADD R11, R11, 0x1000 ;  /* 0x000010000b0b7836 */ /* 0x000fe20000000000 */
[----:B0-----:R-:W-:-:S04]  /*36d0*/  IADD3 R2, P2, PT, R2, 0x4000, RZ ;  /* 0x0000400002027810 */ /* 0x001fc80007f5e0ff */
        /* <DEDUP_REMOVED lines=18> */
.L_x_52:
[----:B------:R-:W-:Y:S05]  /*3800*/  BSYNC.RECONVERGENT B2 ;  /* 0x0000000000027941 */ /* 0x000fea0003800200 */
.L_x_51:
[----:B------:R-:W-:Y:S01]  /*3810*/  IADD3 R4, PT, PT, R9, -R10, RZ ;  /* 0x8000000a09047210 */ /* 0x000fe20007ffe0ff */
[----:B------:R-:W-:Y:S03]  /*3820*/  BSSY.RECONVERGENT B2, `(.L_x_54) ;  /* 0x000001e000027945 */ /* 0x000fe60003800200 */
[----:B------:R-:W-:-:S13]  /*3830*/  ISETP.GT.AND P1, PT, R4, 0x400, PT ;  /* 0x000004000400780c */ /* 0x000fda0003f24270 */
[----:B------:R-:W-:Y:S05]  /*3840*/  @!P1 BRA `(.L_x_55) ;  /* 0x00000000006c9947 */ /* 0x000fea0003800000 */
[----:B------:R-:W0:Y:S01]  /*3850*/  LDC.64 R6, c[0x0][0x380] ;  /* 0x0000e000ff067b82 */ /* 0x000e220000000a00 */
[----:B------:R-:W2:Y:S01]  /*3860*/  LDG.E.CONSTANT R13, desc[UR6][R2.64+-0x400] ;  /* 0xfffc0006020d7981 */ /* 0x000ea2000c1e9900 */
[----:B------:R-:W-:-:S03]  /*3870*/  IADD3 R17, PT, PT, R11, 0x400, RZ ;  /* 0x000004000b117810 */ /* 0x000fc60007ffe0ff */
[----:B------:R-:W3:Y:S04]  /*3880*/  LDG.E.CONSTANT R15, desc[UR6][R2.64] ;  /* 0x00000006020f7981 */ /* 0x000ee8000c1e9900 */
[----:B------:R-:W4:Y:S04]  /*3890*/  LDG.E.CONSTANT R19, desc[UR6][R2.64+0xc00] ;  /* 0x000c000602137981 */ /* 0x000f28000c1e9900 */
[----:B------:R-:W5:Y:S04]  /*38a0*/  LDG.E.CONSTANT R21, desc[UR6][R2.64+0x1000] ;  /* 0x0010000602157981 */ /* 0x000f68000c1e9900 */
[----:B------:R-:W5:Y:S01]  /*38b0*/  LDG.E.CONSTANT R23, desc[UR6][R2.64+0x1400] ;  /* 0x0014000602177981 */ /* 0x000f62000c1e9900 */
[----:B0-----:R-:W-:-:S06]  /*38c0*/  IMAD.WIDE.U32 R4, R11, 0x4, R6 ;  /* 0x000000040b047825 */ /* 0x001fcc00078e0006 */
[----:B------:R0:W2:Y:S01]  /*38d0*/  LDG.E.CONSTANT R5, desc[UR6][R4.64] ;  /* 0x0000000604057981 */ /* 0x0000a2000c1e9900 */
[----:B------:R-:W-:-:S03]  /*38e0*/  IMAD.WIDE.U32 R6, R17, 0x4, R6 ;  /* 0x0000000411067825 */ /* 0x000fc600078e0006 */
[----:B------:R1:W4:Y:S04]  /*38f0*/  LDG.E.CONSTANT R17, desc[UR6][R2.64+0x400] ;  /* 0x0004000602117981 */ /* 0x000328000c1e9900 */
[----:B------:R-:W5:Y:S01]  /*3900*/  LDG.E.CONSTANT R7, desc[UR6][R6.64] ;  /* 0x0000000606077981 */ /* 0x000f62000c1e9900 */
[----:B0-----:R-:W-:Y:S02]  /*3910*/  IADD3 R4, P1, PT, R2, 0x2000, RZ ;  /* 0x0000200002047810 */ /* 0x001fe40007f3e0ff */
[----:B------:R-:W-:Y:S02]  /*3920*/  PLOP3.LUT P0, PT, PT, PT, PT, 0x8, 0x80 ;  /* 0x000000000080781c */ /* 0x000fe40003f0e170 */
[----:B------:R-:W-:Y:S02]  /*3930*/  IADD3 R10, PT, PT, R10, 0x800, RZ ;  /* 0x000008000a0a7810 */ /* 0x000fe40007ffe0ff */
[----:B------:R-:W-:-:S02]  /*3940*/  IADD3 R11, PT, PT, R11, 0x800, RZ ;  /* 0x000008000b0b7810 */ /* 0x000fc40007ffe0ff */
[----:B-1----:R-:W-:Y:S01]  /*3950*/  MOV R2, R4 ;  /* 0x0000000400027202 */ /* 0x002fe20000000f00 */
[----:B--2---:R-:W-:-:S04]  /*3960*/  FADD R0, R0, R5 ;  /* 0x0000000500007221 */ /* 0x004fc80000000000 */
[----:B------:R-:W-:-:S04]  /*3970*/  FADD R0, R0, R13 ;  /* 0x0000000d00007221 */ /* 0x000fc80000000000 */
[----:B---3--:R-:W-:-:S04]  /*3980*/  FADD R0, R0, R15 ;  /* 0x0000000f00007221 */ /* 0x008fc80000000000 */
[----:B----4-:R-:W-:-:S04]  /*3990*/  FADD R0, R0, R17 ;  /* 0x0000001100007221 */ /* 0x010fc80000000000 */
[----:B-----5:R-:W-:-:S04]  /*39a0*/  FADD R0, R0, R7 ;  /* 0x0000000700007221 */ /* 0x020fc80000000000 */
[----:B------:R-:W-:Y:S01]  /*39b0*/  FADD R0, R0, R19 ;  /* 0x0000001300007221 */ /* 0x000fe20000000000 */
[----:B------:R-:W-:-:S03]  /*39c0*/  IADD3.X R5, PT, PT, RZ, R3, RZ, P1, !PT ;  /* 0x00000003ff057210 */ /* 0x000fc60000ffe4ff */
[----:B------:R-:W-:Y:S01]  /*39d0*/  FADD R0, R0, R21 ;  /* 0x0000001500007221 */ /* 0x000fe20000000000 */
[----:B------:R-:W-:-:S03]  /*39e0*/  MOV R3, R5 ;  /* 0x0000000500037202 */ /* 0x000fc60000000f00 */
[----:B------:R-:W-:-:S07]  /*39f0*/  FADD R0, R0, R23 ;  /* 0x0000001700007221 */ /* 0x000fce0000000000 */
.L_x_55:
[----:B------:R-:W-:Y:S05]  /*3a00*/  BSYNC.RECONVERGENT B2 ;  /* 0x0000000000027941 */ /* 0x000fea0003800200 */
.L_x_54:
[----:B------:R-:W-:-:S13]  /*3a10*/  ISETP.LT.OR P0, PT, R10, R9, P0 ;  /* 0x000000090a00720c */ /* 0x000fda0000701670 */
[----:B------:R-:W-:Y:S05]  /*3a20*/  @!P0 BRA `(.L_x_47) ;  /* 0x0000000000288947 */ /* 0x000fea0003800000 */
[----:B------:R-:W0:Y:S01]  /*3a30*/  LDC.64 R4, c[0x0][0x380] ;  /* 0x0000e000ff047b82 */ /* 0x000e220000000a00 */
[----:B------:R-:W2:Y:S04]  /*3a40*/  LDG.E.CONSTANT R7, desc[UR6][R2.64+-0x400] ;  /* 0xfffc000602077981 */ /* 0x000ea8000c1e9900 */
[----:B------:R-:W3:Y:S01]  /*3a50*/  LDG.E.CONSTANT R9, desc[UR6][R2.64] ;  /* 0x0000000602097981 */ /* 0x000ee2000c1e9900 */
[----:B0-----:R-:W-:-:S03]  /*3a60*/  IMAD.WIDE.U32 R4, R11, 0x4, R4 ;  /* 0x000000040b047825 */ /* 0x001fc600078e0004 */
[----:B------:R-:W4:Y:S04]  /*3a70*/  LDG.E.CONSTANT R11, desc[UR6][R2.64+0x400] ;  /* 0x00040006020b7981 */ /* 0x000f28000c1e9900 */
[----:B------:R-:W5:Y:S02]  /*3a80*/  LDG.E.CONSTANT R5, desc[UR6][R4.64] ;  /* 0x0000000604057981 */ /* 0x000f64000c1e9900 */
[----:B-----5:R-:W-:-:S04]  /*3a90*/  FADD R0, R0, R5 ;  /* 0x0000000500007221 */ /* 0x020fc80000000000 */
[----:B--2---:R-:W-:-:S04]  /*3aa0*/  FADD R0, R0, R7 ;  /* 0x0000000700007221 */ /* 0x004fc80000000000 */
[----:B---3--:R-:W-:-:S04]  /*3ab0*/  FADD R0, R0, R9 ;  /* 0x0000000900007221 */ /* 0x008fc80000000000 */
[----:B----4-:R-:W-:-:S07]  /*3ac0*/  FADD R0, R0, R11 ;  /* 0x0000000b00007221 */ /* 0x010fce0000000000 */
.L_x_47:
[----:B------:R-:W-:Y:S05]  /*3ad0*/  BSYNC.RECONVERGENT B1 ;  /* 0x0000000000017941 */ /* 0x000fea0003800200 */
.L_x_45:
[----:B------:R-:W0:Y:S01]  /*3ae0*/  S2R R6, SR_LANEID ;  /* 0x0000000000067919 */ /* 0x000e220000000000 */
[----:B------:R-:W-:-:S05]  /*3af0*/  MOV R3, R0 ;  /* 0x0000000000037202 */ /* 0x000fca0000000f00 */
        /* <DEDUP_REMOVED lines=30> */
[----:B------:R-:W1:Y:S04]  /*3ce0*/  LDS R3, [UR4+0xc] ;  /* 0x00000c04ff037984 */ /* 0x000e680008000800 */
[----:B0-----:R-:W0:Y:S04]  /*3cf0*/  LDS.128 R4, [UR4+0x10] ;  /* 0x00001004ff047984 */ /* 0x001e280008000c00 */
[----:B------:R-:W2:Y:S01]  /*3d00*/  LDS.64 R8, [UR4+0x20] ;  /* 0x00002004ff087984 */ /* 0x000ea20008000a00 */
[----:B-1----:R-:W-:-:S04]  /*3d10*/  FADD R3, R0, R3 ;  /* 0x0000000300037221 */ /* 0x002fc80000000000 */
[----:B0-----:R-:W-:-:S04]  /*3d20*/  FADD R4, R3, R4 ;  /* 0x0000000403047221 */ /* 0x001fc80000000000 */
[----:B------:R-:W-:-:S04]  /*3d30*/  FADD R5, R4, R5 ;  /* 0x0000000504057221 */ /* 0x000fc80000000000 */
[----:B------:R-:W-:-:S04]  /*3d40*/  FADD R6, R5, R6 ;  /* 0x0000000605067221 */ /* 0x000fc80000000000 */
[----:B------:R-:W-:-:S04]  /*3d50*/  FADD R7, R6, R7 ;  /* 0x0000000706077221 */ /* 0x000fc80000000000 */
[----:B--2---:R-:W-:-:S04]  /*3d60*/  FADD R8, R7, R8 ;  /* 0x0000000807087221 */ /* 0x004fc80000000000 */
[----:B------:R-:W-:-:S07]  /*3d70*/  FADD R0, R8, R9 ;  /* 0x0000000908007221 */ /* 0x000fce0000000000 */
.L_x_17:
[----:B------:R-:W-:Y:S05]  /*3d80*/  BSYNC.RECONVERGENT B0 ;  /* 0x0000000000007941 */ /* 0x000fea0003800200 */
.L_x_1:
[----:B------:R-:W-:Y:S05]  /*3d90*/  @P0 EXIT ;  /* 0x000000000000094d */ /* 0x000fea0003800000 */
[----:B------:R-:W1:Y:S01]  /*3da0*/  LDCU.64 UR4, c[0x0][0x398] ;  /* 0x00007300ff0477ac */ /* 0x000e620008000a00 */
[----:B0-----:R-:W0:Y:S01]  /*3db0*/  LDC.64 R4, c[0x0][0x388] ;  /* 0x0000e200ff047b82 */ /* 0x001e220000000a00 */
[----:B-1234-:R-:W1:Y:S02]  /*3dc0*/  F2F.F32.F64 R3, UR4 ;  /* 0x0000000400037d10 */ /* 0x01ee640008301000 */
[----:B-1----:R-:W-:-:S06]  /*3dd0*/  FADD R3, R3, R0 ;  /* 0x0000000003037221 */ /* 0x002fcc0000000000 */
[----:B------:R-:W0:Y:S02]  /*3de0*/  F2F.F64.F32 R2, R3 ;  /* 0x0000000300027310 */ /* 0x000e240000201800 */
[----:B0-----:R-:W-:Y:S01]  /*3df0*/  STG.E.64 desc[UR6][R4.64], R2 ;  /* 0x0000000204007986 */ /* 0x001fe2000c101b06 */
[----:B------:R-:W-:Y:S05]  /*3e00*/  EXIT ;  /* 0x000000000000794d */ /* 0x000fea0003800000 */
.L_x_56:
[----:B------:R-:W-:-:S00]  /*3e10*/  BRA `(.L_x_56) ;  /* 0xfffffffc00fc7947 */ /* 0x000fc0000383ffff */
[----:B------:R-:W-:-:S00]  /*3e20*/  NOP ;  /* 0x0000000000007918 */ /* 0x000fc00000000000 */
        /* <DEDUP_REMOVED lines=13> */
.L_x_1043:


//--------------------- .text._ZN3cub18CUB_300001_SM_10006detail6reduce18DeviceReduceKernelINS2_10policy_hubIfyN4cuda3std3__44plusIfEEE10Policy1000EN6thrust24THRUST_300001_SM_1000_NS6detail15normal_iteratorINSD_10device_ptrIdEEEEyS9_f3ExpEEvT0_PT3_T1_NS0_13GridEvenShareISN_EET2_T4_ --------------------------
	.section	.text._ZN3cub18CUB_300001_SM_10006detail6reduce18DeviceReduceKernelINS2_10policy_hubIfyN4cuda3std3__44plusIfEEE10Policy1000EN6thrust24THRUST_300001_SM_1000_NS6detail15normal_iteratorINSD_10device_ptrIdEEEEyS9_f3ExpEEvT0_PT3_T1_NS0_13GridEvenShareISN_EET2_T4_,"ax",@progbits
	.align	128
        .global         _ZN3cub18CUB_300001_SM_10006detail6reduce18DeviceReduceKernelINS2_10policy_hubIfyN4cuda3std3__44plusIfEEE10Policy1000EN6thrust24THRUST_300001_SM_1000_NS6detail15normal_iteratorINSD_10device_ptrIdEEEEyS9_f3ExpEEvT0_PT3_T1_NS0_13GridEvenShareISN_EET2_T4_
        .type           _ZN3cub18CUB_300001_SM_10006detail6reduce18DeviceReduceKernelINS2_10policy_hubIfyN4cuda3std3__44plusIfEEE10Policy1000EN6thrust24THRUST_300001_SM_1000_NS6detail15normal_iteratorINSD_10device_ptrIdEEEEyS9_f3ExpEEvT0_PT3_T1_NS0_13GridEvenShareISN_EET2_T4_,@function
        .size           _ZN3cub18CUB_300001_SM_10006detail6reduce18DeviceReduceKernelINS2_10policy_hubIfyN4cuda3std3__44plusIfEEE10Policy1000EN6thrust24THRUST_300001_SM_1000_NS6detail15normal_iteratorINSD_10device_ptrIdEEEEyS9_f3ExpEEvT0_PT3_T1_NS0_13GridEvenShareISN_EET2_T4_,(.L_x_1044 - _ZN3cub18CUB_300001_SM_10006detail6reduce18DeviceReduceKernelINS2_10policy_hubIfyN4cuda3std3__44plusIfEEE10Policy1000EN6thrust24THRUST_300001_SM_1000_NS6detail15normal_iteratorINSD_10device_ptrIdEEEEyS9_f3ExpEEvT0_PT3_T1_NS0_13GridEvenShareISN_EET2_T4_)
        .other          _ZN3cub18CUB_300001_SM_10006detail6reduce18DeviceReduceKernelINS2_10policy_hubIfyN4cuda3std3__44plusIfEEE10Policy1000EN6thrust24THRUST_300001_SM_1000_NS6detail15normal_iteratorINSD_10device_ptrIdEEEEyS9_f3ExpEEvT0_PT3_T1_NS0_13GridEvenShareISN_EET2_T4_,@"STO_CUDA_ENTRY STV_DEFAULT"
_ZN3cub18CUB_300001_SM_10006detail6reduce18DeviceReduceKernelINS2_10policy_hubIfyN4cuda3std3__44plusIfEEE10Policy1000EN6thrust24THRUST_300001_SM_1000_NS6detail15normal_iteratorINSD_10device_ptrIdEEEEyS9_f3ExpEEvT0_PT3_T1_NS0_13GridEvenShareISN_EET2_T4_:
.text._ZN3cub18CUB_300001_SM_10006detail6reduce18DeviceReduceKernelINS2_10policy_hubIfyN4cuda3std3__44plusIfEEE10Policy1000EN6thrust24THRUST_300001_SM_1000_NS6detail15normal_iteratorINSD_10device_ptrIdEEEEyS9_f3ExpEEvT0_PT3_T1_NS0_13GridEvenShareISN_EET2_T4_:
[----:B------:R-:W-:Y:S08]  /*0000*/  LDC R1, c[0x0][0x37c] ;  /* 0x0000df00ff017b82 */ /* 0x000ff00000000800 */
[----:B------:R-:W0:Y:S01]  /*0010*/  S2UR UR18, SR_CTAID.X ;  /* 0x00000000001279c3 */ /* 0x000e220000002500 */
[----:B------:R-:W1:Y:S01]  /*0020*/  LDCU.64 UR6, c[0x0][0x3b8] ;  /* 0x00007700ff0677ac */ /* 0x000e620008000a00 */
[----:B------:R-:W-:Y:S01]  /*0030*/  BSSY.RECONVERGENT B0, `(.L_x_57) ;  /* 0x0000722000007945 */ /* 0x000fe20003800200 */
[----:B------:R-:W2:Y:S01]  /*0040*/  LDCU.64 UR16, c[0x0][0x358] ;  /* 0x00006b00ff1077ac */ /* 0x000ea20008000a00 */
[----:B0-----:R-:W-:-:S04]  /*0050*/  USHF.L.U32 UR4, UR18, 0xc, URZ ;  /* 0x0000000c12047899 */ /* 0x001fc800080006ff */
[----:B-1----:R-:W-:-:S04]  /*0060*/  UIADD3 UR5, UP0, UPT, -UR4, UR6, URZ ;  /* 0x0000000604057290 */ /* 0x002fc8000ff1e1ff */
[----:B------:R-:W-:Y:S02]  /*0070*/  UIADD3.X UR8, UPT, UPT, UR7, -0x1, URZ, UP0, !UPT ;  /* 0xffffffff07087890 */ /* 0x000fe400087fe4ff */
[----:B------:R-:W-:-:S04]  /*0080*/  UISETP.GT.U32.AND UP0, UPT, UR5, 0xfff, UPT ;  /* 0x00000fff0500788c */ /* 0x000fc8000bf04070 */
[----:B------:R-:W-:-:S09]  /*0090*/  UISETP.GT.U32.AND.EX UP0, UPT, UR8, URZ, UPT, UP0 ;  /* 0x000000ff0800728c */ /* 0x000fd2000bf04100 */
[----:B--2---:R-:W-:Y:S05]  /*00a0*/  BRA.U UP0, `(.L_x_58) ;  /* 0x0000001500e47547 */ /* 0x004fea000b800000 */
[----:B------:R-:W0:Y:S01]  /*00b0*/  S2R R0, SR_TID.X ;  /* 0x0000000000007919 */ /* 0x000e220000002100 */
[----:B------:R-:W-:Y:S01]  /*00c0*/  UIADD3 UR7, UPT, UPT, -UR4, UR6, URZ ;  /* 0x0000000604077290 */ /* 0x000fe2000fffe1ff */
[----:B------:R-:W-:Y:S01]  /*00d0*/  BSSY.RECONVERGENT B1, `(.L_x_59) ;  /* 0x0000046000017945 */ /* 0x000fe20003800200 */
[----:B------:R-:W-:-:S04]  /*00e0*/  IMAD.MOV.U32 R37, RZ, RZ, RZ ;  /* 0x000000ffff257224 */ /* 0x000fc800078e00ff */
[----:B0-----:R-:W-:Y:S01]  /*00f0*/  ISETP.GE.AND P0, PT, R0, UR7, PT ;  /* 0x0000000700007c0c */ /* 0x001fe2000bf06270 */
[----:B------:R-:W-:-:S12]  /*0100*/  IMAD.MOV.U32 R36, RZ, RZ, R0 ;  /* 0x000000ffff247224 */ /* 0x000fd800078e0000 */
[----:B------:R-:W-:Y:S05]  /*0110*/  @P0 BRA `(.L_x_60) ;  /* 0x0000000400040947 */ /* 0x000fea0003800000 */
[----:B------:R-:W0:Y:S01]  /*0120*/  LDC.64 R2, c[0x0][0x380] ;  /* 0x0000e000ff027b82 */ /* 0x000e220000000a00 */
[----:B------:R-:W-:-:S04]  /*0130*/  VIADD R5, R0, UR4 ;  /* 0x0000000400057c36 */ /* 0x000fc80008000000 */
[----:B0-----:R-:W-:-:S06]  /*0140*/  IMAD.WIDE.U32 R2, R5, 0x8, R2 ;  /* 0x0000000805027825 */ /* 0x001fcc00078e0002 */
[----:B------:R-:W2:Y:S01]  /*0150*/  LDG.E.64 R2, desc[UR16][R2.64] ;  /* 0x0000001002027981 */ /* 0x000ea2000c1e1b00 */
[----:B------:R-:W-:Y:S01]  /*0160*/  IMAD.MOV.U32 R4, RZ, RZ, 0x652b82fe ;  /* 0x652b82feff047424 */ /* 0x000fe200078e00ff */
[----:B------:R-:W-:Y:S01]  /*0170*/  UMOV UR8, 0xfefa39ef ;  /* 0xfefa39ef00087882 */ /* 0x000fe20000000000 */
[----:B------:R-:W-:Y:S01]  /*0180*/  IMAD.MOV.U32 R5, RZ, RZ, 0x3ff71547 ;  /* 0x3ff71547ff057424 */ /* 0x000fe200078e00ff */
[----:B------:R-:W-:Y:S01]  /*0190*/  UMOV UR9, 0x3fe62e42 ;  /* 0x3fe62e4200097882 */ /* 0x000fe20000000000 */
[----:B------:R-:W-:Y:S04]  /*01a0*/  BSSY.RECONVERGENT B2, `(.L_x_61) ;  /* 0x0000036000027945 */ /* 0x000fe80003800200 */
[----:B--2---:R-:W-:Y:S01]  /*01b0*/  DFMA R4, R2, R4, 6.75539944105574400000e+15 ;  /* 0x433800000204742b */ /* 0x004fe20000000004 */
[----:B------:R-:W-:-:S07]  /*01c0*/  FSETP.GEU.AND P0, PT, |R3|, 4.1917929649353027344, PT ;  /* 0x4086232b0300780b */ /* 0x000fce0003f0e200 */
[----:B------:R-:W-:-:S08]  /*01d0*/  DADD R6, R4, -6.75539944105574400000e+15 ;  /* 0xc338000004067429 */ /* 0x000fd00000000000 */
[----:B------:R-:W-:Y:S01]  /*01e0*/  DFMA R8, R6, -UR8, R2 ;  /* 0x8000000806087c2b */ /* 0x000fe20008000002 */
[----:B------:R-:W-:Y:S01]  /*01f0*/  UMOV UR8, 0x3b39803f ;  /* 0x3b39803f00087882 */ /* 0x000fe20000000000 */
[----:B------:R-:W-:-:S06]  /*0200*/  UMOV UR9, 0x3c7abc9e ;  /* 0x3c7abc9e00097882 */ /* 0x000fcc0000000000 */
[----:B------:R-:W-:Y:S01]  /*0210*/  DFMA R8, R6, -UR8, R8 ;  /* 0x8000000806087c2b */ /* 0x000fe20008000008 */
[----:B------:R-:W-:Y:S01]  /*0220*/  UMOV UR8, 0x69ce2bdf ;  /* 0x69ce2bdf00087882 */ /* 0x000fe20000000000 */
[----:B------:R-:W-:Y:S01]  /*0230*/  IMAD.MOV.U32 R6, RZ, RZ, -0x35dec16 ;  /* 0xfca213eaff067424 */ /* 0x000fe200078e00ff */
[----:B------:R-:W-:Y:S01]  /*0240*/  UMOV UR9, 0x3e5ade15 ;  /* 0x3e5ade1500097882 */ /* 0x000fe20000000000 */
[----:B------:R-:W-:-:S06]  /*0250*/  IMAD.MOV.U32 R7, RZ, RZ, 0x3e928af3 ;  /* 0x3e928af3ff077424 */ /* 0x000fcc00078e00ff */
[----:B------:R-:W-:Y:S01]  /*0260*/  DFMA R6, R8, UR8, R6 ;  /* 0x0000000808067c2b */ /* 0x000fe20008000006 */
[----:B------:R-:W-:Y:S01]  /*0270*/  UMOV UR8, 0x62401315 ;  /* 0x6240131500087882 */ /* 0x000fe20000000000 */
[----:B------:R-:W-:-:S06]  /*0280*/  UMOV UR9, 0x3ec71dee ;  /* 0x3ec71dee00097882 */ /* 0x000fcc0000000000 */
[----:B------:R-:W-:Y:S01]  /*0290*/  DFMA R6, R8, R6, UR8 ;  /* 0x0000000808067e2b */ /* 0x000fe20008000006 */
        /* <DEDUP_REMOVED lines=20> */
[----:B------:R-:W-:-:S08]  /*03e0*/  DFMA R6, R8, R6, UR8 ;  /* 0x0000000808067e2b */ /* 0x000fd00008000006 */
[----:B------:R-:W-:-:S08]  /*03f0*/  DFMA R6, R8, R6, 1 ;  /* 0x3ff000000806742b */ /* 0x000fd00000000006 */
[----:B------:R-:W-:-:S10]  /*0400*/  DFMA R6, R8, R6, 1 ;  /* 0x3ff000000806742b */ /* 0x000fd40000000006 */
[----:B------:R-:W-:Y:S02]  /*0410*/  IMAD R9, R4, 0x100000, R7 ;  /* 0x0010000004097824 */ /* 0x000fe400078e0207 */
[----:B------:R-:W-:Y:S01]  /*0420*/  IMAD.MOV.U32 R8, RZ, RZ, R6 ;  /* 0x000000ffff087224 */ /* 0x000fe200078e0006 */
[----:B------:R-:W-:Y:S06]  /*0430*/  @!P0 BRA `(.L_x_62) ;  /* 0x0000000000308947 */ /* 0x000fec0003800000 */
[----:B------:R-:W-:Y:S01]  /*0440*/  FSETP.GEU.AND P1, PT, |R3|, 4.2275390625, PT ;  /* 0x408748000300780b */ /* 0x000fe20003f2e200 */
[C---:B------:R-:W-:Y:S02]  /*0450*/  DADD R8, R2.reuse, +INF ;  /* 0x7ff0000002087429 */ /* 0x040fe40000000000 */
[----:B------:R-:W-:-:S08]  /*0460*/  DSETP.GEU.AND P0, PT, R2, RZ, PT ;  /* 0x000000ff0200722a */ /* 0x000fd00003f0e000 */
[----:B------:R-:W-:Y:S02]  /*0470*/  FSEL R8, R8, RZ, P0 ;  /* 0x000000ff08087208 */ /* 0x000fe40000000000 */
[----:B------:R-:W-:Y:S02]  /*0480*/  @!P1 LEA.HI R5, R4, R4, RZ, 0x1 ;  /* 0x0000000404059211 */ /* 0x000fe400078f08ff */
[----:B------:R-:W-:Y:S02]  /*0490*/  FSEL R9, R9, RZ, P0 ;  /* 0x000000ff09097208 */ /* 0x000fe40000000000 */
[----:B------:R-:W-:-:S05]  /*04a0*/  @!P1 SHF.R.S32.HI R5, RZ, 0x1, R5 ;  /* 0x00000001ff059819 */ /* 0x000fca0000011405 */
[----:B------:R-:W-:Y:S02]  /*04b0*/  @!P1 IMAD.IADD R2, R4, 0x1, -R5 ;  /* 0x0000000104029824 */ /* 0x000fe400078e0a05 */
[----:B------:R-:W-:-:S03]  /*04c0*/  @!P1 IMAD R7, R5, 0x100000, R7 ;  /* 0x0010000005079824 */ /* 0x000fc600078e0207 */
[----:B------:R-:W-:Y:S01]  /*04d0*/  @!P1 LEA R3, R2, 0x3ff00000, 0x14 ;  /* 0x3ff0000002039811 */ /* 0x000fe200078ea0ff */
[----:B------:R-:W-:-:S06]  /*04e0*/  @!P1 IMAD.MOV.U32 R2, RZ, RZ, RZ ;  /* 0x000000ffff029224 */ /* 0x000fcc00078e00ff */
[----:B------:R-:W-:-:S11]  /*04f0*/  @!P1 DMUL R8, R6, R2 ;  /* 0x0000000206089228 */ /* 0x000fd60000000000 */
.L_x_62:
[----:B------:R-:W-:Y:S05]  /*0500*/  BSYNC.RECONVERGENT B2 ;  /* 0x0000000000027941 */ /* 0x000fea0003800200 */
.L_x_61:
[----:B------:R0:W1:Y:S01]  /*0510*/  F2F.F32.F64 R37, R8 ;  /* 0x0000000800257310 */ /* 0x0000620000301000 */
[----:B------:R-:W-:-:S07]  /*0520*/  VIADD R36, R0, 0x100 ;  /* 0x0000010000247836 */ /* 0x000fce0000000000 */
.L_x_60:
[----:B------:R-:W-:Y:S05]  /*0530*/  BSYNC.RECONVERGENT B1 ;  /* 0x0000000000017941 */ /* 0x000fea0003800200 */
.L_x_59:
[----:B------:R-:W-:Y:S01]  /*0540*/  ISETP.GE.AND P0, PT, R36, UR7, PT ;  /* 0x0000000724007c0c */ /* 0x000fe2000bf06270 */
[----:B------:R-:W-:-:S12]  /*0550*/  BSSY.RECONVERGENT B1, `(.L_x_63) ;  /* 0x00000bf000017945 */ /* 0x000fd80003800200 */
[----:B------:R-:W-:Y:S05]  /*0560*/  @P0 BRA `(.L_x_64) ;  /* 0x0000000800f40947 */ /* 0x000fea0003800000 */
[----:B------:R-:W-:Y:S01]  /*0570*/  LOP3.LUT R2, RZ, R36, RZ, 0x33, !PT ;  /* 0x00000024ff027212 */ /* 0x000fe200078e33ff */
[----:B------:R-:W-:Y:S04]  /*0580*/  BSSY.RECONVERGENT B2, `(.L_x_65) ;  /* 0x0000049000027945 */ /* 0x000fe80003800200 */
[----:B------:R-:W-:-:S05]  /*0590*/  VIADD R2, R2, UR6 ;  /* 0x0000000602027c36 */ /* 0x000fca0008000000 */
[----:B------:R-:W-:-:S13]  /*05a0*/  LOP3.LUT P0, RZ, R2, 0x100, RZ, 0xc0, !PT ;  /* 0x0000010002ff7812 */ /* 0x000fda000780c0ff */
[----:B------:R-:W-:Y:S05]  /*05b0*/  @P0 BRA `(.L_x_66) ;  /* 0x0000000400140947 */ /* 0x000fea0003800000 */
[----:B------:R-:W2:Y:S01]  /*05c0*/  LDCU.64 UR8, c[0x0][0x380] ;  /* 0x00007000ff0877ac */ /* 0x000ea20008000a00 */
[----:B------:R-:W-:-:S05]  /*05d0*/  IADD3 R3, P0, PT, R36, UR4, RZ ;  /* 0x0000000424037c10 */ /* 0x000fca000ff1e0ff */
[----:B------:R-:W-:Y:S01]  /*05e0*/  IMAD.X R6, RZ, RZ, RZ, P0 ;  /* 0x000000ffff067224 */ /* 0x000fe200000e06ff */
[----:B--2---:R-:W-:-:S04]  /*05f0*/  LEA R4, P0, R3, UR8, 0x3 ;  /* 0x0000000803047c11 */ /* 0x004fc8000f8018ff */
[----:B------:R-:W-:-:S06]  /*0600*/  LEA.HI.X R5, R3, UR9, R6, 0x3, P0 ;  /* 0x0000000903057c11 */ /* 0x000fcc00080f1c06 */
        /* <DEDUP_REMOVED lines=8> */
[----:B0-----:R-:W-:-:S08]  /*0690*/  DADD R8, R6, -6.75539944105574400000e+15 ;  /* 0xc338000006087429 */ /* 0x001fd00000000000 */
        /* <DEDUP_REMOVED lines=42> */
[----:B------:R-:W-:Y:S01]  /*0940*/  @!P1 LEA.HI R3, R6, R6, RZ, 0x1 ;  /* 0x0000000606039211 */ /* 0x000fe200078f08ff */
[----:B------:R-:W-:Y:S01]  /*0950*/  @!P1 IMAD.MOV.U32 R4, RZ, RZ, R10 ;  /* 0x000000ffff049224 */ /* 0x000fe200078e000a */
[----:B------:R-:W-:Y:S02]  /*0960*/  FSEL R9, R9, RZ, P0 ;  /* 0x000000ff09097208 */ /* 0x000fe40000000000 */
[----:B------:R-:W-:-:S05]  /*0970*/  @!P1 SHF.R.S32.HI R3, RZ, 0x1, R3 ;  /* 0x00000001ff039819 */ /* 0x000fca0000011403 */
[----:B------:R-:W-:Y:S02]  /*0980*/  @!P1 IMAD.IADD R6, R6, 0x1, -R3 ;  /* 0x0000000106069824 */ /* 0x000fe400078e0a03 */
[----:B------:R-:W-:-:S03]  /*0990*/  @!P1 IMAD R5, R3, 0x100000, R11 ;  /* 0x0010000003059824 */ /* 0x000fc600078e020b */
[----:B------:R-:W-:Y:S02]  /*09a0*/  @!P1 LEA R7, R6, 0x3ff00000, 0x14 ;  /* 0x3ff0000006079811 */ /* 0x000fe400078ea0ff */
[----:B------:R-:W-:-:S06]  /*09b0*/  @!P1 MOV R6, RZ ;  /* 0x000000ff00069202 */ /* 0x000fcc0000000f00 */
[----:B------:R-:W-:-:S11]  /*09c0*/  @!P1 DMUL R8, R4, R6 ;  /* 0x0000000604089228 */ /* 0x000fd60000000000 */
.L_x_68:
[----:B------:R-:W-:Y:S05]  /*09d0*/  BSYNC.RECONVERGENT B3 ;  /* 0x0000000000037941 */ /* 0x000fea0003800200 */
.L_x_67:
[----:B------:R-:W1:Y:S01]  /*09e0*/  F2F.F32.F64 R8, R8 ;  /* 0x0000000800087310 */ /* 0x000e620000301000 */
[----:B------:R-:W-:Y:S02]  /*09f0*/  VIADD R36, R36, 0x100 ;  /* 0x0000010024247836 */ /* 0x000fe40000000000 */
[----:B-1----:R-:W-:-:S07]  /*0a00*/  FADD R37, R37, R8 ;  /* 0x0000000825257221 */ /* 0x002fce0000000000 */
.L_x_66:
[----:B------:R-:W-:Y:S05]  /*0a10*/  BSYNC.RECONVERGENT B2 ;  /* 0x0000000000027941 */ /* 0x000fea0003800200 */
.L_x_65:
[----:B------:R-:W-:-:S05]  /*0a20*/  VIADD R2, R2, -UR4 ;  /* 0x8000000402027c36 */ /* 0x000fca0008000000 */
[----:B------:R-:W-:-:S13]  /*0a30*/  ISETP.GE.U32.AND P0, PT, R2, 0x100, PT ;  /* 0x000001000200780c */ /* 0x000fda0003f06070 */
[----:B------:R-:W-:Y:S05]  /*0a40*/  @!P0 BRA `(.L_x_64) ;  /* 0x0000000400bc8947 */ /* 0x000fea0003800000 */
[----:B------:R-:W2:Y:S01]  /*0a50*/  LDCU.64 UR10, c[0x0][0x380] ;  /* 0x00007000ff0a77ac */ /* 0x000ea20008000a00 */
[----:B------:R-:W-:Y:S01]  /*0a60*/  IMAD.WIDE.U32 R2, R36, 0x8, RZ ;  /* 0x0000000824027825 */ /* 0x000fe200078e00ff */
[----:B------:R-:W-:-:S06]  /*0a70*/  UIMAD.WIDE.U32 UR8, UR18, 0x8000, URZ ;  /* 0x00008000120878a5 */ /* 0x000fcc000f8e00ff */
[----:B------:R-:W-:Y:S02]  /*0a80*/  LOP3.LUT R30, R2, UR8, RZ, 0xfc, !PT ;  /* 0x00000008021e7c12 */ /* 0x000fe4000f8efcff */
[----:B------:R-:W-:Y:S02]  /*0a90*/  LOP3.LUT R2, R3, UR9, RZ, 0xfc, !PT ;  /* 0x0000000903027c12 */ /* 0x000fe4000f8efcff */
[----:B--2---:R-:W-:-:S04]  /*0aa0*/  IADD3 R30, P0, PT, R30, UR10, RZ ;  /* 0x0000000a1e1e7c10 */ /* 0x004fc8000ff1e0ff */
[----:B------:R-:W-:-:S04]  /*0ab0*/  IADD3 R30, P1, PT, R30, 0x800, RZ ;  /* 0x000008001e1e7810 */ /* 0x000fc80007f3e0ff */
[----:B------:R-:W-:-:S09]  /*0ac0*/  IADD3.X R31, PT, PT, RZ, UR11, R2, P1, P0 ;  /* 0x0000000bff1f7c10 */ /* 0x000fd20008fe0402 */
.L_x_73:
[----:B------:R-:W2:Y:S04]  /*0ad0*/  LDG.E.64 R32, desc[UR16][R30.64+-0x800] ;  /* 0xfff800101e207981 */ /* 0x000ea8000c1e1b00 */
[----:B------:R-:W3:Y:S01]  /*0ae0*/  LDG.E.64 R34, desc[UR16][R30.64] ;  /* 0x000000101e227981 */ /* 0x000ee2000c1e1b00 */
[----:B------:R-:W-:Y:S01]  /*0af0*/  IMAD.MOV.U32 R38, RZ, RZ, 0x652b82fe ;  /* 0x652b82feff267424 */ /* 0x000fe200078e00ff */
[----:B0-----:R-:W-:Y:S01]  /*0b00*/  MOV R8, 0x555502a1 ;  /* 0x555502a100087802 */ /* 0x001fe20000000f00 */
[----:B------:R-:W-:Y:S01]  /*0b10*/  IMAD.MOV.U32 R39, RZ, RZ, 0x3ff71547 ;  /* 0x3ff71547ff277424 */ /* 0x000fe200078e00ff */
[----:B------:R-:W-:Y:S01]  /*0b20*/  BSSY.RECONVERGENT B2, `(.L_x_69) ;  /* 0x0000038000027945 */ /* 0x000fe20003800200 */
[----:B------:R-:W-:Y:S02]  /*0b30*/  IMAD.MOV.U32 R26, RZ, RZ, -0x105c611 ;  /* 0xfefa39efff1a7424 */ /* 0x000fe400078e00ff */
[----:B------:R-:W-:-:S02]  /*0b40*/  IMAD.MOV.U32 R27, RZ, RZ, 0x3fe62e42 ;  /* 0x3fe62e42ff1b7424 */ /* 0x000fc400078e00ff */
[----:B------:R-:W-:Y:S02]  /*0b50*/  IMAD.MOV.U32 R24, RZ, RZ, 0x3b39803f ;  /* 0x3b39803fff187424 */ /* 0x000fe400078e00ff */
[----:B------:R-:W-:Y:S02]  /*0b60*/  IMAD.MOV.U32 R25, RZ, RZ, 0x3c7abc9e ;  /* 0x3c7abc9eff197424 */ /* 0x000fe400078e00ff */
[----:B------:R-:W-:Y:S02]  /*0b70*/  IMAD.MOV.U32 R22, RZ, RZ, 0x69ce2bdf ;  /* 0x69ce2bdfff167424 */ /* 0x000fe400078e00ff */
[----:B------:R-:W-:Y:S02]  /*0b80*/  IMAD.MOV.U32 R23, RZ, RZ, 0x3e5ade15 ;  /* 0x3e5ade15ff177424 */ /* 0x000fe400078e00ff */
[----:B------:R-:W-:Y:S02]  /*0b90*/  IMAD.MOV.U32 R20, RZ, RZ, -0x35dec16 ;  /* 0xfca213eaff147424 */ /* 0x000fe400078e00ff */
[----:B------:R-:W-:-:S02]  /*0ba0*/  IMAD.MOV.U32 R21, RZ, RZ, 0x3e928af3 ;  /* 0x3e928af3ff157424 */ /* 0x000fc400078e00ff */
[----:B------:R-:W-:Y:S02]  /*0bb0*/  IMAD.MOV.U32 R18, RZ, RZ, 0x62401315 ;  /* 0x62401315ff127424 */ /* 0x000fe400078e00ff */
[----:B------:R-:W-:Y:S02]  /*0bc0*/  IMAD.MOV.U32 R19, RZ, RZ, 0x3ec71dee ;  /* 0x3ec71deeff137424 */ /* 0x000fe400078e00ff */
[----:B------:R-:W-:Y:S02]  /*0bd0*/  IMAD.MOV.U32 R16, RZ, RZ, 0x7c89eb71 ;  /* 0x7c89eb71ff107424 */ /* 0x000fe400078e00ff */
[----:B------:R-:W-:Y:S02]  /*0be0*/  IMAD.MOV.U32 R17, RZ, RZ, 0x3efa0199 ;  /* 0x3efa0199ff117424 */ /* 0x000fe400078e00ff */
[----:B------:R-:W-:Y:S02]  /*0bf0*/  IMAD.MOV.U32 R14, RZ, RZ, 0x14761f65 ;  /* 0x14761f65ff0e7424 */ /* 0x000fe400078e00ff */
[----:B------:R-:W-:-:S02]  /*0c00*/  IMAD.MOV.U32 R15, RZ, RZ, 0x3f2a01a0 ;  /* 0x3f2a01a0ff0f7424 */ /* 0x000fc400078e00ff */
[----:B------:R-:W-:Y:S02]  /*0c10*/  IMAD.MOV.U32 R12, RZ, RZ, 0x1852b7af ;  /* 0x1852b7afff0c7424 */ /* 0x000fe400078e00ff */
[----:B------:R-:W-:Y:S02]  /*0c20*/  IMAD.MOV.U32 R13, RZ, RZ, 0x3f56c16c ;  /* 0x3f56c16cff0d7424 */ /* 0x000fe400078e00ff */
[----:B------:R-:W-:Y:S02]  /*0c30*/  IMAD.MOV.U32 R10, RZ, RZ, 0x11122322 ;  /* 0x11122322ff0a7424 */ /* 0x000fe400078e00ff */
[----:B------:R-:W-:Y:S02]  /*0c40*/  IMAD.MOV.U32 R11, RZ, RZ, 0x3f811111 ;  /* 0x3f811111ff0b7424 */ /* 0x000fe400078e00ff */
[----:B------:R-:W-:Y:S02]  /*0c50*/  IMAD.MOV.U32 R9, RZ, RZ, 0x3fa55555 ;  /* 0x3fa55555ff097424 */ /* 0x000fe400078e00ff */
[----:B------:R-:W-:-:S02]  /*0c60*/  IMAD.MOV.U32 R6, RZ, RZ, 0x55555511 ;  /* 0x55555511ff067424 */ /* 0x000fc400078e00ff */
[----:B------:R-:W-:Y:S01]  /*0c70*/  IMAD.MOV.U32 R7, RZ, RZ, 0x3fc55555 ;  /* 0x3fc55555ff077424 */ /* 0x000fe200078e00ff */
[-C--:B--2---:R-:W-:Y:S01]  /*0c80*/  DFMA R28, R32, R38.reuse, 6.75539944105574400000e+15 ;  /* 0x43380000201c742b */ /* 0x084fe20000000026 */
[----:B------:R-:W-:Y:S01]  /*0c90*/  FSETP.GEU.AND P0, PT, |R33|, 4.1917929649353027344, PT ;  /* 0x4086232b2100780b */ /* 0x000fe20003f0e200 */
[----:B---3--:R-:W-:-:S06]  /*0ca0*/  DFMA R38, R34, R38, 6.75539944105574400000e+15 ;  /* 0x433800002226742b */ /* 0x008fcc0000000026 */
[----:B------:R-:W-:-:S08]  /*0cb0*/  DADD R2, R28, -6.75539944105574400000e+15 ;  /* 0xc33800001c027429 */ /* 0x000fd00000000000 */
[----:B------:R-:W-:-:S08]  /*0cc0*/  DFMA R4, R2, -R26, R32 ;  /* 0x8000001a0204722b */ /* 0x000fd00000000020 */
[----:B------:R-:W-:-:S08]  /*0cd0*/  DFMA R2, R2, -R24, R4 ;  /* 0x800000180202722b */ /* 0x000fd00000000004 */
[----:B------:R-:W-:-:S08]  /*0ce0*/  DFMA R4, R2, R22, R20 ;  /* 0x000000160204722b */ /* 0x000fd00000000014 */
[----:B------:R-:W-:-:S08]  /*0cf0*/  DFMA R4, R2, R4, R18 ;  /* 0x000000040204722b */ /* 0x000fd00000000012 */
[----:B------:R-:W-:-:S08]  /*0d00*/  DFMA R4, R2, R4, R16 ;  /* 0x000000040204722b */ /* 0x000fd00000000010 */
[----:B------:R-:W-:-:S08]  /*0d10*/  DFMA R4, R2, R4, R14 ;  /* 0x000000040204722b */ /* 0x000fd0000000000e */
[----:B------:R-:W-:-:S08]  /*0d20*/  DFMA R4, R2, R4, R12 ;  /* 0x000000040204722b */ /* 0x000fd0000000000c */
[----:B------:R-:W-:-:S08]  /*0d30*/  DFMA R4, R2, R4, R10 ;  /* 0x000000040204722b */ /* 0x000fd0000000000a */
[----:B------:R-:W-:-:S08]  /*0d40*/  DFMA R4, R2, R4, R8 ;  /* 0x000000040204722b */ /* 0x000fd00000000008 */
[----:B------:R-:W-:Y:S01]  /*0d50*/  DFMA R40, R2, R4, R6 ;  /* 0x000000040228722b */ /* 0x000fe20000000006 */
[----:B------:R-:W-:Y:S02]  /*0d60*/  IMAD.MOV.U32 R4, RZ, RZ, 0xb ;  /* 0x0000000bff047424 */ /* 0x000fe400078e00ff */
[----:B------:R-:W-:-:S06]  /*0d70*/  IMAD.MOV.U32 R5, RZ, RZ, 0x3fe00000 ;  /* 0x3fe00000ff057424 */ /* 0x000fcc00078e00ff */
[----:B------:R-:W-:-:S08]  /*0d80*/  DFMA R40, R2, R40, R4 ;  /* 0x000000280228722b */ /* 0x000fd00000000004 */
[----:B------:R-:W-:-:S08]  /*0d90*/  DFMA R40, R2, R40, 1 ;  /* 0x3ff000000228742b */ /* 0x000fd00000000028 */
[----:B------:R-:W-:-:S10]  /*0da0*/  DFMA R2, R2, R40, 1 ;  /* 0x3ff000000202742b */ /* 0x000fd40000000028 */
[----:B------:R-:W-:Y:S02]  /*0db0*/  IMAD R41, R28, 0x100000, R3 ;  /* 0x001000001c297824 */ /* 0x000fe400078e0203 */
[----:B------:R-:W-:Y:S01]  /*0dc0*/  IMAD.MOV.U32 R40, RZ, RZ, R2 ;  /* 0x000000ffff287224 */ /* 0x000fe200078e0002 */
[----:B------:R-:W-:Y:S06]  /*0dd0*/  @!P0 BRA `(.L_x_70) ;  /* 0x0000000000308947 */ /* 0x000fec0003800000 */
[----:B------:R-:W-:Y:S01]  /*0de0*/  FSETP.GEU.AND P1, PT, |R33|, 4.2275390625, PT ;  /* 0x408748002100780b */ /* 0x000fe20003f2e200 */
[C---:B------:R-:W-:Y:S02]  /*0df0*/  DSETP.GEU.AND P0, PT, R32.reuse, RZ, PT ;  /* 0x000000ff2000722a */ /* 0x040fe40003f0e000 */
[----:B------:R-:W-:-:S10]  /*0e00*/  DADD R32, R32, +INF ;  /* 0x7ff0000020207429 */ /* 0x000fd40000000000 */
[----:B------:R-:W-:Y:S02]  /*0e10*/  @!P1 LEA.HI R29, R28, R28, RZ, 0x1 ;  /* 0x0000001c1c1d9211 */ /* 0x000fe400078f08ff */
[----:B------:R-:W-:Y:S02]  /*0e20*/  FSEL R40, R32, RZ, P0 ;  /* 0x000000ff20287208 */ /* 0x000fe40000000000 */
[----:B------:R-:W-:Y:S02]  /*0e30*/  @!P1 SHF.R.S32.HI R29, RZ, 0x1, R29 ;  /* 0x00000001ff1d9819 */ /* 0x000fe4000001141d */
[----:B------:R-:W-:-:S03]  /*0e40*/  FSEL R41, R33, RZ, P0 ;  /* 0x000000ff21297208 */ /* 0x000fc60000000000 */
[----:B------:R-:W-:Y:S02]  /*0e50*/  @!P1 IMAD.IADD R28, R28, 0x1, -R29 ;  /* 0x000000011c1c9824 */ /* 0x000fe400078e0a1d */
[----:B------:R-:W-:-:S03]  /*0e60*/  @!P1 IMAD R3, R29, 0x100000, R3 ;  /* 0x001000001d039824 */ /* 0x000fc600078e0203 */
[----:B------:R-:W-:Y:S01]  /*0e70*/  @!P1 LEA R29, R28, 0x3ff00000, 0x14 ;  /* 0x3ff000001c1d9811 */ /* 0x000fe200078ea0ff */
[----:B------:R-:W-:-:S06]  /*0e80*/  @!P1 IMAD.MOV.U32 R28, RZ, RZ, RZ ;  /* 0x000000ffff1c9224 */ /* 0x000fcc00078e00ff */
[----:B------:R-:W-:-:S11]  /*0e90*/  @!P1 DMUL R40, R2, R28 ;  /* 0x0000001c02289228 */ /* 0x000fd60000000000 */
.L_x_70:
[----:B------:R-:W-:Y:S05]  /*0ea0*/  BSYNC.RECONVERGENT B2 ;  /* 0x0000000000027941 */ /* 0x000fea0003800200 */
.L_x_69:
[----:B------:R-:W-:Y:S01]  /*0eb0*/  DADD R2, R38, -6.75539944105574400000e+15 ;  /* 0xc338000026027429 */ /* 0x000fe20000000000 */
[----:B------:R-:W1:Y:S01]  /*0ec0*/  F2F.F32.F64 R40, R40 ;  /* 0x0000002800287310 */ /* 0x000e620000301000 */
[----:B------:R-:W-:Y:S01]  /*0ed0*/  FSETP.GEU.AND P0, PT, |R35|, 4.1917929649353027344, PT ;  /* 0x4086232b2300780b */ /* 0x000fe20003f0e200 */
[----:B------:R-:W-:Y:S05]  /*0ee0*/  BSSY.RECONVERGENT B2, `(.L_x_71) ;  /* 0x000001e000027945 */ /* 0x000fea0003800200 */
[----:B------:R-:W-:-:S08]  /*0ef0*/  DFMA R26, R2, -R26, R34 ;  /* 0x8000001a021a722b */ /* 0x000fd00000000022 */
[----:B------:R-:W-:Y:S01]  /*0f00*/  DFMA R24, R2, -R24, R26 ;  /* 0x800000180218722b */ /* 0x000fe2000000001a */
[----:B-1----:R-:W-:-:S07]  /*0f10*/  FADD R37, R40, R37 ;  /* 0x0000002528257221 */ /* 0x002fce0000000000 */
[----:B------:R-:W-:-:S08]  /*0f20*/  DFMA R20, R24, R22, R20 ;  /* 0x000000161814722b */ /* 0x000fd00000000014 */
        /* <DEDUP_REMOVED lines=17> */
[----:B------:R-:W-:-:S04]  /*1040*/  @!P1 LEA.HI R2, R38, R38, RZ, 0x1 ;  /* 0x0000002626029211 */ /* 0x000fc800078f08ff */
[----:B------:R-:W-:Y:S02]  /*1050*/  @!P1 SHF.R.S32.HI R7, RZ, 0x1, R2 ;  /* 0x00000001ff079819 */ /* 0x000fe40000011402 */
[----:B------:R-:W-:-:S03]  /*1060*/  FSEL R2, R8, RZ, P0 ;  /* 0x000000ff08027208 */ /* 0x000fc60000000000 */
[----:B------:R-:W-:Y:S02]  /*1070*/  @!P1 IMAD.IADD R6, R38, 0x1, -R7 ;  /* 0x0000000126069824 */ /* 0x000fe400078e0a07 */
[----:B------:R-:W-:-:S03]  /*1080*/  @!P1 IMAD R5, R7, 0x100000, R5 ;  /* 0x0010000007059824 */ /* 0x000fc600078e0205 */
[----:B------:R-:W-:Y:S01]  /*1090*/  @!P1 LEA R7, R6, 0x3ff00000, 0x14 ;  /* 0x3ff0000006079811 */ /* 0x000fe200078ea0ff */
[----:B------:R-:W-:-:S06]  /*10a0*/  @!P1 IMAD.MOV.U32 R6, RZ, RZ, RZ ;  /* 0x000000ffff069224 */ /* 0x000fcc00078e00ff */
[----:B------:R-:W-:-:S11]  /*10b0*/  @!P1 DMUL R2, R4, R6 ;  /* 0x0000000604029228 */ /* 0x000fd60000000000 */
.L_x_72:
[----:B------:R-:W-:Y:S05]  /*10c0*/  BSYNC.RECONVERGENT B2 ;  /* 0x0000000000027941 */ /* 0x000fea0003800200 */
.L_x_71:
[----:B------:R-:W-:Y:S01]  /*10d0*/  VIADD R36, R36, 0x200 ;  /* 0x0000020024247836 */ /* 0x000fe20000000000 */
[----:B------:R-:W0:Y:S01]  /*10e0*/  F2F.F32.F64 R2, R2 ;  /* 0x0000000200027310 */ /* 0x000e220000301000 */
[----:B------:R-:W-:-:S03]  /*10f0*/  IADD3 R30, P1, PT, R30, 0x1000, RZ ;  /* 0x000010001e1e7810 */ /* 0x000fc60007f3e0ff */
[----:B------:R-:W-:Y:S02]  /*1100*/  ISETP.GE.AND P0, PT, R36, UR7, PT ;  /* 0x0000000724007c0c */ /* 0x000fe4000bf06270 */
[----:B------:R-:W-:Y:S02]  /*1110*/  IMAD.X R31, RZ, RZ, R31, P1 ;  /* 0x000000ffff1f7224 */ /* 0x000fe400008e061f */
[----:B0-----:R-:W-:-:S09]  /*1120*/  FADD R37, R37, R2 ;  /* 0x0000000225257221 */ /* 0x001fd20000000000 */
[----:B------:R-:W-:Y:S05]  /*1130*/  @!P0 BRA `(.L_x_73) ;  /* 0xfffffff800648947 */ /* 0x000fea000383ffff */
.L_x_64:
[----:B------:R-:W-:Y:S05]  /*1140*/  BSYNC.RECONVERGENT B1 ;  /* 0x0000000000017941 */ /* 0x000fea0003800200 */
.L_x_63:
[----:B------:R-:W-:-:S09]  /*1150*/  UISETP.GE.AND UP0, UPT, UR7, 0x100, UPT ;  /* 0x000001000700788c */ /* 0x000fd2000bf06270 */
[----:B------:R-:W-:Y:S05]  /*1160*/  BRA.U !UP0, `(.L_x_74) ;  /* 0x0000000108ac7547 */ /* 0x000fea000b800000 */
[----:B------:R-:W2:Y:S01]  /*1170*/  S2R R7, SR_LANEID ;  /* 0x0000000000077919 */ /* 0x000ea20000000000 */
[----:B-1----:R-:W1:Y:S02]  /*1180*/  SHFL.DOWN PT, R2, R37, 0x1, 0x1f ;  /* 0x08201f0025027f89 */ /* 0x002e6400000e0000 */
[----:B-1----:R-:W-:Y:S01]  /*1190*/  FADD R2, R2, R37 ;  /* 0x0000002502027221 */ /* 0x002fe20000000000 */
[C---:B--2---:R-:W-:Y:S02]  /*11a0*/  ISETP.GT.AND P0, PT, R7.reuse, 0x1e, PT ;  /* 0x0000001e0700780c */ /* 0x044fe40003f04270 */
[----:B------:R-:W-:Y:S02]  /*11b0*/  ISETP.NE.AND P1, PT, R7, RZ, PT ;  /* 0x000000ff0700720c */ /* 0x000fe40003f25270 */
[----:B------:R-:W-:Y:S02]  /*11c0*/  FSEL R2, R37, R2, P0 ;  /* 0x0000000225027208 */ /* 0x000fe40000000000 */
[----:B------:R-:W-:-:S03]  /*11d0*/  ISETP.GT.AND P0, PT, R7, 0x1d, PT ;  /* 0x0000001d0700780c */ /* 0x000fc60003f04270 */
[----:B------:R-:W1:Y:S06]  /*11e0*/  SHFL.DOWN PT, R3, R2, 0x2, 0x1f ;  /* 0x08401f0002037f89 */ /* 0x000e6c00000e0000 */
[----:B------:R-:W2:Y:S01]  /*11f0*/  @!P1 S2R R6, SR_CgaCtaId ;  /* 0x0000000000069919 */ /* 0x000ea20000008800 */
[----:B------:R-:W-:Y:S02]  /*1200*/  @!P1 MOV R5, 0x400 ;  /* 0x0000040000059802 */ /* 0x000fe40000000f00 */
[----:B------:R-:W-:-:S04]  /*1210*/  @!P1 SHF.R.U32.HI R4, RZ, 0x3, R0 ;  /* 0x00000003ff049819 */ /* 0x000fc80000011600 */
[----:B------:R-:W-:Y:S01]  /*1220*/  @!P1 LOP3.LUT R4, R4, 0x7c, RZ, 0xc0, !PT ;  /* 0x0000007c04049812 */ /* 0x000fe200078ec0ff */
[----:B-1----:R-:W-:Y:S01]  /*1230*/  @!P0 FADD R2, R2, R3 ;  /* 0x0000000302028221 */ /* 0x002fe20000000000 */
[----:B------:R-:W-:-:S04]  /*1240*/  ISETP.GT.AND P0, PT, R7, 0x1b, PT ;  /* 0x0000001b0700780c */ /* 0x000fc80003f04270 */
[----:B------:R-:W1:Y:S01]  /*1250*/  SHFL.DOWN PT, R3, R2, 0x4, 0x1f ;  /* 0x08801f0002037f89 */ /* 0x000e6200000e0000 */
[----:B--2---:R-:W-:-:S05]  /*1260*/  @!P1 LEA R5, R6, R5, 0x18 ;  /* 0x0000000506059211 */ /* 0x004fca00078ec0ff */
[----:B------:R-:W-:-:S03]  /*1270*/  @!P1 IMAD.IADD R4, R4, 0x1, R5 ;  /* 0x0000000104049824 */ /* 0x000fc600078e0205 */
[----:B-1----:R-:W-:Y:S01]  /*1280*/  @!P0 FADD R2, R2, R3 ;  /* 0x0000000302028221 */ /* 0x002fe20000000000 */
[----:B------:R-:W-:-:S04]  /*1290*/  ISETP.GT.AND P0, PT, R7, 0x17, PT ;  /* 0x000000170700780c */ /* 0x000fc80003f04270 */
[----:B------:R-:W1:Y:S09]  /*12a0*/  SHFL.DOWN PT, R3, R2, 0x8, 0x1f ;  /* 0x09001f0002037f89 */ /* 0x000e7200000e0000 */
[----:B-1----:R-:W-:Y:S01]  /*12b0*/  @!P0 FADD R2, R2, R3 ;  /* 0x0000000302028221 */ /* 0x002fe20000000000 */
[----:B------:R-:W-:-:S04]  /*12c0*/  ISETP.NE.AND P0, PT, R0, RZ, PT ;  /* 0x000000ff0000720c */ /* 0x000fc80003f05270 */
[----:B------:R-:W1:Y:S02]  /*12d0*/  SHFL.DOWN PT, R3, R2, 0x10, 0x1f ;  /* 0x0a001f0002037f89 */ /* 0x000e6400000e0000 */
[----:B-1----:R-:W-:-:S05]  /*12e0*/  FADD R3, R2, R3 ;  /* 0x0000000302037221 */ /* 0x002fca0000000000 */
        /* <DEDUP_REMOVED lines=10> */
[----:B--2---:R-:W2:Y:S01]  /*1390*/  LDS.64 R2, [UR4+0x20] ;  /* 0x00002004ff027984 */ /* 0x004ea20008000a00 */
[----:B-1----:R-:W-:-:S04]  /*13a0*/  FADD R5, R5, R0 ;  /* 0x0000000005057221 */ /* 0x002fc80000000000 */
[----:B0-----:R-:W-:-:S04]  /*13b0*/  FADD R8, R5, R8 ;  /* 0x0000000805087221 */ /* 0x001fc80000000000 */
[----:B------:R-:W-:-:S04]  /*13c0*/  FADD R9, R8, R9 ;  /* 0x0000000908097221 */ /* 0x000fc80000000000 */
[----:B------:R-:W-:-:S04]  /*13d0*/  FADD R10, R9, R10 ;  /* 0x0000000a090a7221 */ /* 0x000fc80000000000 */
[----:B------:R-:W-:-:S04]  /*13e0*/  FADD R11, R10, R11 ;  /* 0x0000000b0a0b7221 */ /* 0x000fc80000000000 */
[----:B--2---:R-:W-:-:S04]  /*13f0*/  FADD R2, R11, R2 ;  /* 0x000000020b027221 */ /* 0x004fc80000000000 */
[----:B------:R-:W-:Y:S01]  /*1400*/  FADD R5, R2, R3 ;  /* 0x0000000302057221 */ /* 0x000fe20000000000 */
[----:B------:R-:W-:Y:S06]  /*1410*/  BRA `(.L_x_75) ;  /* 0x0000005c008c7947 */ /* 0x000fec0003800000 */
.L_x_74:
[----:B------:R-:W2:Y:S01]  /*1420*/  S2R R7, SR_LANEID ;  /* 0x0000000000077919 */ /* 0x000ea20000000000 */
[----:B------:R-:W-:-:S05]  /*1430*/  LOP3.LUT R2, R0, 0x3e0, RZ, 0xc0, !PT ;  /* 0x000003e000027812 */ /* 0x000fca00078ec0ff */
[----:B------:R-:W-:Y:S01]  /*1440*/  VIADD R3, R2, 0x20 ;  /* 0x0000002002037836 */ /* 0x000fe20000000000 */
[----:B------:R-:W-:-:S04]  /*1450*/  LOP3.LUT R2, RZ, R2, RZ, 0x33, !PT ;  /* 0x00000002ff027212 */ /* 0x000fc800078e33ff */
[----:B------:R-:W-:Y:S01]  /*1460*/  ISETP.GT.AND P0, PT, R3, UR7, PT ;  /* 0x0000000703007c0c */ /* 0x000fe2000bf04270 */
[----:B------:R-:W-:-:S05]  /*1470*/  VIADD R2, R2, UR7 ;  /* 0x0000000702027c36 */ /* 0x000fca0008000000 */
[----:B------:R-:W-:-:S05]  /*1480*/  SEL R2, R2, 0x1f, P0 ;  /* 0x0000001f02027807 */ /* 0x000fca0000000000 */
[----:B-1----:R-:W1:Y:S01]  /*1490*/  SHFL.DOWN PT, R3, R37, 0x1, R2 ;  /* 0x0820000025037989 */ /* 0x002e6200000e0002 */
[C---:B--2---:R-:W-:Y:S01]  /*14a0*/  ISETP.GE.AND P0, PT, R7.reuse, R2, PT ;  /* 0x000000020700720c */ /* 0x044fe20003f06270 */
[C---:B------:R-:W-:Y:S01]  /*14b0*/  VIADD R5, R7.reuse, 0x2 ;  /* 0x0000000207057836 */ /* 0x040fe20000000000 */
[----:B------:R-:W-:-:S11]  /*14c0*/  ISETP.NE.AND P1, PT, R7, RZ, PT ;  /* 0x000000ff0700720c */ /* 0x000fd60003f25270 */
[----:B-1----:R-:W-:Y:S01]  /*14d0*/  @!P0 FADD R37, R3, R37 ;  /* 0x0000002503258221 */ /* 0x002fe20000000000 */
[----:B------:R-:W-:Y:S01]  /*14e0*/  ISETP.GT.AND P0, PT, R5, R2, PT ;  /* 0x000000020500720c */ /* 0x000fe20003f04270 */
[----:B------:R-:W-:Y:S01]  /*14f0*/  VIADD R5, R7, 0x4 ;  /* 0x0000000407057836 */ /* 0x000fe20000000000 */
[----:B------:R-:W1:Y:S01]  /*1500*/  @!P1 S2R R6, SR_CgaCtaId ;  /* 0x0000000000069919 */ /* 0x000e620000008800 */
[----:B------:R-:W-:Y:S01]  /*1510*/  @!P1 SHF.R.U32.HI R4, RZ, 0x3, R0 ;  /* 0x00000003ff049819 */ /* 0x000fe20000011600 */
[----:B------:R-:W2:Y:S03]  /*1520*/  SHFL.DOWN PT, R3, R37, 0x2, R2 ;  /* 0x0840000025037989 */ /* 0x000ea600000e0002 */
[----:B------:R-:W-:-:S06]  /*1530*/  @!P1 LOP3.LUT R4, R4, 0x7c, RZ, 0xc0, !PT ;  /* 0x0000007c04049812 */ /* 0x000fcc00078ec0ff */
[----:B--2---:R-:W-:Y:S01]  /*1540*/  @!P0 FADD R37, R37, R3 ;  /* 0x0000000325258221 */ /* 0x004fe20000000000 */
[-C--:B------:R-:W-:Y:S02]  /*1550*/  ISETP.GT.AND P0, PT, R5, R2.reuse, PT ;  /* 0x000000020500720c */ /* 0x080fe40003f04270 */
[----:B------:R-:W-:Y:S02]  /*1560*/  IADD3 R5, PT, PT, R7, 0x8, RZ ;  /* 0x0000000807057810 */ /* 0x000fe40007ffe0ff */
[----:B------:R-:W2:Y:S09]  /*1570*/  SHFL.DOWN PT, R3, R37, 0x4, R2 ;  /* 0x0880000025037989 */ /* 0x000eb200000e0002 */
[----:B--2---:R-:W-:Y:S01]  /*1580*/  @!P0 FADD R37, R37, R3 ;  /* 0x0000000325258221 */ /* 0x004fe20000000000 */
[----:B------:R-:W-:Y:S01]  /*1590*/  ISETP.GT.AND P0, PT, R5, R2, PT ;  /* 0x000000020500720c */ /* 0x000fe20003f04270 */
[----:B------:R-:W-:-:S03]  /*15a0*/  VIADD R5, R7, 0x10 ;  /* 0x0000001007057836 */ /* 0x000fc60000000000 */
[----:B------:R-:W2:Y:S09]  /*15b0*/  SHFL.DOWN PT, R3, R37, 0x8, R2 ;  /* 0x0900000025037989 */ /* 0x000eb200000e0002 */
[----:B--2---:R-:W-:Y:S01]  /*15c0*/  @!P0 FADD R37, R37, R3 ;  /* 0x0000000325258221 */ /* 0x004fe20000000000 */
[----:B------:R-:W-:-:S02]  /*15d0*/  ISETP.GT.AND P0, PT, R5, R2, PT ;  /* 0x000000020500720c */ /* 0x000fc40003f04270 */
[----:B------:R-:W-:Y:S02]  /*15e0*/  @!P1 MOV R5, 0x400 ;  /* 0x0000040000059802 */ /* 0x000fe40000000f00 */
[----:B------:R-:W2:Y:S02]  /*15f0*/  SHFL.DOWN PT, R3, R37, 0x10, R2 ;  /* 0x0a00000025037989 */ /* 0x000ea400000e0002 */
[----:B-1----:R-:W-:-:S05]  /*1600*/  @!P1 LEA R5, R6, R5, 0x18 ;  /* 0x0000000506059211 */ /* 0x002fca00078ec0ff */
[----:B------:R-:W-:Y:S02]  /*1610*/  @!P1 IMAD.IADD R4, R4, 0x1, R5 ;  /* 0x0000000104049824 */ /* 0x000fe400078e0205 */
[----:B--2---:R-:W-:Y:S01]  /*1620*/  @!P0 FADD R37, R37, R3 ;  /* 0x0000000325258221 */ /* 0x004fe20000000000 */
[----:B------:R-:W-:-:S03]  /*1630*/  ISETP.NE.AND P0, PT, R0, RZ, PT ;  /* 0x000000ff0000720c */ /* 0x000fc60003f05270 */
[----:B------:R-:W-:-:S05]  /*1640*/  IMAD.MOV.U32 R5, RZ, RZ, R37 ;  /* 0x000000ffff057224 */ /* 0x000fca00078e0025 */
[----:B------:R1:W-:Y:S01]  /*1650*/  @!P1 STS [R4+0x8], R5 ;  /* 0x0000080504009388 */ /* 0x0003e20000000800 */
[----:B------:R-:W-:Y:S06]  /*1660*/  BAR.SYNC.DEFER_BLOCKING 0x0 ;  /* 0x0000000000007b1d */ /* 0x000fec0000010000 */
[----:B------:R-:W-:Y:S05]  /*1670*/  @P0 BRA `(.L_x_75) ;  /* 0x0000005800f40947 */ /* 0x000fea0003800000 */
[----:B------:R-:W2:Y:S01]  /*1680*/  S2UR UR5, SR_CgaCtaId ;  /* 0x00000000000579c3 */ /* 0x000ea20000008800 */
[----:B------:R-:W-:Y:S01]  /*1690*/  UMOV UR4, 0x400 ;  /* 0x0000040000047882 */ /* 0x000fe20000000000 */
[----:B------:R-:W-:Y:S02]  /*16a0*/  UISETP.GT.AND UP1, UPT, UR7, 0x20, UPT ;  /* 0x000000200700788c */ /* 0x000fe4000bf24270 */
[----:B------:R-:W-:-:S04]  /*16b0*/  UISETP.GT.AND UP0, UPT, UR7, 0x40, UPT ;  /* 0x000000400700788c */ /* 0x000fc8000bf04270 */
[----:B------:R-:W-:Y:S01]  /*16c0*/  PLOP3.LUT P2, PT, PT, PT, UP1, 0x80, 0x8 ;  /* 0x000000000008781c */ /* 0x000fe20003f4f018 */
[----:B------:R-:W-:Y:S01]  /*16d0*/  UISETP.GT.AND UP1, UPT, UR7, 0x60, UPT ;  /* 0x000000600700788c */ /* 0x000fe2000bf24270 */
[----:B------:R-:W-:Y:S01]  /*16e0*/  PLOP3.LUT P4, PT, PT, PT, UP0, 0x80, 0x8 ;  /* 0x000000000008781c */ /* 0x000fe20003f8f008 */
[----:B------:R-:W-:-:S04]  /*16f0*/  UISETP.GT.AND UP0, UPT, UR7, 0x80, UPT ;  /* 0x000000800700788c */ /* 0x000fc8000bf04270 */
[----:B------:R-:W-:Y:S01]  /*1700*/  PLOP3.LUT P3, PT, PT, PT, UP1, 0x80, 0x8 ;  /* 0x000000000008781c */ /* 0x000fe20003f6f018 */
[----:B------:R-:W-:Y:S01]  /*1710*/  UISETP.GT.AND UP1, UPT, UR7, 0xa0, UPT ;  /* 0x000000a00700788c */ /* 0x000fe2000bf24270 */
[----:B------:R-:W-:Y:S01]  /*1720*/  PLOP3.LUT P1, PT, PT, PT, UP0, 0x80, 0x8 ;  /* 0x000000000008781c */ /* 0x000fe20003f2f008 */
[----:B------:R-:W-:Y:S02]  /*1730*/  UISETP.GT.AND UP0, UPT, UR7, 0xc0, UPT ;  /* 0x000000c00700788c */ /* 0x000fe4000bf04270 */
[----:B--2---:R-:W-:-:S09]  /*1740*/  ULEA UR4, UR5, UR4, 0x18 ;  /* 0x0000000405047291 */ /* 0x004fd2000f8ec0ff */
[----:B------:R-:W1:Y:S04]  /*1750*/  LDS R0, [UR4+0xc] ;  /* 0x00000c04ff007984 */ /* 0x000e680008000800 */
[----:B0-----:R-:W0:Y:S04]  /*1760*/  LDS.128 R8, [UR4+0x10] ;  /* 0x00001004ff087984 */ /* 0x001e280008000c00 */
[----:B------:R-:W2:Y:S01]  /*1770*/  LDS.64 R2, [UR4+0x20] ;  /* 0x00002004ff027984 */ /* 0x000ea20008000a00 */
[----:B-1----:R-:W-:Y:S01]  /*1780*/  @P2 FADD R5, R5, R0 ;  /* 0x0000000005052221 */ /* 0x002fe20000000000 */
[----:B------:R-:W-:Y:S01]  /*1790*/  PLOP3.LUT P2, PT, PT, PT, UP1, 0x80, 0x8 ;  /* 0x000000000008781c */ /* 0x000fe20003f4f018 */
[----:B------:R-:W-:-:S02]  /*17a0*/  UISETP.GT.AND UP1, UPT, UR7, 0xe0, UPT ;  /* 0x000000e00700788c */ /* 0x000fc4000bf24270 */
[----:B0-----:R-:W-:Y:S01]  /*17b0*/  @P4 FADD R5, R5, R8 ;  /* 0x0000000805054221 */ /* 0x001fe20000000000 */
[----:B------:R-:W-:-:S03]  /*17c0*/  PLOP3.LUT P4, PT, PT, PT, UP0, 0x80, 0x8 ;  /* 0x000000000008781c */ /* 0x000fc60003f8f008 */
[----:B------:R-:W-:Y:S01]  /*17d0*/  @P3 FADD R5, R5, R9 ;  /* 0x0000000905053221 */ /* 0x000fe20000000000 */
[----:B------:R-:W-:-:S03]  /*17e0*/  PLOP3.LUT P3, PT, PT, PT, UP1, 0x80, 0x8 ;  /* 0x000000000008781c */ /* 0x000fc60003f6f018 */
[----:B------:R-:W-:-:S04]  /*17f0*/  @P1 FADD R5, R5, R10 ;  /* 0x0000000a05051221 */ /* 0x000fc80000000000 */
[----:B------:R-:W-:-:S04]  /*1800*/  @P2 FADD R5, R5, R11 ;  /* 0x0000000b05052221 */ /* 0x000fc80000000000 */
[----:B--2---:R-:W-:-:S04]  /*1810*/  @P4 FADD R5, R5, R2 ;  /* 0x0000000205054221 */ /* 0x004fc80000000000 */
[----:B------:R-:W-:Y:S01]  /*1820*/  @P3 FADD R5, R5, R3 ;  /* 0x0000000305053221 */ /* 0x000fe20000000000 */
[----:B------:R-:W-:Y:S06]  /*1830*/  BRA `(.L_x_75) ;  /* 0x0000005800847947 */ /* 0x000fec0003800000 */
.L_x_58:
[----:B------:R-:W0:Y:S01]  /*1840*/  S2R R0, SR_TID.X ;  /* 0x0000000000007919 */ /* 0x000e220000002100 */
[----:B------:R-:W1:Y:S01]  /*1850*/  LDC.64 R22, c[0x0][0x380] ;  /* 0x0000e000ff167b82 */ /* 0x000e620000000a00 */
[----:B0-----:R-:W-:-:S04]  /*1860*/  VIADD R3, R0, UR4 ;  /* 0x0000000400037c36 */ /* 0x001fc80008000000 */
[----:B-1----:R-:W-:-:S05]  /*1870*/  IMAD.WIDE.U32 R22, R3, 0x8, R22 ;  /* 0x0000000803167825 */ /* 0x002fca00078e0016 */
[----:B------:R-:W2:Y:S04]  /*1880*/  LDG.E.64 R38, desc[UR16][R22.64] ;  /* 0x0000001016267981 */ /* 0x000ea8000c1e1b00 */
[----:B------:R0:W5:Y:S04]  /*1890*/  LDG.E.64 R4, desc[UR16][R22.64+0x800] ;  /* 0x0008001016047981 */ /* 0x000168000c1e1b00 */
        /* <DEDUP_REMOVED lines=11> */
[----:B------:R0:W5:Y:S01]  /*1950*/  LDG.E.64 R12, desc[UR16][R22.64+0x6800] ;  /* 0x00680010160c7981 */ /* 0x000162000c1e1b00 */
[----:B------:R-:W-:Y:S01]  /*1960*/  IMAD.MOV.U32 R8, RZ, RZ, 0x652b82fe ;  /* 0x652b82feff087424 */ /* 0x000fe200078e00ff */
[----:B------:R-:W-:Y:S01]  /*1970*/  UMOV UR20, 0xfefa39ef ;  /* 0xfefa39ef00147882 */ /* 0x000fe20000000000 */
[----:B------:R-:W-:Y:S01]  /*1980*/  IMAD.MOV.U32 R9, RZ, RZ, 0x3ff71547 ;  /* 0x3ff71547ff097424 */ /* 0x000fe200078e00ff */
[----:B------:R-:W-:Y:S01]  /*1990*/  UMOV UR21, 0x3fe62e42 ;  /* 0x3fe62e4200157882 */ /* 0x000fe20000000000 */
        /* <DEDUP_REMOVED lines=20> */
[----:B------:R-:W-:Y:S01]  /*1ae0*/  BSSY.RECONVERGENT B1, `(.L_x_76) ;  /* 0x0000022000017945 */ /* 0x000fe20003800200 */
[----:B--2---:R-:W-:Y:S01]  /*1af0*/  DFMA R20, R38, R8, 6.75539944105574400000e+15 ;  /* 0x433800002614742b */ /* 0x004fe20000000008 */
[----:B------:R-:W-:-:S07]  /*1b00*/  FSETP.GEU.AND P0, PT, |R39|, 4.1917929649353027344, PT ;  /* 0x4086232b2700780b */ /* 0x000fce0003f0e200 */
[----:B------:R-:W-:-:S08]  /*1b10*/  DADD R32, R20, -6.75539944105574400000e+15 ;  /* 0xc338000014207429 */ /* 0x000fd00000000000 */
[----:B------:R-:W-:-:S08]  /*1b20*/  DFMA R10, R32, -UR20, R38 ;  /* 0x80000014200a7c2b */ /* 0x000fd00008000026 */
[----:B------:R-:W-:Y:S01]  /*1b30*/  DFMA R32, R32, -UR22, R10 ;  /* 0x8000001620207c2b */ /* 0x000fe2000800000a */
[----:B------:R-:W-:Y:S02]  /*1b40*/  IMAD.MOV.U32 R10, RZ, RZ, -0x35dec16 ;  /* 0xfca213eaff0a7424 */ /* 0x000fe400078e00ff */
[----:B------:R-:W-:-:S06]  /*1b50*/  IMAD.MOV.U32 R11, RZ, RZ, 0x3e928af3 ;  /* 0x3e928af3ff0b7424 */ /* 0x000fcc00078e00ff */
[----:B------:R-:W-:-:S08]  /*1b60*/  DFMA R40, R32, UR24, R10 ;  /* 0x0000001820287c2b */ /* 0x000fd0000800000a */
[----:B------:R-:W-:-:S08]  /*1b70*/  DFMA R40, R32, R40, UR26 ;  /* 0x0000001a20287e2b */ /* 0x000fd00008000028 */
[----:B------:R-:W-:-:S08]  /*1b80*/  DFMA R40, R32, R40, UR28 ;  /* 0x0000001c20287e2b */ /* 0x000fd00008000028 */
[----:B------:R-:W-:-:S08]  /*1b90*/  DFMA R40, R32, R40, UR30 ;  /* 0x0000001e20287e2b */ /* 0x000fd00008000028 */
[----:B------:R-:W-:-:S08]  /*1ba0*/  DFMA R40, R32, R40, UR32 ;  /* 0x0000002020287e2b */ /* 0x000fd00008000028 */
[----:B------:R-:W-:-:S08]  /*1bb0*/  DFMA R40, R32, R40, UR34 ;  /* 0x0000002220287e2b */ /* 0x000fd00008000028 */
[----:B------:R-:W-:-:S08]  /*1bc0*/  DFMA R40, R32, R40, UR36 ;  /* 0x0000002420287e2b */ /* 0x000fd00008000028 */
[----:B------:R-:W-:-:S08]  /*1bd0*/  DFMA R40, R32, R40, UR38 ;  /* 0x0000002620287e2b */ /* 0x000fd00008000028 */
[----:B------:R-:W-:-:S08]  /*1be0*/  DFMA R40, R32, R40, UR40 ;  /* 0x0000002820287e2b */ /* 0x000fd00008000028 */
[----:B------:R-:W-:-:S08]  /*1bf0*/  DFMA R40, R32, R40, 1 ;  /* 0x3ff000002028742b */ /* 0x000fd00000000028 */
[----:B------:R-:W-:-:S10]  /*1c00*/  DFMA R40, R32, R40, 1 ;  /* 0x3ff000002028742b */ /* 0x000fd40000000028 */
[----:B------:R-:W-:Y:S02]  /*1c10*/  IMAD R33, R20, 0x100000, R41 ;  /* 0x0010000014217824 */ /* 0x000fe400078e0229 */
[----:B------:R-:W-:Y:S01]  /*1c20*/  IMAD.MOV.U32 R32, RZ, RZ, R40 ;  /* 0x000000ffff207224 */ /* 0x000fe200078e0028 */
[----:B0-----:R-:W-:Y:S06]  /*1c30*/  @!P0 BRA `(.L_x_77) ;  /* 0x0000000000308947 */ /* 0x001fec0003800000 */
        /* <DEDUP_REMOVED lines=12> */
.L_x_77:
[----:B------:R-:W-:Y:S05]  /*1d00*/  BSYNC.RECONVERGENT B1 ;  /* 0x0000000000017941 */ /* 0x000fea0003800200 */
.L_x_76:
[----:B-----5:R-:W-:Y:S01]  /*1d10*/  DFMA R38, R4, R8, 6.75539944105574400000e+15 ;  /* 0x433800000426742b */ /* 0x020fe20000000008 */
[----:B------:R-:W-:Y:S01]  /*1d20*/  FSETP.GEU.AND P0, PT, |R5|, 4.1917929649353027344, PT ;  /* 0x4086232b0500780b */ /* 0x000fe20003f0e200 */
[----:B------:R-:W-:Y:S06]  /*1d30*/  BSSY.RECONVERGENT B1, `(.L_x_78) ;  /* 0x000001e000017945 */ /* 0x000fec0003800200 */
[----:B------:R-:W-:-:S08]  /*1d40*/  DADD R20, R38, -6.75539944105574400000e+15 ;  /* 0xc338000026147429 */ /* 0x000fd00000000000 */
[----:B------:R-:W-:-:S08]  /*1d50*/  DFMA R40, R20, -UR20, R4 ;  /* 0x8000001414287c2b */ /* 0x000fd00008000004 */
[----:B------:R-:W-:-:S08]  /*1d60*/  DFMA R20, R20, -UR22, R40 ;  /* 0x8000001614147c2b */ /* 0x000fd00008000028 */
        /* <DEDUP_REMOVED lines=20> */
[----:B------:R-:W-:Y:S01]  /*1eb0*/  FSEL R20, R4, RZ, P0 ;  /* 0x000000ff04147208 */ /* 0x000fe20000000000 */
[----:B------:R-:W-:Y:S02]  /*1ec0*/  @!P1 IMAD.MOV.U32 R4, RZ, RZ, RZ ;  /* 0x000000ffff049224 */ /* 0x000fe400078e00ff */
[----:B------:R-:W-:Y:S02]  /*1ed0*/  @!P1 IMAD.IADD R38, R38, 0x1, -R39 ;  /* 0x0000000126269824 */ /* 0x000fe400078e0a27 */
[----:B------:R-:W-:-:S03]  /*1ee0*/  @!P1 IMAD R41, R39, 0x100000, R41 ;  /* 0x0010000027299824 */ /* 0x000fc600078e0229 */
[----:B------:R-:W-:-:S06]  /*1ef0*/  @!P1 LEA R5, R38, 0x3ff00000, 0x14 ;  /* 0x3ff0000026059811 */ /* 0x000fcc00078ea0ff */
[----:B------:R-:W-:-:S11]  /*1f00*/  @!P1 DMUL R20, R40, R4 ;  /* 0x0000000428149228 */ /* 0x000fd60000000000 */
.L_x_79:
[----:B------:R-:W-:Y:S05]  /*1f10*/  BSYNC.RECONVERGENT B1 ;  /* 0x0000000000017941 */ /* 0x000fea0003800200 */
.L_x_78:
[----:B------:R-:W-:Y:S01]  /*1f20*/  DFMA R38, R34, R8, 6.75539944105574400000e+15 ;  /* 0x433800002226742b */ /* 0x000fe20000000008 */
        /* <DEDUP_REMOVED lines=25> */
[----:B------:R-:W-:Y:S02]  /*20c0*/  FSEL R4, R34, RZ, P0 ;  /* 0x000000ff22047208 */ /* 0x000fe40000000000 */
[----:B------:R-:W-:Y:S01]  /*20d0*/  @!P1 MOV R34, RZ ;  /* 0x000000ff00229202 */ /* 0x000fe20000000f00 */
[----:B------:R-:W-:Y:S02]  /*20e0*/  @!P1 IMAD.IADD R38, R38, 0x1, -R39 ;  /* 0x0000000126269824 */ /* 0x000fe400078e0a27 */
[----:B------:R-:W-:-:S03]  /*20f0*/  @!P1 IMAD R41, R39, 0x100000, R41 ;  /* 0x0010000027299824 */ /* 0x000fc600078e0229 */
[----:B------:R-:W-:-:S06]  /*2100*/  @!P1 LEA R35, R38, 0x3ff00000, 0x14 ;  /* 0x3ff0000026239811 */ /* 0x000fcc00078ea0ff */
[----:B------:R-:W-:-:S11]  /*2110*/  @!P1 DMUL R4, R40, R34 ;  /* 0x0000002228049228 */ /* 0x000fd60000000000 */
.L_x_81:
[----:B------:R-:W-:Y:S05]  /*2120*/  BSYNC.RECONVERGENT B1 ;  /* 0x0000000000017941 */ /* 0x000fea0003800200 */
.L_x_80:
        /* <DEDUP_REMOVED lines=32> */
.L_x_83:
[----:B------:R-:W-:Y:S05]  /*2330*/  BSYNC.RECONVERGENT B1 ;  /* 0x0000000000017941 */ /* 0x000fea0003800200 */
.L_x_82:
        /* <DEDUP_REMOVED lines=32> */
.L_x_85:
[----:B------:R-:W-:Y:S05]  /*2540*/  BSYNC.RECONVERGENT B1 ;  /* 0x0000000000017941 */ /* 0x000fea0003800200 */
.L_x_84:
        /* <DEDUP_REMOVED lines=32> */
.L_x_87:
[----:B------:R-:W-:Y:S05]  /*2750*/  BSYNC.RECONVERGENT B1 ;  /* 0x0000000000017941 */ /* 0x000fea0003800200 */
.L_x_86:
        /* <DEDUP_REMOVED lines=24> */
[----:B------:R-:W-:Y:S01]  /*28e0*/  FSEL R38, R30, RZ, P0 ;  /* 0x000000ff1e267208 */ /* 0x000fe20000000000 */
[----:B------:R-:W-:Y:S01]  /*28f0*/  @!P1 IMAD.MOV.U32 R30, RZ, RZ, RZ ;  /* 0x000000ffff1e9224 */ /* 0x000fe200078e00ff */
[----:B------:R-:W-:Y:S02]  /*2900*/  @!P1 SHF.R.S32.HI R37, RZ, 0x1, R37 ;  /* 0x00000001ff259819 */ /* 0x000fe40000011425 */
[----:B------:R-:W-:-:S03]  /*2910*/  FSEL R39, R31, RZ, P0 ;  /* 0x000000ff1f277208 */ /* 0x000fc60000000000 */
[----:B------:R-:W-:Y:S02]  /*2920*/  @!P1 IMAD.IADD R36, R36, 0x1, -R37 ;  /* 0x0000000124249824 */ /* 0x000fe400078e0a25 */
[----:B------:R-:W-:-:S03]  /*2930*/  @!P1 IMAD R41, R37, 0x100000, R41 ;  /* 0x0010000025299824 */ /* 0x000fc600078e0229 */
[----:B------:R-:W-:-:S06]  /*2940*/  @!P1 LEA R31, R36, 0x3ff00000, 0x14 ;  /* 0x3ff00000241f9811 */ /* 0x000fcc00078ea0ff */
[----:B------:R-:W-:-:S11]  /*2950*/  @!P1 DMUL R38, R40, R30 ;  /* 0x0000001e28269228 */ /* 0x000fd60000000000 */
.L_x_89:
[----:B------:R-:W-:Y:S05]  /*2960*/  BSYNC.RECONVERGENT B1 ;  /* 0x0000000000017941 */ /* 0x000fea0003800200 */
.L_x_88:
        /* <DEDUP_REMOVED lines=27> */
[----:B------:R-:W-:Y:S02]  /*2b20*/  FSEL R37, R29, RZ, P0 ;  /* 0x000000ff1d257208 */ /* 0x000fe40000000000 */
[----:B------:R-:W-:Y:S01]  /*2b30*/  @!P1 IADD3 R30, PT, PT, R30, -R31, RZ ;  /* 0x8000001f1e1e9210 */ /* 0x000fe20007ffe0ff */
[----:B------:R-:W-:-:S03]  /*2b40*/  @!P1 IMAD R41, R31, 0x100000, R41 ;  /* 0x001000001f299824 */ /* 0x000fc600078e0229 */
[----:B------:R-:W-:-:S06]  /*2b50*/  @!P1 LEA R29, R30, 0x3ff00000, 0x14 ;  /* 0x3ff000001e1d9811 */ /* 0x000fcc00078ea0ff */
[----:B------:R-:W-:-:S11]  /*2b60*/  @!P1 DMUL R36, R40, R28 ;  /* 0x0000001c28249228 */ /* 0x000fd60000000000 */
.L_x_91:
[----:B------:R-:W-:Y:S05]  /*2b70*/  BSYNC.RECONVERGENT B1 ;  /* 0x0000000000017941 */ /* 0x000fea0003800200 */
.L_x_90:
        /* <DEDUP_REMOVED lines=32> */
.L_x_93:
[----:B------:R-:W-:Y:S05]  /*2d80*/  BSYNC.RECONVERGENT B1 ;  /* 0x0000000000017941 */ /* 0x000fea0003800200 */
.L_x_92:
        /* <DEDUP_REMOVED lines=32> */
.L_x_95:
[----:B------:R-:W-:Y:S05]  /*2f90*/  BSYNC.RECONVERGENT B1 ;  /* 0x0000000000017941 */ /* 0x000fea0003800200 */
.L_x_94:
        /* <DEDUP_REMOVED lines=32> */
.L_x_97:
[----:B------:R-:W-:Y:S05]  /*31a0*/  BSYNC.RECONVERGENT B1 ;  /* 0x0000000000017941 */ /* 0x000fea0003800200 */
.L_x_96:
        /* <DEDUP_REMOVED lines=32> */
.L_x_99:
[----:B------:R-:W-:Y:S05]  /*33b0*/  BSYNC.RECONVERGENT B1 ;  /* 0x0000000000017941 */ /* 0x000fea0003800200 */
.L_x_98:
        /* <DEDUP_REMOVED lines=17> */
[----:B------:R-:W-:Y:S01]  /*34d0*/  LEA R31, R14, R17, 0x14 ;  /* 0x000000110e1f7211 */ /* 0x000fe200078ea0ff */
        /* <DEDUP_REMOVED lines=14> */
.L_x_101:
[----:B------:R-:W-:Y:S05]  /*35c0*/  BSYNC.RECONVERGENT B1 ;  /* 0x0000000000017941 */ /* 0x000fea0003800200 */
.L_x_100:
[----:B------:R-:W2:Y:S04]  /*35d0*/  LDG.E.64 R14, desc[UR16][R22.64+0x7000] ;  /* 0x00700010160e7981 */ /* 0x000ea8000c1e1b00 */
[----:B------:R0:W3:Y:S01]  /*35e0*/  LDG.E.64 R16, desc[UR16][R22.64+0x7800] ;  /* 0x0078001016107981 */ /* 0x0000e2000c1e1b00 */
[----:B------:R-:W-:Y:S01]  /*35f0*/  DFMA R18, R12, R8, 6.75539944105574400000e+15 ;  /* 0x433800000c12742b */ /* 0x000fe20000000008 */
[----:B------:R-:W1:Y:S01]  /*3600*/  F2F.F32.F64 R6, R6 ;  /* 0x0000000600067310 */ /* 0x000e620000301000 */
[----:B------:R-:W-:Y:S01]  /*3610*/  FSETP.GEU.AND P0, PT, |R13|, 4.1917929649353027344, PT ;  /* 0x4086232b0d00780b */ /* 0x000fe20003f0e200 */
[----:B------:R-:W4:Y:S01]  /*3620*/  LDCU UR11, c[0x0][0x3c0] ;  /* 0x00007800ff0b77ac */ /* 0x000f220008000800 */
[----:B------:R-:W-:Y:S04]  /*3630*/  BSSY.RECONVERGENT B1, `(.L_x_102) ;  /* 0x0000047000017945 */ /* 0x000fe80003800200 */
[----:B------:R-:W-:Y:S01]  /*3640*/  DADD R26, R18, -6.75539944105574400000e+15 ;  /* 0xc3380000121a7429 */ /* 0x000fe20000000000 */
[----:B------:R-:W0:Y:S07]  /*3650*/  F2F.F32.F64 R7, R24 ;  /* 0x0000001800077310 */ /* 0x000e2e0000301000 */
[C---:B------:R-:W-:Y:S01]  /*3660*/  DFMA R2, R26.reuse, -UR20, R12 ;  /* 0x800000141a027c2b */ /* 0x040fe2000800000c */
[----:B------:R-:W0:Y:S07]  /*3670*/  F2F.F32.F64 R4, R4 ;  /* 0x0000000400047310 */ /* 0x000e2e0000301000 */
[----:B------:R-:W-:Y:S01]  /*3680*/  DFMA R26, R26, -UR22, R2 ;  /* 0x800000161a1a7c2b */ /* 0x000fe20008000002 */
[----:B------:R-:W0:Y:S08]  /*3690*/  F2F.F32.F64 R5, R34 ;  /* 0x0000002200057310 */ /* 0x000e300000301000 */
[----:B------:R5:W0:Y:S08]  /*36a0*/  F2F.F32.F64 R2, R32 ;  /* 0x0000002000027310 */ /* 0x000a300000301000 */
[----:B------:R2:W0:Y:S01]  /*36b0*/  F2F.F32.F64 R3, R20 ;  /* 0x0000001400037310 */ /* 0x0004220000301000 */
[----:B-----5:R-:W-:-:S07]  /*36c0*/  DFMA R32, R26, UR24, R10 ;  /* 0x000000181a207c2b */ /* 0x020fce000800000a */
[----:B------:R-:W0:Y:S01]  /*36d0*/  F2F.F32.F64 R38, R38 ;  /* 0x0000002600267310 */ /* 0x000e220000301000 */
[----:B------:R-:W-:-:S07]  /*36e0*/  DFMA R32, R26, R32, UR26 ;  /* 0x0000001a1a207e2b */ /* 0x000fce0008000020 */
[----:B------:R5:W0:Y:S01]  /*36f0*/  F2F.F32.F64 R39, R36 ;  /* 0x0000002400277310 */ /* 0x000a220000301000 */
[----:B------:R-:W-:-:S07]  /*3700*/  DFMA R32, R26, R32, UR28 ;  /* 0x0000001c1a207e2b */ /* 0x000fce0008000020 */
[----:B------:R0:W0:Y:S01]  /*3710*/  F2F.F32.F64 R40, R40 ;  /* 0x0000002800287310 */ /* 0x0000220000301000 */
[----:B------:R-:W-:-:S07]  /*3720*/  DFMA R32, R26, R32, UR30 ;  /* 0x0000001e1a207e2b */ /* 0x000fce0008000020 */
[----:B------:R1:W1:Y:S01]  /*3730*/  F2F.F32.F64 R41, R44 ;  /* 0x0000002c00297310 */ /* 0x0002620000301000 */
[----:B------:R-:W-:-:S07]  /*3740*/  DFMA R32, R26, R32, UR32 ;  /* 0x000000201a207e2b */ /* 0x000fce0008000020 */
[----:B------:R1:W1:Y:S01]  /*3750*/  F2F.F32.F64 R42, R42 ;  /* 0x0000002a002a7310 */ /* 0x0002620000301000 */
[----:B0-----:R-:W-:-:S07]  /*3760*/  DFMA R22, R26, R32, UR34 ;  /* 0x000000221a167e2b */ /* 0x001fce0008000020 */
[----:B------:R0:W0:Y:S01]  /*3770*/  F2F.F32.F64 R29, R28 ;  /* 0x0000001c001d7310 */ /* 0x0000220000301000 */
[----:B------:R-:W-:-:S07]  /*3780*/  DFMA R22, R26, R22, UR36 ;  /* 0x000000241a167e2b */ /* 0x000fce0008000016 */
[----:B------:R0:W0:Y:S01]  /*3790*/  F2F.F32.F64 R30, R30 ;  /* 0x0000001e001e7310 */ /* 0x0000220000301000 */
[----:B------:R-:W-:-:S08]  /*37a0*/  DFMA R22, R26, R22, UR38 ;  /* 0x000000261a167e2b */ /* 0x000fd00008000016 */
[----:B------:R-:W-:-:S08]  /*37b0*/  DFMA R22, R26, R22, UR40 ;  /* 0x000000281a167e2b */ /* 0x000fd00008000016 */
[----:B------:R-:W-:-:S08]  /*37c0*/  DFMA R22, R26, R22, 1 ;  /* 0x3ff000001a16742b */ /* 0x000fd00000000016 */
[----:B------:R-:W-:Y:S02]  /*37d0*/  DFMA R22, R26, R22, 1 ;  /* 0x3ff000001a16742b */ /* 0x000fe40000000016 */
[-C--:B--2---:R-:W-:Y:S02]  /*37e0*/  DFMA R20, R14, R8.reuse, 6.75539944105574400000e+15 ;  /* 0x433800000e14742b */ /* 0x084fe40000000008 */
[----:B---3--:R-:W-:-:S06]  /*37f0*/  DFMA R24, R16, R8, 6.75539944105574400000e+15 ;  /* 0x433800001018742b */ /* 0x008fcc0000000008 */
[----:B------:R-:W-:Y:S02]  /*3800*/  DADD R26, R20, -6.75539944105574400000e+15 ;  /* 0xc3380000141a7429 */ /* 0x000fe40000000000 */
[----:B------:R-:W-:-:S06]  /*3810*/  DADD R34, R24, -6.75539944105574400000e+15 ;  /* 0xc338000018227429 */ /* 0x000fcc0000000000 */
[----:B------:R-:W-:-:S08]  /*3820*/  DFMA R32, R26, -UR20, R14 ;  /* 0x800000141a207c2b */ /* 0x000fd0000800000e */
[----:B------:R-:W-:Y:S02]  /*3830*/  DFMA R32, R26, -UR22, R32 ;  /* 0x800000161a207c2b */ /* 0x000fe40008000020 */
[----:B------:R-:W-:-:S08]  /*3840*/  DFMA R26, R34, -UR20, R16 ;  /* 0x80000014221a7c2b */ /* 0x000fd00008000010 */
[----:B------:R-:W-:Y:S02]  /*3850*/  DFMA R26, R34, -UR22, R26 ;  /* 0x80000016221a7c2b */ /* 0x000fe4000800001a */
[----:B------:R-:W-:-:S06]  /*3860*/  DFMA R34, R32, UR24, R10 ;  /* 0x0000001820227c2b */ /* 0x000fcc000800000a */
[----:B-----5:R-:W-:Y:S02]  /*3870*/  DFMA R36, R26, UR24, R10 ;  /* 0x000000181a247c2b */ /* 0x020fe4000800000a */
[----:B------:R-:W-:-:S06]  /*3880*/  DFMA R34, R32, R34, UR26 ;  /* 0x0000001a20227e2b */ /* 0x000fcc0008000022 */
[----:B------:R-:W-:Y:S02]  /*3890*/  DFMA R36, R26, R36, UR26 ;  /* 0x0000001a1a247e2b */ /* 0x000fe40008000024 */
        /* <DEDUP_REMOVED lines=14> */
[----:B------:R-:W-:-:S06]  /*3980*/  DFMA R34, R32, R34, 1 ;  /* 0x3ff000002022742b */ /* 0x000fcc0000000022 */
[----:B------:R-:W-:Y:S02]  /*3990*/  DFMA R36, R26, R36, 1 ;  /* 0x3ff000001a24742b */ /* 0x000fe40000000024 */
[----:B------:R-:W-:Y:S01]  /*39a0*/  DFMA R34, R32, R34, 1 ;  /* 0x3ff000002022742b */ /* 0x000fe20000000022 */
[----:B------:R-:W-:Y:S02]  /*39b0*/  IMAD R33, R18, 0x100000, R23 ;  /* 0x0010000012217824 */ /* 0x000fe400078e0217 */
[----:B------:R-:W-:Y:S01]  /*39c0*/  IMAD.MOV.U32 R32, RZ, RZ, R22 ;  /* 0x000000ffff207224 */ /* 0x000fe200078e0016 */
[----:B01--4-:R-:W-:Y:S07]  /*39d0*/  @!P0 BRA `(.L_x_103) ;  /* 0x0000000000308947 */ /* 0x013fee0003800000 */
        /* <DEDUP_REMOVED lines=12> */
.L_x_103:
[----:B------:R-:W-:Y:S05]  /*3aa0*/  BSYNC.RECONVERGENT B1 ;  /* 0x0000000000017941 */ /* 0x000fea0003800200 */
.L_x_102:
[----:B------:R-:W-:Y:S01]  /*3ab0*/  FSETP.GEU.AND P0, PT, |R15|, 4.1917929649353027344, PT ;  /* 0x4086232b0f00780b */ /* 0x000fe20003f0e200 */
[----:B------:R0:W1:Y:S01]  /*3ac0*/  F2F.F32.F64 R33, R32 ;  /* 0x0000002000217310 */ /* 0x0000620000301000 */
[----:B------:R-:W-:Y:S01]  /*3ad0*/  BSSY.RECONVERGENT B1, `(.L_x_104) ;  /* 0x0000011000017945 */ /* 0x000fe20003800200 */
[----:B------:R-:W-:Y:S01]  /*3ae0*/  DFMA R36, R26, R36, 1 ;  /* 0x3ff000001a24742b */ /* 0x000fe20000000024 */
[----:B------:R-:W-:Y:S02]  /*3af0*/  IMAD R13, R20, 0x100000, R35 ;  /* 0x00100000140d7824 */ /* 0x000fe400078e0223 */
[----:B------:R-:W-:-:S07]  /*3b00*/  IMAD.MOV.U32 R12, RZ, RZ, R34 ;  /* 0x000000ffff0c7224 */ /* 0x000fce00078e0022 */
[----:B0-----:R-:W-:Y:S05]  /*3b10*/  @!P0 BRA `(.L_x_105) ;  /* 0x0000000000308947 */ /* 0x001fea0003800000 */
        /* <DEDUP_REMOVED lines=12> */
.L_x_105:
[----:B------:R-:W-:Y:S05]  /*3be0*/  BSYNC.RECONVERGENT B1 ;  /* 0x0000000000017941 */ /* 0x000fea0003800200 */
.L_x_104:
[----:B------:R-:W-:Y:S01]  /*3bf0*/  FSETP.GEU.AND P0, PT, |R17|, 4.1917929649353027344, PT ;  /* 0x4086232b1100780b */ /* 0x000fe20003f0e200 */
[----:B------:R0:W2:Y:S01]  /*3c00*/  F2F.F32.F64 R12, R12 ;  /* 0x0000000c000c7310 */ /* 0x0000a20000301000 */
[----:B------:R-:W-:Y:S01]  /*3c10*/  BSSY.RECONVERGENT B1, `(.L_x_106) ;  /* 0x0000010000017945 */ /* 0x000fe20003800200 */
[----:B------:R-:W-:Y:S02]  /*3c20*/  IMAD R15, R24, 0x100000, R37 ;  /* 0x00100000180f7824 */ /* 0x000fe400078e0225 */
[----:B------:R-:W-:-:S08]  /*3c30*/  IMAD.MOV.U32 R14, RZ, RZ, R36 ;  /* 0x000000ffff0e7224 */ /* 0x000fd000078e0024 */
        /* <DEDUP_REMOVED lines=13> */
.L_x_107:
[----:B------:R-:W-:Y:S05]  /*3d10*/  BSYNC.RECONVERGENT B1 ;  /* 0x0000000000017941 */ /* 0x000fea0003800200 */
.L_x_106:
[----:B------:R-:W2:Y:S01]  /*3d20*/  F2F.F32.F64 R15, R14 ;  /* 0x0000000e000f7310 */ /* 0x000ea20000301000 */
[----:B------:R-:W-:Y:S01]  /*3d30*/  USHF.L.U32 UR19, UR11, 0xc, URZ ;  /* 0x0000000c0b137899 */ /* 0x000fe200080006ff */
[----:B------:R-:W-:Y:S01]  /*3d40*/  FADD R2, R2, R3 ;  /* 0x0000000302027221 */ /* 0x000fe20000000000 */
[----:B------:R-:W-:Y:S01]  /*3d50*/  FADD R5, R4, R5 ;  /* 0x0000000504057221 */ /* 0x000fe20000000000 */
[----:B------:R-:W-:Y:S01]  /*3d60*/  FADD R6, R6, R7 ;  /* 0x0000000706067221 */ /* 0x000fe20000000000 */
[----:B------:R-:W-:Y:S01]  /*3d70*/  USHF.R.S32.HI UR4, URZ, 0x1f, UR19 ;  /* 0x0000001fff047899 */ /* 0x000fe20008011413 */
[----:B------:R-:W-:Y:S01]  /*3d80*/  FADD R39, R38, R39 ;  /* 0x0000002726277221 */ /* 0x000fe20000000000 */
[----:B------:R-:W-:Y:S01]  /*3d90*/  UISETP.GE.U32.AND UP0, UPT, UR5, UR19, UPT ;  /* 0x000000130500728c */ /* 0x000fe2000bf06070 */
[----:B------:R-:W-:Y:S01]  /*3da0*/  FADD R40, R40, R41 ;  /* 0x0000002928287221 */ /* 0x000fe20000000000 */
[----:B------:R-:W-:Y:S01]  /*3db0*/  FADD R29, R42, R29 ;  /* 0x0000001d2a1d7221 */ /* 0x000fe20000000000 */
[----:B-1----:R-:W-:Y:S01]  /*3dc0*/  FADD R30, R30, R33 ;  /* 0x000000211e1e7221 */ /* 0x002fe20000000000 */
[----:B------:R-:W-:Y:S01]  /*3dd0*/  UISETP.GE.U32.AND.EX UP0, UPT, UR8, UR4, UPT, UP0 ;  /* 0x000000040800728c */ /* 0x000fe2000bf06100 */
[----:B------:R-:W-:Y:S01]  /*3de0*/  FADD R2, R2, R5 ;  /* 0x0000000502027221 */ /* 0x000fe20000000000 */
[----:B------:R-:W-:Y:S01]  /*3df0*/  FADD R39, R6, R39 ;  /* 0x0000002706277221 */ /* 0x000fe20000000000 */
[----:B------:R-:W-:Y:S01]  /*3e00*/  FADD R29, R40, R29 ;  /* 0x0000001d281d7221 */ /* 0x000fe20000000000 */
[----:B--2---:R-:W-:-:S02]  /*3e10*/  FADD R15, R12, R15 ;  /* 0x0000000f0c0f7221 */ /* 0x004fc40000000000 */
[----:B------:R-:W-:Y:S02]  /*3e20*/  FADD R2, R2, R39 ;  /* 0x0000002702027221 */ /* 0x000fe40000000000 */
[----:B------:R-:W-:-:S04]  /*3e30*/  FADD R30, R30, R15 ;  /* 0x0000000f1e1e7221 */ /* 0x000fc80000000000 */
[----:B------:R-:W-:-:S04]  /*3e40*/  FADD R29, R29, R30 ;  /* 0x0000001e1d1d7221 */ /* 0x000fc80000000000 */
[----:B------:R-:W-:Y:S01]  /*3e50*/  FADD R2, R2, R29 ;  /* 0x0000001d02027221 */ /* 0x000fe20000000000 */
[----:B------:R-:W-:Y:S06]  /*3e60*/  BRA.U !UP0, `(.L_x_108) ;  /* 0x0000003108507547 */ /* 0x000fec000b800000 */
[----:B------:R-:W-:Y:S02]  /*3e70*/  USHF.L.U32 UR5, UR18, 0xc, URZ ;  /* 0x0000000c12057899 */ /* 0x000fe400080006ff */
[----:B------:R-:W-:Y:S02]  /*3e80*/  UIADD3 UR44, UP1, UPT, UR6, -0x1000, URZ ;  /* 0xfffff000062c7890 */ /* 0x000fe4000ff3e0ff */
[----:B------:R-:W-:Y:S02]  /*3e90*/  UIADD3 UR5, UP0, UPT, UR5, UR19, URZ ;  /* 0x0000001305057290 */ /* 0x000fe4000ff1e0ff */
[----:B------:R-:W-:Y:S02]  /*3ea0*/  UIADD3.X UR45, UPT, UPT, UR7, -0x1, URZ, UP1, !UPT ;  /* 0xffffffff072d7890 */ /* 0x000fe40008ffe4ff */
[----:B------:R-:W-:Y:S02]  /*3eb0*/  UIADD3.X UR8, UPT, UPT, URZ, UR4, URZ, UP0, !UPT ;  /* 0x00000004ff087290 */ /* 0x000fe400087fe4ff */
[----:B------:R-:W-:Y:S01]  /*3ec0*/  UISETP.GT.U32.AND UP0, UPT, UR5, UR44, UPT ;  /* 0x0000002c0500728c */ /* 0x000fe2000bf04070 */
[----:B------:R-:W0:Y:S03]  /*3ed0*/  LDCU UR13, c[0x0][0x3c0] ;  /* 0x00007800ff0d77ac */ /* 0x000e260008000800 */
[----:B------:R-:W-:Y:S01]  /*3ee0*/  UISETP.GT.U32.AND.EX UP0, UPT, UR8, UR45, UPT, UP0 ;  /* 0x0000002d0800728c */ /* 0x000fe2000bf04100 */
[----:B------:R-:W1:Y:S01]  /*3ef0*/  LDCU.64 UR46, c[0x0][0x380] ;  /* 0x00007000ff2e77ac */ /* 0x000e620008000a00 */
[----:B------:R-:W2:Y:S01]  /*3f00*/  LDCU.64 UR14, c[0x0][0x3b8] ;  /* 0x00007700ff0e77ac */ /* 0x000ea20008000a00 */
[----:B------:R-:W-:Y:S01]  /*3f10*/  UMOV UR4, URZ ;  /* 0x000000ff00047c82 */ /* 0x000fe20008000000 */
[----:B------:R-:W-:Y:S01]  /*3f20*/  UMOV UR9, UR5 ;  /* 0x0000000500097c82 */ /* 0x000fe20008000000 */
[----:B------:R-:W-:-:S04]  /*3f30*/  UMOV UR10, UR8 ;  /* 0x00000008000a7c82 */ /* 0x000fc80008000000 */
[----:B------:R-:W-:Y:S05]  /*3f40*/  BRA.U UP0, `(.L_x_109) ;  /* 0x0000002500587547 */ /* 0x000fea000b800000 */
.L_x_142:
[----:B------:R-:W-:-:S05]  /*3f50*/  IADD3 R3, P0, PT, R0, UR9, RZ ;  /* 0x0000000900037c10 */ /* 0x000fca000ff1e0ff */
[----:B------:R-:W-:Y:S01]  /*3f60*/  IMAD.X R4, RZ, RZ, UR10, P0 ;  /* 0x0000000aff047e24 */ /* 0x000fe200080e06ff */
[----:B-1----:R-:W-:-:S04]  /*3f70*/  LEA R16, P0, R3, UR46, 0x3 ;  /* 0x0000002e03107c11 */ /* 0x002fc8000f8018ff */
[----:B------:R-:W-:-:S05]  /*3f80*/  LEA.HI.X R17, R3, UR47, R4, 0x3, P0 ;  /* 0x0000002f03117c11 */ /* 0x000fca00080f1c04 */
[----:B------:R-:W3:Y:S04]  /*3f90*/  LDG.E.64 R4, desc[UR16][R16.64] ;  /* 0x0000001010047981 */ /* 0x000ee8000c1e1b00 */
        /* <DEDUP_REMOVED lines=13> */
[----:B------:R-:W-:Y:S01]  /*4070*/  BSSY.RECONVERGENT B1, `(.L_x_110) ;  /* 0x0000020000017945 */ /* 0x000fe20003800200 */
[----:B---3--:R-:W-:Y:S01]  /*4080*/  DFMA R40, R4, R8, 6.75539944105574400000e+15 ;  /* 0x433800000428742b */ /* 0x008fe20000000008 */
[----:B------:R-:W-:-:S07]  /*4090*/  FSETP.GEU.AND P0, PT, |R5|, 4.1917929649353027344, PT ;  /* 0x4086232b0500780b */ /* 0x000fce0003f0e200 */
        /* <DEDUP_REMOVED lines=16> */
[----:B-1----:R-:W-:Y:S06]  /*41a0*/  @!P0 BRA `(.L_x_111) ;  /* 0x0000000000308947 */ /* 0x002fec0003800000 */
        /* <DEDUP_REMOVED lines=12> */
.L_x_111:
[----:B0-2---:R-:W-:Y:S05]  /*4270*/  BSYNC.RECONVERGENT B1 ;  /* 0x0000000000017941 */ /* 0x005fea0003800200 */
.L_x_110:
        /* <DEDUP_REMOVED lines=32> */
.L_x_113:
[----:B------:R-:W-:Y:S05]  /*4480*/  BSYNC.RECONVERGENT B1 ;  /* 0x0000000000017941 */ /* 0x000fea0003800200 */
.L_x_112:
        /* <DEDUP_REMOVED lines=32> */
.L_x_115:
[----:B------:R-:W-:Y:S05]  /*4690*/  BSYNC.RECONVERGENT B1 ;  /* 0x0000000000017941 */ /* 0x000fea0003800200 */
.L_x_114:
        /* <DEDUP_REMOVED lines=32> */
.L_x_117:
[----:B------:R-:W-:Y:S05]  /*48a0*/  BSYNC.RECONVERGENT B1 ;  /* 0x0000000000017941 */ /* 0x000fea0003800200 */
.L_x_116:
        /* <DEDUP_REMOVED lines=32> */
.L_x_119:
[----:B------:R-:W-:Y:S05]  /*4ab0*/  BSYNC.RECONVERGENT B1 ;  /* 0x0000000000017941 */ /* 0x000fea0003800200 */
.L_x_118:
        /* <DEDUP_REMOVED lines=32> */
.L_x_121:
[----:B------:R-:W-:Y:S05]  /*4cc0*/  BSYNC.RECONVERGENT B1 ;  /* 0x0000000000017941 */ /* 0x000fea0003800200 */
.L_x_120:
        /* <DEDUP_REMOVED lines=32> */
.L_x_123:
[----:B------:R-:W-:Y:S05]  /*4ed0*/  BSYNC.RECONVERGENT B1 ;  /* 0x0000000000017941 */ /* 0x000fea0003800200 */
.L_x_122:
        /* <DEDUP_REMOVED lines=32> */
.L_x_125:
[----:B------:R-:W-:Y:S05]  /*50e0*/  BSYNC.RECONVERGENT B1 ;  /* 0x0000000000017941 */ /* 0x000fea0003800200 */
.L_x_124:
        /* <DEDUP_REMOVED lines=32> */
.L_x_127:
[----:B------:R-:W-:Y:S05]  /*52f0*/  BSYNC.RECONVERGENT B1 ;  /* 0x0000000000017941 */ /* 0x000fea0003800200 */
.L_x_126:
        /* <DEDUP_REMOVED lines=28> */
[----:B------:R-:W-:Y:S01]  /*54c0*/  @!P1 LEA R33, R3, R33, 0x14 ;  /* 0x0000002103219211 */ /* 0x000fe200078ea0ff */
[----:B------:R-:W-:-:S05]  /*54d0*/  @!P1 IMAD.IADD R30, R30, 0x1, -R3 ;  /* 0x000000011e1e9824 */ /* 0x000fca00078e0a03 */
[----:B------:R-:W-:-:S06]  /*54e0*/  @!P1 LEA R25, R30, 0x3ff00000, 0x14 ;  /* 0x3ff000001e199811 */ /* 0x000fcc00078ea0ff */
[----:B------:R-:W-:-:S11]  /*54f0*/  @!P1 DMUL R42, R32, R24 ;  /* 0x00000018202a9228 */ /* 0x000fd60000000000 */
.L_x_129:
[----:B------:R-:W-:Y:S05]  /*5500*/  BSYNC.RECONVERGENT B1 ;  /* 0x0000000000017941 */ /* 0x000fea0003800200 */
.L_x_128:
        /* <DEDUP_REMOVED lines=32> */
.L_x_131:
[----:B------:R-:W-:Y:S05]  /*5710*/  BSYNC.RECONVERGENT B1 ;  /* 0x0000000000017941 */ /* 0x000fea0003800200 */
.L_x_130:
        /* <DEDUP_REMOVED lines=32> */
.L_x_133:
[----:B------:R-:W-:Y:S05]  /*5920*/  BSYNC.RECONVERGENT B1 ;  /* 0x0000000000017941 */ /* 0x000fea0003800200 */
.L_x_132:
        /* <DEDUP_REMOVED lines=32> */
.L_x_135:
[----:B------:R-:W-:Y:S05]  /*5b30*/  BSYNC.RECONVERGENT B1 ;  /* 0x0000000000017941 */ /* 0x000fea0003800200 */
.L_x_134:
[----:B------:R-:W2:Y:S04]  /*5b40*/  LDG.E.64 R14, desc[UR16][R16.64+0x7000] ;  /* 0x00700010100e7981 */ /* 0x000ea8000c1e1b00 */
[----:B------:R-:W3:Y:S01]  /*5b50*/  LDG.E.64 R16, desc[UR16][R16.64+0x7800] ;  /* 0x0078001010107981 */ /* 0x000ee2000c1e1b00 */
[----:B------:R-:W-:Y:S01]  /*5b60*/  DFMA R18, R12, R8, 6.75539944105574400000e+15 ;  /* 0x433800000c12742b */ /* 0x000fe20000000008 */
[----:B------:R-:W0:Y:S01]  /*5b70*/  F2F.F32.F64 R4, R4 ;  /* 0x0000000400047310 */ /* 0x000e220000301000 */
[----:B------:R-:W-:Y:S01]  /*5b80*/  FSETP.GEU.AND P0, PT, |R13|, 4.1917929649353027344, PT ;  /* 0x4086232b0d00780b */ /* 0x000fe20003f0e200 */
[----:B------:R-:W-:Y:S05]  /*5b90*/  BSSY.RECONVERGENT B1, `(.L_x_136) ;  /* 0x0000046000017945 */ /* 0x000fea0003800200 */
[----:B------:R-:W-:Y:S01]  /*5ba0*/  DADD R20, R18, -6.75539944105574400000e+15 ;  /* 0xc338000012147429 */ /* 0x000fe20000000000 */
[----:B------:R-:W1:Y:S07]  /*5bb0*/  F2F.F32.F64 R5, R22 ;  /* 0x0000001600057310 */ /* 0x000e6e0000301000 */
[C---:B------:R-:W-:Y:S01]  /*5bc0*/  DFMA R24, R20.reuse, -UR20, R12 ;  /* 0x8000001414187c2b */ /* 0x040fe2000800000c */
[----:B------:R-:W4:Y:S07]  /*5bd0*/  F2F.F32.F64 R3, R28 ;  /* 0x0000001c00037310 */ /* 0x000f2e0000301000 */
[----:B------:R-:W-:Y:S01]  /*5be0*/  DFMA R24, R20, -UR22, R24 ;  /* 0x8000001614187c2b */ /* 0x000fe20008000018 */
[----:B------:R-:W0:Y:S07]  /*5bf0*/  F2F.F32.F64 R38, R38 ;  /* 0x0000002600267310 */ /* 0x000e2e0000301000 */
[C---:B------:R-:W-:Y:S01]  /*5c00*/  DFMA R20, R24.reuse, UR24, R10 ;  /* 0x0000001818147c2b */ /* 0x040fe2000800000a */
[----:B------:R-:W0:Y:S07]  /*5c10*/  F2F.F32.F64 R39, R26 ;  /* 0x0000001a00277310 */ /* 0x000e2e0000301000 */
[C---:B------:R-:W-:Y:S01]  /*5c20*/  DFMA R20, R24.reuse, R20, UR26 ;  /* 0x0000001a18147e2b */ /* 0x040fe20008000014 */
        /* <DEDUP_REMOVED lines=14> */
[----:B------:R5:W0:Y:S07]  /*5d10*/  F2F.F32.F64 R41, R44 ;  /* 0x0000002c00297310 */ /* 0x000a2e0000301000 */
[----:B------:R-:W-:-:S08]  /*5d20*/  DFMA R20, R24, R20, 1 ;  /* 0x3ff000001814742b */ /* 0x000fd00000000014 */
[----:B------:R-:W-:-:S10]  /*5d30*/  DFMA R20, R24, R20, 1 ;  /* 0x3ff000001814742b */ /* 0x000fd40000000014 */
[----:B-----5:R-:W-:Y:S02]  /*5d40*/  IMAD R45, R18, 0x100000, R21 ;  /* 0x00100000122d7824 */ /* 0x020fe400078e0215 */
[----:B------:R-:W-:Y:S01]  /*5d50*/  IMAD.MOV.U32 R44, RZ, RZ, R20 ;  /* 0x000000ffff2c7224 */ /* 0x000fe200078e0014 */
[----:B--2---:R-:W-:-:S08]  /*5d60*/  DFMA R22, R14, R8, 6.75539944105574400000e+15 ;  /* 0x433800000e16742b */ /* 0x004fd00000000008 */
[----:B------:R-:W-:Y:S02]  /*5d70*/  DADD R24, R22, -6.75539944105574400000e+15 ;  /* 0xc338000016187429 */ /* 0x000fe40000000000 */
[----:B---3--:R-:W-:-:S06]  /*5d80*/  DFMA R26, R16, R8, 6.75539944105574400000e+15 ;  /* 0x43380000101a742b */ /* 0x008fcc0000000008 */
[----:B------:R-:W-:Y:S02]  /*5d90*/  DFMA R28, R24, -UR20, R14 ;  /* 0x80000014181c7c2b */ /* 0x000fe4000800000e */
[----:B------:R-:W-:-:S06]  /*5da0*/  DADD R36, R26, -6.75539944105574400000e+15 ;  /* 0xc33800001a247429 */ /* 0x000fcc0000000000 */
        /* <DEDUP_REMOVED lines=11> */
[----:B------:R-:W-:Y:S02]  /*5e60*/  DFMA R24, R28, R24, 1 ;  /* 0x3ff000001c18742b */ /* 0x000fe40000000018 */
        /* <DEDUP_REMOVED lines=10> */
[----:B------:R-:W-:Y:S01]  /*5f10*/  DFMA R36, R28, R36, UR40 ;  /* 0x000000281c247e2b */ /* 0x000fe20008000024 */
[----:B01--4-:R-:W-:Y:S10]  /*5f20*/  @!P0 BRA `(.L_x_137) ;  /* 0x0000000000308947 */ /* 0x013ff40003800000 */
        /* <DEDUP_REMOVED lines=12> */
.L_x_137:
[----:B------:R-:W-:Y:S05]  /*5ff0*/  BSYNC.RECONVERGENT B1 ;  /* 0x0000000000017941 */ /* 0x000fea0003800200 */
.L_x_136:
[----:B------:R-:W-:Y:S01]  /*6000*/  FSETP.GEU.AND P0, PT, |R15|, 4.1917929649353027344, PT ;  /* 0x4086232b0f00780b */ /* 0x000fe20003f0e200 */
[----:B------:R0:W1:Y:S01]  /*6010*/  F2F.F32.F64 R44, R44 ;  /* 0x0000002c002c7310 */ /* 0x0000620000301000 */
[----:B------:R-:W-:Y:S01]  /*6020*/  BSSY.RECONVERGENT B1, `(.L_x_138) ;  /* 0x0000012000017945 */ /* 0x000fe20003800200 */
[----:B------:R-:W-:Y:S01]  /*6030*/  DFMA R36, R28, R36, 1 ;  /* 0x3ff000001c24742b */ /* 0x000fe20000000024 */
[----:B------:R-:W-:Y:S02]  /*6040*/  IMAD R13, R22, 0x100000, R25 ;  /* 0x00100000160d7824 */ /* 0x000fe400078e0219 */
[----:B------:R-:W-:Y:S01]  /*6050*/  FADD R18, R3, R2 ;  /* 0x0000000203127221 */ /* 0x000fe20000000000 */
[----:B------:R-:W-:-:S06]  /*6060*/  MOV R12, R24 ;  /* 0x00000018000c7202 */ /* 0x000fcc0000000f00 */
[----:B0-----:R-:W-:Y:S05]  /*6070*/  @!P0 BRA `(.L_x_139) ;  /* 0x0000000000308947 */ /* 0x001fea0003800000 */
[----:B------:R-:W-:Y:S01]  /*6080*/  FSETP.GEU.AND P1, PT, |R15|, 4.2275390625, PT ;  /* 0x408748000f00780b */ /* 0x000fe20003f2e200 */
[C---:B------:R-:W-:Y:S02]  /*6090*/  DADD R2, R14.reuse, +INF ;  /* 0x7ff000000e027429 */ /* 0x040fe40000000000 */
[----:B------:R-:W-:-:S08]  /*60a0*/  DSETP.GEU.AND P0, PT, R14, RZ, PT ;  /* 0x000000ff0e00722a */ /* 0x000fd00003f0e000 */
[----:B------:R-:W-:Y:S02]  /*60b0*/  FSEL R13, R3, RZ, P0 ;  /* 0x000000ff030d7208 */ /* 0x000fe40000000000 */
[----:B------:R-:W-:-:S04]  /*60c0*/  @!P1 LEA.HI R12, R22, R22, RZ, 0x1 ;  /* 0x00000016160c9211 */ /* 0x000fc800078f08ff */
[----:B------:R-:W-:Y:S02]  /*60d0*/  @!P1 SHF.R.S32.HI R15, RZ, 0x1, R12 ;  /* 0x00000001ff0f9819 */ /* 0x000fe4000001140c */
[----:B------:R-:W-:Y:S01]  /*60e0*/  FSEL R12, R2, RZ, P0 ;  /* 0x000000ff020c7208 */ /* 0x000fe20000000000 */
[----:B------:R-:W-:Y:S02]  /*60f0*/  @!P1 IMAD.MOV.U32 R2, RZ, RZ, RZ ;  /* 0x000000ffff029224 */ /* 0x000fe400078e00ff */
[----:B------:R-:W-:Y:S02]  /*6100*/  @!P1 IMAD.IADD R22, R22, 0x1, -R15 ;  /* 0x0000000116169824 */ /* 0x000fe400078e0a0f */
[----:B------:R-:W-:-:S03]  /*6110*/  @!P1 IMAD R25, R15, 0x100000, R25 ;  /* 0x001000000f199824 */ /* 0x000fc600078e0219 */
[----:B------:R-:W-:-:S06]  /*6120*/  @!P1 LEA R3, R22, 0x3ff00000, 0x14 ;  /* 0x3ff0000016039811 */ /* 0x000fcc00078ea0ff */
[----:B------:R-:W-:-:S11]  /*6130*/  @!P1 DMUL R12, R24, R2 ;  /* 0x00000002180c9228 */ /* 0x000fd60000000000 */
.L_x_139:
[----:B------:R-:W-:Y:S05]  /*6140*/  BSYNC.RECONVERGENT B1 ;  /* 0x0000000000017941 */ /* 0x000fea0003800200 */
.L_x_138:
[----:B------:R-:W1:Y:S01]  /*6150*/  F2F.F32.F64 R13, R12 ;  /* 0x0000000c000d7310 */ /* 0x000e620000301000 */
[----:B------:R-:W-:Y:S01]  /*6160*/  FSETP.GEU.AND P0, PT, |R17|, 4.1917929649353027344, PT ;  /* 0x4086232b1100780b */ /* 0x000fe20003f0e200 */
[----:B------:R-:W-:Y:S01]  /*6170*/  DFMA R36, R28, R36, 1 ;  /* 0x3ff000001c24742b */ /* 0x000fe20000000024 */
[----:B------:R-:W-:Y:S01]  /*6180*/  UMOV UR11, UR13 ;  /* 0x0000000d000b7c82 */ /* 0x000fe20008000000 */
[----:B------:R-:W-:Y:S01]  /*6190*/  FADD R5, R4, R5 ;  /* 0x0000000504057221 */ /* 0x000fe20000000000 */
[----:B------:R-:W-:Y:S01]  /*61a0*/  FADD R6, R6, R7 ;  /* 0x0000000706067221 */ /* 0x000fe20000000000 */
[----:B------:R-:W-:Y:S01]  /*61b0*/  FADD R39, R38, R39 ;  /* 0x0000002726277221 */ /* 0x000fe20000000000 */
[----:B------:R-:W-:Y:S01]  /*61c0*/  FADD R40, R40, R41 ;  /* 0x0000002928287221 */ /* 0x000fe20000000000 */
[----:B------:R-:W-:Y:S01]  /*61d0*/  FADD R35, R42, R35 ;  /* 0x000000232a237221 */ /* 0x000fe20000000000 */
[----:B------:R-:W-:Y:S01]  /*61e0*/  USHF.L.U32 UR19, UR11, 0xc, URZ ;  /* 0x0000000c0b137899 */ /* 0x000fe200080006ff */
[----:B------:R-:W-:Y:S01]  /*61f0*/  BSSY.RECONVERGENT B1, `(.L_x_140) ;  /* 0x0000017000017945 */ /* 0x000fe20003800200 */
[----:B------:R-:W-:Y:S01]  /*6200*/  UMOV UR6, UR14 ;  /* 0x0000000e00067c82 */ /* 0x000fe20008000000 */
[----:B------:R-:W-:Y:S01]  /*6210*/  UMOV UR7, UR15 ;  /* 0x0000000f00077c82 */ /* 0x000fe20008000000 */
[----:B------:R-:W-:Y:S01]  /*6220*/  FADD R18, R18, R5 ;  /* 0x0000000512127221 */ /* 0x000fe20000000000 */
[----:B------:R-:W-:Y:S01]  /*6230*/  FADD R39, R6, R39 ;  /* 0x0000002706277221 */ /* 0x000fe20000000000 */
[----:B------:R-:W-:Y:S01]  /*6240*/  FADD R35, R40, R35 ;  /* 0x0000002328237221 */ /* 0x000fe20000000000 */
[----:B------:R-:W-:-:S02]  /*6250*/  IMAD R3, R26, 0x100000, R37 ;  /* 0x001000001a037824 */ /* 0x000fc400078e0225 */
[----:B------:R-:W-:Y:S01]  /*6260*/  FADD R30, R30, R33 ;  /* 0x000000211e1e7221 */ /* 0x000fe20000000000 */
[----:B-1----:R-:W-:Y:S01]  /*6270*/  FADD R7, R44, R13 ;  /* 0x0000000d2c077221 */ /* 0x002fe20000000000 */
        /* <DEDUP_REMOVED lines=14> */
.L_x_141:
[----:B------:R-:W-:Y:S05]  /*6360*/  BSYNC.RECONVERGENT B1 ;  /* 0x0000000000017941 */ /* 0x000fea0003800200 */
.L_x_140:
[----:B------:R-:W-:Y:S01]  /*6370*/  UIADD3 UR42, UP0, UPT, -UR9, UR6, URZ ;  /* 0x00000006092a7290 */ /* 0x000fe2000ff1e1ff */
[----:B------:R-:W0:Y:S01]  /*6380*/  F2F.F32.F64 R2, R2 ;  /* 0x0000000200027310 */ /* 0x000e220000301000 */
[----:B------:R-:W-:Y:S01]  /*6390*/  USHF.R.S32.HI UR12, URZ, 0x1f, UR19 ;  /* 0x0000001fff0c7899 */ /* 0x000fe20008011413 */
[----:B------:R-:W-:Y:S01]  /*63a0*/  FADD R30, R30, R7 ;  /* 0x000000071e1e7221 */ /* 0x000fe20000000000 */
[----:B------:R-:W-:Y:S01]  /*63b0*/  UIADD3.X UR43, UPT, UPT, ~UR10, UR7, URZ, UP0, !UPT ;  /* 0x000000070a2b7290 */ /* 0x000fe200087fe5ff */
[----:B------:R-:W-:Y:S01]  /*63c0*/  FADD R18, R18, R39 ;  /* 0x0000002712127221 */ /* 0x000fe20000000000 */
[----:B------:R-:W-:Y:S01]  /*63d0*/  UISETP.GE.U32.AND UP0, UPT, UR42, UR19, UPT ;  /* 0x000000132a00728c */ /* 0x000fe2000bf06070 */
[----:B------:R-:W-:Y:S01]  /*63e0*/  FADD R35, R35, R30 ;  /* 0x0000001e23237221 */ /* 0x000fe20000000000 */
[----:B------:R-:W-:Y:S02]  /*63f0*/  UIADD3 UR5, UP1, UPT, UR19, UR5, URZ ;  /* 0x0000000513057290 */ /* 0x000fe4000ff3e0ff */
[----:B------:R-:W-:Y:S01]  /*6400*/  UISETP.GE.U32.AND.EX UP0, UPT, UR43, UR12, UPT, UP0 ;  /* 0x0000000c2b00728c */ /* 0x000fe2000bf06100 */
[----:B------:R-:W-:Y:S01]  /*6410*/  FADD R35, R18, R35 ;  /* 0x0000002312237221 */ /* 0x000fe20000000000 */
[----:B------:R-:W-:-:S03]  /*6420*/  UIADD3.X UR8, UPT, UPT, UR12, UR8, URZ, UP1, !UPT ;  /* 0x000000080c087290 */ /* 0x000fc60008ffe4ff */
[----:B0-----:R-:W-:-:S04]  /*6430*/  FADD R2, R2, R35 ;  /* 0x0000002302027221 */ /* 0x001fc80000000000 */
[----:B------:R-:W-:Y:S05]  /*6440*/  BRA.U !UP0, `(.L_x_108) ;  /* 0x0000000908d87547 */ /* 0x000fea000b800000 */
[----:B------:R-:W-:Y:S02]  /*6450*/  UIADD3 UR9, UP0, UPT, UR19, UR9, URZ ;  /* 0x0000000913097290 */ /* 0x000fe4000ff1e0ff */
[----:B------:R-:W-:Y:S02]  /*6460*/  UIADD3 UR4, UPT, UPT, UR4, 0x1, URZ ;  /* 0x0000000104047890 */ /* 0x000fe4000fffe0ff */
[----:B------:R-:W-:Y:S02]  /*6470*/  UIADD3.X UR10, UPT, UPT, UR12, UR10, URZ, UP0, !UPT ;  /* 0x0000000a0c0a7290 */ /* 0x000fe400087fe4ff */
[----:B------:R-:W-:-:S04]  /*6480*/  UISETP.GT.U32.AND UP0, UPT, UR9, UR44, UPT ;  /* 0x0000002c0900728c */ /* 0x000fc8000bf04070 */
[----:B------:R-:W-:-:S09]  /*6490*/  UISETP.GT.U32.AND.EX UP0, UPT, UR10, UR45, UPT, UP0 ;  /* 0x0000002d0a00728c */ /* 0x000fd2000bf04100 */
[----:B------:R-:W-:Y:S05]  /*64a0*/  BRA.U !UP0, `(.L_x_142) ;  /* 0xffffffd908a87547 */ /* 0x000fea000b83ffff */
.L_x_109:
[----:B------:R-:W-:-:S04]  /*64b0*/  UISETP.GE.U32.AND UP0, UPT, UR9, UR6, UPT ;  /* 0x000000060900728c */ /* 0x000fc8000bf06070 */
[----:B------:R-:W-:-:S09]  /*64c0*/  UISETP.GE.U32.AND.EX UP0, UPT, UR10, UR7, UPT, UP0 ;  /* 0x000000070a00728c */ /* 0x000fd2000bf06100 */
[----:B------:R-:W-:Y:S05]  /*64d0*/  BRA.U UP0, `(.L_x_108) ;  /* 0x0000000900b47547 */ /* 0x000fea000b800000 */
[----:B------:R-:W-:Y:S01]  /*64e0*/  UIADD3 UR12, UPT, UPT, -UR9, UR6, URZ ;  /* 0x00000006090c7290 */ /* 0x000fe2000fffe1ff */
[----:B------:R-:W-:Y:S05]  /*64f0*/  BSSY.RECONVERGENT B1, `(.L_x_108) ;  /* 0x00000ab000017945 */ /* 0x000fea0003800200 */
[----:B------:R-:W-:-:S13]  /*6500*/  ISETP.GE.AND P0, PT, R0, UR12, PT ;  /* 0x0000000c00007c0c */ /* 0x000fda000bf06270 */
[----:B------:R-:W-:Y:S05]  /*6510*/  @P0 BRA `(.L_x_143) ;  /* 0x0000000800a00947 */ /* 0x000fea0003800000 */
[----:B------:R-:W-:Y:S01]  /*6520*/  LOP3.LUT R3, RZ, R0, RZ, 0x33, !PT ;  /* 0x00000000ff037212 */ /* 0x000fe200078e33ff */
[----:B0-----:R-:W-:Y:S01]  /*6530*/  USHF.L.U32 UR13, UR18, 0xc, URZ ;  /* 0x0000000c120d7899 */ /* 0x001fe200080006ff */
[----:B------:R-:W-:Y:S01]  /*6540*/  BSSY.RECONVERGENT B2, `(.L_x_144) ;  /* 0x0000035000027945 */ /* 0x000fe20003800200 */
[----:B------:R-:W-:Y:S02]  /*6550*/  UIMAD UR7, UR4, UR11, URZ ;  /* 0x0000000b040772a4 */ /* 0x000fe4000f8e02ff */
[----:B------:R-:W-:Y:S02]  /*6560*/  VIADD R3, R3, UR6 ;  /* 0x0000000603037c36 */ /* 0x000fe40008000000 */
[----:B------:R-:W-:Y:S02]  /*6570*/  IMAD.U32 R4, RZ, RZ, UR13 ;  /* 0x0000000dff047e24 */ /* 0x000fe4000f8e00ff */
[----:B------:R-:W-:Y:S01]  /*6580*/  IMAD.U32 R5, RZ, RZ, UR7 ;  /* 0x00000007ff057e24 */ /* 0x000fe2000f8e00ff */
[----:B------:R-:W-:-:S02]  /*6590*/  LOP3.LUT P0, RZ, R3, 0x100, RZ, 0xc0, !PT ;  /* 0x0000010003ff7812 */ /* 0x000fc4000780c0ff */
[----:B------:R-:W-:Y:S01]  /*65a0*/  IADD3 R4, PT, PT, R3, -UR19, -R4 ;  /* 0x8000001303047c10 */ /* 0x000fe2000fffe804 */
[----:B------:R-:W-:-:S04]  /*65b0*/  IMAD.MOV.U32 R3, RZ, RZ, R0 ;  /* 0x000000ffff037224 */ /* 0x000fc800078e0000 */
[----:B------:R-:W-:-:S06]  /*65c0*/  IMAD R4, R5, -0x1000, R4 ;  /* 0xfffff00005047824 */ /* 0x000fcc00078e0204 */
[----:B------:R-:W-:Y:S05]  /*65d0*/  @P0 BRA `(.L_x_145) ;  /* 0x0000000000ac0947 */ /* 0x000fea0003800000 */
[----:B--2---:R-:W0:Y:S01]  /*65e0*/  LDCU.64 UR14, c[0x0][0x380] ;  /* 0x00007000ff0e77ac */ /* 0x004e220008000a00 */
[----:B------:R-:W-:-:S05]  /*65f0*/  IADD3 R3, P0, PT, R0, UR9, RZ ;  /* 0x0000000900037c10 */ /* 0x000fca000ff1e0ff */
[----:B------:R-:W-:Y:S01]  /*6600*/  IMAD.X R12, RZ, RZ, UR10, P0 ;  /* 0x0000000aff0c7e24 */ /* 0x000fe200080e06ff */
[----:B0-----:R-:W-:-:S04]  /*6610*/  LEA R6, P0, R3, UR14, 0x3 ;  /* 0x0000000e03067c11 */ /* 0x001fc8000f8018ff */
[----:B------:R-:W-:-:S06]  /*6620*/  LEA.HI.X R7, R3, UR15, R12, 0x3, P0 ;  /* 0x0000000f03077c11 */ /* 0x000fcc00080f1c0c */
[----:B------:R-:W2:Y:S01]  /*6630*/  LDG.E.64 R6, desc[UR16][R6.64] ;  /* 0x0000001006067981 */ /* 0x000ea2000c1e1b00 */
[----:B------:R-:W-:Y:S01]  /*6640*/  BSSY.RECONVERGENT B3, `(.L_x_146) ;  /* 0x0000021000037945 */ /* 0x000fe20003800200 */
[----:B--2---:R-:W-:Y:S01]  /*6650*/  DFMA R8, R6, R8, 6.75539944105574400000e+15 ;  /* 0x433800000608742b */ /* 0x004fe20000000008 */
        /* <DEDUP_REMOVED lines=28> */
[----:B------:R-:W-:Y:S01]  /*6820*/  @!P1 LEA R9, R8, 0x3ff00000, 0x14 ;  /* 0x3ff0000008099811 */ /* 0x000fe200078ea0ff */
[----:B------:R-:W-:-:S06]  /*6830*/  @!P1 IMAD.MOV.U32 R8, RZ, RZ, RZ ;  /* 0x000000ffff089224 */ /* 0x000fcc00078e00ff */
[----:B------:R-:W-:-:S11]  /*6840*/  @!P1 DMUL R10, R6, R8 ;  /* 0x00000008060a9228 */ /* 0x000fd60000000000 */
.L_x_147:
[----:B-1----:R-:W-:Y:S05]  /*6850*/  BSYNC.RECONVERGENT B3 ;  /* 0x0000000000037941 */ /* 0x002fea0003800200 */
.L_x_146:
[----:B------:R-:W0:Y:S01]  /*6860*/  F2F.F32.F64 R11, R10 ;  /* 0x0000000a000b7310 */ /* 0x000e220000301000 */
[----:B------:R-:W-:Y:S02]  /*6870*/  VIADD R3, R0, 0x100 ;  /* 0x0000010000037836 */ /* 0x000fe40000000000 */
[----:B0-----:R-:W-:-:S07]  /*6880*/  FADD R2, R2, R11 ;  /* 0x0000000b02027221 */ /* 0x001fce0000000000 */
.L_x_145:
[----:B-12---:R-:W-:Y:S05]  /*6890*/  BSYNC.RECONVERGENT B2 ;  /* 0x0000000000027941 */ /* 0x006fea0003800200 */
.L_x_144:
[----:B------:R-:W-:-:S13]  /*68a0*/  ISETP.GE.U32.AND P0, PT, R4, 0x100, PT ;  /* 0x000001000400780c */ /* 0x000fda0003f06070 */
[----:B------:R-:W-:Y:S05]  /*68b0*/  @!P0 BRA `(.L_x_143) ;  /* 0x0000000400b88947 */ /* 0x000fea0003800000 */
[----:B------:R-:W0:Y:S01]  /*68c0*/  LDCU.64 UR14, c[0x0][0x380] ;  /* 0x00007000ff0e77ac */ /* 0x000e220008000a00 */
[----:B------:R-:W-:-:S05]  /*68d0*/  IADD3 R33, P0, PT, R3, UR5, RZ ;  /* 0x0000000503217c10 */ /* 0x000fca000ff1e0ff */
[----:B------:R-:W-:Y:S01]  /*68e0*/  IMAD.X R4, RZ, RZ, UR8, P0 ;  /* 0x00000008ff047e24 */ /* 0x000fe200080e06ff */
[----:B0-----:R-:W-:-:S04]  /*68f0*/  LEA R32, P1, R33, UR14, 0x3 ;  /* 0x0000000e21207c11 */ /* 0x001fc8000f8218ff */
[----:B------:R-:W-:Y:S02]  /*6900*/  IADD3 R32, P0, PT, R32, 0x800, RZ ;  /* 0x0000080020207810 */ /* 0x000fe40007f1e0ff */
[----:B------:R-:W-:-:S04]  /*6910*/  LEA.HI.X R33, R33, UR15, R4, 0x3, P1 ;  /* 0x0000000f21217c11 */ /* 0x000fc800088f1c04 */
[----:B------:R-:W-:-:S07]  /*6920*/  IADD3.X R33, PT, PT, RZ, R33, RZ, P0, !PT ;  /* 0x00000021ff217210 */ /* 0x000fce00007fe4ff */
.L_x_152:
[----:B------:R-:W2:Y:S04]  /*6930*/  LDG.E.64 R34, desc[UR16][R32.64+-0x800] ;  /* 0xfff8001020227981 */ /* 0x000ea8000c1e1b00 */
[----:B------:R-:W3:Y:S01]  /*6940*/  LDG.E.64 R36, desc[UR16][R32.64] ;  /* 0x0000001020247981 */ /* 0x000ee2000c1e1b00 */
[----:B------:R-:W-:Y:S01]  /*6950*/  IMAD.MOV.U32 R40, RZ, RZ, 0x652b82fe ;  /* 0x652b82feff287424 */ /* 0x000fe200078e00ff */
[----:B------:R-:W-:Y:S01]  /*6960*/  MOV R11, 0x3fa55555 ;  /* 0x3fa55555000b7802 */ /* 0x000fe20000000f00 */
        /* <DEDUP_REMOVED lines=57> */
.L_x_149:
[----:B------:R-:W-:Y:S05]  /*6d00*/  BSYNC.RECONVERGENT B2 ;  /* 0x0000000000027941 */ /* 0x000fea0003800200 */
.L_x_148:
[----:B------:R-:W-:Y:S01]  /*6d10*/  DADD R4, R40, -6.75539944105574400000e+15 ;  /* 0xc338000028047429 */ /* 0x000fe20000000000 */
[----:B------:R-:W0:Y:S01]  /*6d20*/  F2F.F32.F64 R39, R38 ;  /* 0x0000002600277310 */ /* 0x000e220000301000 */
[----:B------:R-:W-:Y:S01]  /*6d30*/  FSETP.GEU.AND P0, PT, |R37|, 4.1917929649353027344, PT ;  /* 0x4086232b2500780b */ /* 0x000fe20003f0e200 */
[----:B------:R-:W-:Y:S01]  /*6d40*/  VIADD R3, R3, 0x200 ;  /* 0x0000020003037836 */ /* 0x000fe20000000000 */
[----:B------:R-:W-:Y:S04]  /*6d50*/  BSSY.RECONVERGENT B2, `(.L_x_150) ;  /* 0x000001f000027945 */ /* 0x000fe80003800200 */
[----:B------:R-:W-:Y:S01]  /*6d60*/  DFMA R28, R4, -R28, R36 ;  /* 0x8000001c041c722b */ /* 0x000fe20000000024 */
[----:B------:R-:W-:-:S07]  /*6d70*/  ISETP.GE.AND P2, PT, R3, UR12, PT ;  /* 0x0000000c03007c0c */ /* 0x000fce000bf46270 */
[----:B------:R-:W-:-:S08]  /*6d80*/  DFMA R26, R4, -R26, R28 ;  /* 0x8000001a041a722b */ /* 0x000fd0000000001c */
[----:B------:R-:W-:-:S08]  /*6d90*/  DFMA R22, R26, R24, R22 ;  /* 0x000000181a16722b */ /* 0x000fd00000000016 */
[----:B------:R-:W-:-:S08]  /*6da0*/  DFMA R22, R26, R22, R20 ;  /* 0x000000161a16722b */ /* 0x000fd00000000014 */
[----:B------:R-:W-:-:S08]  /*6db0*/  DFMA R22, R26, R22, R18 ;  /* 0x000000161a16722b */ /* 0x000fd00000000012 */
[----:B------:R-:W-:-:S08]  /*6dc0*/  DFMA R22, R26, R22, R16 ;  /* 0x000000161a16722b */ /* 0x000fd00000000010 */
[----:B------:R-:W-:-:S08]  /*6dd0*/  DFMA R22, R26, R22, R14 ;  /* 0x000000161a16722b */ /* 0x000fd0000000000e */
[----:B------:R-:W-:-:S08]  /*6de0*/  DFMA R22, R26, R22, R12 ;  /* 0x000000161a16722b */ /* 0x000fd0000000000c */
[----:B------:R-:W-:Y:S01]  /*6df0*/  DFMA R22, R26, R22, R10 ;  /* 0x000000161a16722b */ /* 0x000fe2000000000a */
[----:B0-----:R-:W-:-:S07]  /*6e00*/  FADD R11, R39, R2 ;  /* 0x00000002270b7221 */ /* 0x001fce0000000000 */
        /* <DEDUP_REMOVED lines=19> */
.L_x_151:
[----:B------:R-:W-:Y:S05]  /*6f40*/  BSYNC.RECONVERGENT B2 ;  /* 0x0000000000027941 */ /* 0x000fea0003800200 */
.L_x_150:
[----:B------:R-:W0:Y:S01]  /*6f50*/  F2F.F32.F64 R2, R4 ;  /* 0x0000000400027310 */ /* 0x000e220000301000 */
[----:B------:R-:W-:-:S05]  /*6f60*/  IADD3 R32, P0, PT, R32, 0x1000, RZ ;  /* 0x0000100020207810 */ /* 0x000fca0007f1e0ff */
[----:B------:R-:W-:Y:S02]  /*6f70*/  IMAD.X R33, RZ, RZ, R33, P0 ;  /* 0x000000ffff217224 */ /* 0x000fe400000e0621 */
[----:B0-----:R-:W-:Y:S01]  /*6f80*/  FADD R2, R11, R2 ;  /* 0x000000020b027221 */ /* 0x001fe20000000000 */
[----:B------:R-:W-:Y:S06]  /*6f90*/  @!P2 BRA `(.L_x_152) ;  /* 0xfffffff80064a947 */ /* 0x000fec000383ffff */
.L_x_143:
[----:B012---:R-:W-:Y:S05]  /*6fa0*/  BSYNC.RECONVERGENT B1 ;  /* 0x0000000000017941 */ /* 0x007fea0003800200 */
.L_x_108:
[----:B------:R-:W3:Y:S01]  /*6fb0*/  S2R R6, SR_LANEID ;  /* 0x0000000000067919 */ /* 0x000ee20000000000 */
[----:B------:R-:W-:-:S05]  /*6fc0*/  IMAD.MOV.U32 R5, RZ, RZ, R2 ;  /* 0x000000ffff057224 */ /* 0x000fca00078e0002 */
[----:B------:R-:W4:Y:S01]  /*6fd0*/  SHFL.DOWN PT, R2, R5, 0x1, 0x1f ;  /* 0x08201f0005027f89 */ /* 0x000f2200000e0000 */
[C---:B---3--:R-:W-:Y:S02]  /*6fe0*/  ISETP.GT.AND P0, PT, R6.reuse, 0x1e, PT ;  /* 0x0000001e0600780c */ /* 0x048fe40003f04270 */
[----:B------:R-:W-:-:S11]  /*6ff0*/  ISETP.NE.AND P1, PT, R6, RZ, PT ;  /* 0x000000ff0600720c */ /* 0x000fd60003f25270 */
[----:B----4-:R-:W-:Y:S01]  /*7000*/  @!P0 FADD R5, R2, R5 ;  /* 0x0000000502058221 */ /* 0x010fe20000000000 */
[----:B------:R-:W-:Y:S01]  /*7010*/  ISETP.GT.AND P0, PT, R6, 0x1d, PT ;  /* 0x0000001d0600780c */ /* 0x000fe20003f04270 */
[----:B------:R-:W3:Y:S01]  /*7020*/  @!P1 S2R R7, SR_CgaCtaId ;  /* 0x0000000000079919 */ /* 0x000ee20000008800 */
[----:B------:R-:W-:Y:S02]  /*7030*/  @!P1 MOV R4, 0x400 ;  /* 0x0000040000049802 */ /* 0x000fe40000000f00 */
[----:B------:R-:W-:Y:S01]  /*7040*/  @!P1 SHF.R.U32.HI R3, RZ, 0x3, R0 ;  /* 0x00000003ff039819 */ /* 0x000fe20000011600 */
[----:B------:R-:W4:Y:S03]  /*7050*/  SHFL.DOWN PT, R2, R5, 0x2, 0x1f ;  /* 0x08401f0005027f89 */ /* 0x000f2600000e0000 */
[----:B------:R-:W-:-:S05]  /*7060*/  @!P1 LOP3.LUT R3, R3, 0x7c, RZ, 0xc0, !PT ;  /* 0x0000007c03039812 */ /* 0x000fca00078ec0ff */
[----:B----4-:R-:W-:Y:S01]  /*7070*/  @!P0 FADD R5, R5, R2 ;  /* 0x0000000205058221 */ /* 0x010fe20000000000 */
[----:B------:R-:W-:Y:S02]  /*7080*/  ISETP.GT.AND P0, PT, R6, 0x1b, PT ;  /* 0x0000001b0600780c */ /* 0x000fe40003f04270 */
[----:B---3--:R-:W-:Y:S02]  /*7090*/  @!P1 LEA R4, R7, R4, 0x18 ;  /* 0x0000000407049211 */ /* 0x008fe400078ec0ff */
[----:B------:R-:W3:Y:S03]  /*70a0*/  SHFL.DOWN PT, R2, R5, 0x4, 0x1f ;  /* 0x08801f0005027f89 */ /* 0x000ee600000e0000 */
[----:B------:R-:W-:-:S06]  /*70b0*/  @!P1 IMAD.IADD R3, R3, 0x1, R4 ;  /* 0x0000000103039824 */ /* 0x000fcc00078e0204 */
[----:B---3--:R-:W-:Y:S01]  /*70c0*/  @!P0 FADD R5, R5, R2 ;  /* 0x0000000205058221 */ /* 0x008fe20000000000 */
[----:B------:R-:W-:-:S04]  /*70d0*/  ISETP.GT.AND P0, PT, R6, 0x17, PT ;  /* 0x000000170600780c */ /* 0x000fc80003f04270 */
[----:B------:R-:W3:Y:S09]  /*70e0*/  SHFL.DOWN PT, R2, R5, 0x8, 0x1f ;  /* 0x09001f0005027f89 */ /* 0x000ef200000e0000 */
[----:B---3--:R-:W-:Y:S01]  /*70f0*/  @!P0 FADD R5, R5, R2 ;  /* 0x0000000205058221 */ /* 0x008fe20000000000 */
[----:B------:R-:W-:-:S04]  /*7100*/  ISETP.NE.AND P0, PT, R0, RZ, PT ;  /* 0x000000ff0000720c */ /* 0x000fc80003f05270 */
[----:B------:R-:W3:Y:S02]  /*7110*/  SHFL.DOWN PT, R2, R5, 0x10, 0x1f ;  /* 0x0a001f0005027f89 */ /* 0x000ee400000e0000 */
[----:B---3--:R-:W-:-:S05]  /*7120*/  FADD R2, R5, R2 ;  /* 0x0000000205027221 */ /* 0x008fca0000000000 */
[----:B------:R3:W-:Y:S01]  /*7130*/  @!P1 STS [R3+0x8], R2 ;  /* 0x0000080203009388 */ /* 0x0007e20000000800 */
[----:B------:R-:W-:Y:S01]  /*7140*/  BAR.SYNC.DEFER_BLOCKING 0x0 ;  /* 0x0000000000007b1d */ /* 0x000fe20000010000 */
[----:B------:R-:W-:-:S04]  /*7150*/  ISETP.GT.AND P1, PT, R6, 0xf, PT ;  /* 0x0000000f0600780c */ /* 0x000fc80003f24270 */
[----:B------:R-:W-:Y:S01]  /*7160*/  FSEL R5, R5, R2, P1 ;  /* 0x0000000205057208 */ /* 0x000fe20000800000 */
[----:B------:R-:W-:Y:S08]  /*7170*/  @P0 BRA `(.L_x_75) ;  /* 0x0000000000340947 */ /* 0x000ff00003800000 */
[----:B------:R-:W4:Y:S01]  /*7180*/  S2UR UR5, SR_CgaCtaId ;  /* 0x00000000000579c3 */ /* 0x000f220000008800 */
[----:B------:R-:W-:Y:S02]  /*7190*/  UMOV UR4, 0x400 ;  /* 0x0000040000047882 */ /* 0x000fe40000000000 */
[----:B----4-:R-:W-:-:S09]  /*71a0*/  ULEA UR4, UR5, UR4, 0x18 ;  /* 0x0000000405047291 */ /* 0x010fd2000f8ec0ff */
[----:B------:R-:W4:Y:S04]  /*71b0*/  LDS R0, [UR4+0xc] ;  /* 0x00000c04ff007984 */ /* 0x000f280008000800 */
[----:B------:R-:W5:Y:S04]  /*71c0*/  LDS.128 R8, [UR4+0x10] ;  /* 0x00001004ff087984 */ /* 0x000f680008000c00 */
[----:B---3--:R-:W3:Y:S01]  /*71d0*/  LDS.64 R2, [UR4+0x20] ;  /* 0x00002004ff027984 */ /* 0x008ee20008000a00 */
[----:B----4-:R-:W-:-:S04]  /*71e0*/  FADD R5, R5, R0 ;  /* 0x0000000005057221 */ /* 0x010fc80000000000 */
[----:B-----5:R-:W-:-:S04]  /*71f0*/  FADD R8, R5, R8 ;  /* 0x0000000805087221 */ /* 0x020fc80000000000 */
[----:B------:R-:W-:-:S04]  /*7200*/  FADD R9, R8, R9 ;  /* 0x0000000908097221 */ /* 0x000fc80000000000 */
[----:B------:R-:W-:-:S04]  /*7210*/  FADD R10, R9, R10 ;  /* 0x0000000a090a7221 */ /* 0x000fc80000000000 */
[----:B------:R-:W-:-:S04]  /*7220*/  FADD R11, R10, R11 ;  /* 0x0000000b0a0b7221 */ /* 0x000fc80000000000 */
[----:B---3--:R-:W-:-:S04]  /*7230*/  FADD R2, R11, R2 ;  /* 0x000000020b027221 */ /* 0x008fc80000000000 */
[----:B------:R-:W-:-:S07]  /*7240*/  FADD R5, R2, R3 ;  /* 0x0000000302057221 */ /* 0x000fce0000000000 */
.L_x_75:
[----:B012---:R-:W-:Y:S05]  /*7250*/  BSYNC.RECONVERGENT B0 ;  /* 0x0000000000007941 */ /* 0x007fea0003800200 */
.L_x_57:
[----:B------:R-:W-:Y:S05]  /*7260*/  @P0 EXIT ;  /* 0x000000000000094d */ /* 0x000fea0003800000 */
[----:B------:R-:W0:Y:S02]  /*7270*/  LDCU.64 UR4, c[0x0][0x388] ;  /* 0x00007100ff0477ac */ /* 0x000e240008000a00 */
[----:B0-----:R-:W-:-:S06]  /*7280*/  UIMAD.WIDE.U32 UR4, UR18, 0x4, UR4 ;  /* 0x00000004120478a5 */ /* 0x001fcc000f8e0004 */
[----:B---3--:R-:W-:Y:S02]  /*7290*/  IMAD.U32 R2, RZ, RZ, UR4 ;  /* 0x00000004ff027e24 */ /* 0x008fe4000f8e00ff */
[----:B------:R-:W-:-:S05]  /*72a0*/  IMAD.U32 R3, RZ, RZ, UR5 ;  /* 0x00000005ff037e24 */ /* 0x000fca000f8e00ff */
[----:B------:R-:W-:Y:S01]  /*72b0*/  STG.E desc[UR16][R2.64], R5 ;  /* 0x0000000502007986 */ /* 0x000fe2000c101910 */
[----:B------:R-:W-:Y:S05]  /*72c0*/  EXIT ;  /* 0x000000000000794d */ /* 0x000fea0003800000 */
.L_x_153:
        /* <DEDUP_REMOVED lines=11> */
.L_x_1044:


//--------------------- .text._ZN3cub18CUB_300001_SM_10006detail6reduce28DeviceReduceSingleTileKernelINS2_10policy_hubIfyN4cuda3std3__44plusIfEEE10Policy1000EN6thrust24THRUST_300001_SM_1000_NS6detail15normal_iteratorINSD_10device_ptrIdEEEEPdyS9_df3ExpEEvT0_T1_T2_T3_T4_T6_ --------------------------
	.section	.text._ZN3cub18CUB_300001_SM_10006detail6reduce28DeviceReduceSingleTileKernelINS2_10policy_hubIfyN4cuda3std3__44plusIfEEE10Policy1000EN6thrust24THRUST_300001_SM_1000_NS6detail15normal_iteratorINSD_10device_ptrIdEEEEPdyS9_df3ExpEEvT0_T1_T2_T3_T4_T6_,"ax",@progbits
	.align	128
        .global         _ZN3cub18CUB_300001_SM_10006detail6reduce28DeviceReduceSingleTileKernelINS2_10policy_hubIfyN4cuda3std3__44plusIfEEE10Policy1000EN6thrust24THRUST_300001_SM_1000_NS6detail15normal_iteratorINSD_10device_ptrIdEEEEPdyS9_df3ExpEEvT0_T1_T2_T3_T4_T6_
        .type           _ZN3cub18CUB_300001_SM_10006detail6reduce28DeviceReduceSingleTileKernelINS2_10policy_hubIfyN4cuda3std3__44plusIfEEE10Policy1000EN6thrust24THRUST_300001_SM_1000_NS6detail15normal_iteratorINSD_10device_ptrIdEEEEPdyS9_df3ExpEEvT0_T1_T2_T3_T4_T6_,@function
        .size           _ZN3cub18CUB_300001_SM_10006detail6reduce28DeviceReduceSingleTileKernelINS2_10policy_hubIfyN4cuda3std3__44plusIfEEE10Policy1000EN6thrust24THRUST_300001_SM_1000_NS6detail15normal_iteratorINSD_10device_ptrIdEEEEPdyS9_df3ExpEEvT0_T1_T2_T3_T4_T6_,(.L_x_1045 - _ZN3cub18CUB_300001_SM_10006detail6reduce28DeviceReduceSingleTileKernelINS2_10policy_hubIfyN4cuda3std3__44plusIfEEE10Policy1000EN6thrust24THRUST_300001_SM_1000_NS6detail15normal_iteratorINSD_10device_ptrIdEEEEPdyS9_df3ExpEEvT0_T1_T2_T3_T4_T6_)
        .other          _ZN3cub18CUB_300001_SM_10006detail6reduce28DeviceReduceSingleTileKernelINS2_10policy_hubIfyN4cuda3std3__44plusIfEEE10Policy1000EN6thrust24THRUST_300001_SM_1000_NS6detail15normal_iteratorINSD_10device_ptrIdEEEEPdyS9_df3ExpEEvT0_T1_T2_T3_T4_T6_,@"STO_CUDA_ENTRY STV_DEFAULT"
_ZN3cub18CUB_300001_SM_10006detail6reduce28DeviceReduceSingleTileKernelINS2_10policy_hubIfyN4cuda3std3__44plusIfEEE10Policy1000EN6thrust24THRUST_300001_SM_1000_NS6detail15normal_iteratorINSD_10device_ptrIdEEEEPdyS9_df3ExpEEvT0_T1_T2_T3_T4_T6_:
.text._ZN3cub18CUB_300001_SM_10006detail6reduce28DeviceReduceSingleTileKernelINS2_10policy_hubIfyN4cuda3std3__44plusIfEEE10Policy1000EN6thrust24THRUST_300001_SM_1000_NS6detail15normal_iteratorINSD_10device_ptrIdEEEEPdyS9_df3ExpEEvT0_T1_T2_T3_T4_T6_:
[----:B------:R-:W-:Y:S01]  /*0000*/  LDC R1, c[0x0][0x37c] ;  /* 0x0000df00ff017b82 */ /* 0x000fe20000000800 */
[----:B------:R-:W0:Y:S01]  /*0010*/  LDCU.64 UR4, c[0x0][0x390] ;  /* 0x00007200ff0477ac */ /* 0x000e220008000a00 */
[----:B------:R-:W1:Y:S01]  /*0020*/  LDCU.64 UR6, c[0x0][0x358] ;  /* 0x00006b00ff0677ac */ /* 0x000e620008000a00 */
[----:B0-----:R-:W-:-:S04]  /*0030*/  UISETP.NE.U32.AND UP0, UPT, UR4, URZ, UPT ;  /* 0x000000ff0400728c */ /* 0x001fc8000bf05070 */
[----:B------:R-:W-:-:S09]  /*0040*/  UISETP.NE.AND.EX UP0, UPT, UR5, URZ, UPT, UP0 ;  /* 0x000000ff0500728c */ /* 0x000fd2000bf05300 */
[----:B-1----:R-:W-:Y:S05]  /*0050*/  BRA.U UP0, `(.L_x_154) ;  /* 0x00000001001c7547 */ /* 0x002fea000b800000 */
[----:B------:R-:W0:Y:S02]  /*0060*/  S2R R0, SR_TID.X ;  /* 0x0000000000007919 */ /* 0x000e240000002100 */
[----:B0-----:R-:W-:-:S13]  /*0070*/  ISETP.NE.AND P0, PT, R0, RZ, PT ;  /* 0x000000ff0000720c */ /* 0x001fda0003f05270 */
[----:B------:R-:W-:Y:S05]  /*0080*/  @P0 EXIT ;  /* 0x000000000000094d */ /* 0x000fea0003800000 */
[----:B------:R-:W0:Y:S08]  /*0090*/  LDC.64 R2, c[0x0][0x388] ;  /* 0x0000e200ff027b82 */ /* 0x000e300000000a00 */
[----:B------:R-:W0:Y:S02]  /*00a0*/  LDC.64 R4, c[0x0][0x3a0] ;  /* 0x0000e800ff047b82 */ /* 0x000e240000000a00 */
[----:B0-----:R-:W-:Y:S01]  /*00b0*/  STG.E.64 desc[UR6][R2.64], R4 ;  /* 0x0000000402007986 */ /* 0x001fe2000c101b06 */
[----:B------:R-:W-:Y:S05]  /*00c0*/  EXIT ;  /* 0x000000000000794d */ /* 0x000fea0003800000 */
.L_x_154:
[----:B------:R-:W-:Y:S01]  /*00d0*/  UISETP.GT.U32.AND UP0, UPT, UR4, 0xfff, UPT ;  /* 0x00000fff0400788c */ /* 0x000fe2000bf04070 */
[----:B------:R-:W-:Y:S03]  /*00e0*/  BSSY.RECONVERGENT B0, `(.L_x_155) ;  /* 0x0000752000007945 */ /* 0x000fe60003800200 */
[----:B------:R-:W-:-:S09]  /*00f0*/  UISETP.GT.U32.AND.EX UP0, UPT, UR5, URZ, UPT, UP0 ;  /* 0x000000ff0500728c */ /* 0x000fd2000bf04100 */
[----:B------:R-:W-:Y:S05]  /*0100*/  BRA.U UP0, `(.L_x_156) ;  /* 0x0000001d00247547 */ /* 0x000fea000b800000 */
[----:B------:R-:W0:Y:S01]  /*0110*/  S2R R0, SR_TID.X ;  /* 0x0000000000007919 */ /* 0x000e220000002100 */
[----:B------:R-:W-:Y:S01]  /*0120*/  BSSY.RECONVERGENT B1, `(.L_x_157) ;  /* 0x0000045000017945 */ /* 0x000fe20003800200 */
[----:B------:R-:W-:Y:S01]  /*0130*/  IMAD.MOV.U32 R2, RZ, RZ, RZ ;  /* 0x000000ffff027224 */ /* 0x000fe200078e00ff */
[----:B0-----:R-:W-:Y:S01]  /*0140*/  ISETP.GE.U32.AND P0, PT, R0, UR4, PT ;  /* 0x0000000400007c0c */ /* 0x001fe2000bf06070 */
[----:B------:R-:W-:-:S12]  /*0150*/  IMAD.MOV.U32 R3, RZ, RZ, R0 ;  /* 0x000000ffff037224 */ /* 0x000fd800078e0000 */
[----:B------:R-:W-:Y:S05]  /*0160*/  @P0 BRA `(.L_x_158) ;  /* 0x0000000400000947 */ /* 0x000fea0003800000 */
[----:B------:R-:W0:Y:S02]  /*0170*/  LDC.64 R2, c[0x0][0x380] ;  /* 0x0000e000ff027b82 */ /* 0x000e240000000a00 */
        /* <DEDUP_REMOVED lines=60> */
.L_x_160:
[----:B------:R-:W-:Y:S05]  /*0540*/  BSYNC.RECONVERGENT B2 ;  /* 0x0000000000027941 */ /* 0x000fea0003800200 */
.L_x_159:
[----:B------:R0:W1:Y:S01]  /*0550*/  F2F.F32.F64 R2, R8 ;  /* 0x0000000800027310 */ /* 0x0000620000301000 */
[----:B------:R-:W-:-:S07]  /*0560*/  VIADD R3, R0, 0x100 ;  /* 0x0000010000037836 */ /* 0x000fce0000000000 */
.L_x_158:
[----:B------:R-:W-:Y:S05]  /*0570*/  BSYNC.RECONVERGENT B1 ;  /* 0x0000000000017941 */ /* 0x000fea0003800200 */
.L_x_157:
[----:B------:R-:W-:Y:S01]  /*0580*/  ISETP.GE.U32.AND P0, PT, R3, UR4, PT ;  /* 0x0000000403007c0c */ /* 0x000fe2000bf06070 */
[----:B------:R-:W2:Y:S01]  /*0590*/  LDCU UR5, c[0x0][0x390] ;  /* 0x00007200ff0577ac */ /* 0x000ea20008000800 */
[----:B------:R-:W-:Y:S11]  /*05a0*/  BSSY.RECONVERGENT B1, `(.L_x_161) ;  /* 0x000010d000017945 */ /* 0x000ff60003800200 */
[----:B------:R-:W-:Y:S05]  /*05b0*/  @P0 BRA `(.L_x_162) ;  /* 0x00000010002c0947 */ /* 0x000fea0003800000 */
[----:B------:R-:W-:Y:S01]  /*05c0*/  LOP3.LUT R4, RZ, R3, RZ, 0x33, !PT ;  /* 0x00000003ff047212 */ /* 0x000fe200078e33ff */
[----:B------:R-:W-:Y:S04]  /*05d0*/  BSSY.RECONVERGENT B2, `(.L_x_163) ;  /* 0x0000052000027945 */ /* 0x000fe80003800200 */
[----:B------:R-:W-:-:S05]  /*05e0*/  VIADD R15, R4, UR4 ;  /* 0x00000004040f7c36 */ /* 0x000fca0008000000 */
[----:B------:R-:W-:-:S04]  /*05f0*/  LOP3.LUT R4, R15, 0x300, RZ, 0xc0, !PT ;  /* 0x000003000f047812 */ /* 0x000fc800078ec0ff */
[----:B------:R-:W-:-:S13]  /*0600*/  ISETP.NE.AND P0, PT, R4, 0x300, PT ;  /* 0x000003000400780c */ /* 0x000fda0003f05270 */
[----:B------:R-:W-:Y:S05]  /*0610*/  @!P0 BRA `(.L_x_164) ;  /* 0x0000000400348947 */ /* 0x000fea0003800000 */
[----:B------:R-:W3:Y:S01]  /*0620*/  LDC.64 R4, c[0x0][0x380] ;  /* 0x0000e000ff047b82 */ /* 0x000ee20000000a00 */
[----:B------:R-:W-:-:S04]  /*0630*/  LEA.HI R6, R15, 0x1, RZ, 0x18 ;  /* 0x000000010f067811 */ /* 0x000fc800078fc0ff */
[----:B------:R-:W-:-:S05]  /*0640*/  LOP3.LUT R6, R6, 0x3, RZ, 0xc0, !PT ;  /* 0x0000000306067812 */ /* 0x000fca00078ec0ff */
[----:B------:R-:W-:Y:S02]  /*0650*/  IMAD.MOV R12, RZ, RZ, -R6 ;  /* 0x000000ffff0c7224 */ /* 0x000fe400078e0a06 */
[----:B---3--:R-:W-:-:S04]  /*0660*/  IMAD.WIDE.U32 R4, R3, 0x8, R4 ;  /* 0x0000000803047825 */ /* 0x008fc800078e0004 */
[----:B------:R-:W-:Y:S02]  /*0670*/  IMAD.MOV.U32 R13, RZ, RZ, R4 ;  /* 0x000000ffff0d7224 */ /* 0x000fe400078e0004 */
[----:B------:R-:W-:-:S07]  /*0680*/  IMAD.MOV.U32 R14, RZ, RZ, R5 ;  /* 0x000000ffff0e7224 */ /* 0x000fce00078e0005 */
.L_x_167:
[----:B0-----:R-:W-:Y:S02]  /*0690*/  IMAD.MOV.U32 R8, RZ, RZ, R13 ;  /* 0x000000ffff087224 */ /* 0x001fe400078e000d */
[----:B------:R-:W-:-:S06]  /*06a0*/  IMAD.MOV.U32 R9, RZ, RZ, R14 ;  /* 0x000000ffff097224 */ /* 0x000fcc00078e000e */
[----:B------:R-:W3:Y:S01]  /*06b0*/  LDG.E.64 R8, desc[UR6][R8.64] ;  /* 0x0000000608087981 */ /* 0x000ee2000c1e1b00 */
[----:B------:R-:W-:Y:S01]  /*06c0*/  IMAD.MOV.U32 R10, RZ, RZ, 0x652b82fe ;  /* 0x652b82feff0a7424 */ /* 0x000fe200078e00ff */
[----:B------:R-:W-:Y:S01]  /*06d0*/  UMOV UR8, 0xfefa39ef ;  /* 0xfefa39ef00087882 */ /* 0x000fe20000000000 */
[----:B------:R-:W-:Y:S01]  /*06e0*/  IMAD.MOV.U32 R11, RZ, RZ, 0x3ff71547 ;  /* 0x3ff71547ff0b7424 */ /* 0x000fe200078e00ff */
[----:B------:R-:W-:Y:S01]  /*06f0*/  UMOV UR9, 0x3fe62e42 ;  /* 0x3fe62e4200097882 */ /* 0x000fe20000000000 */
[----:B------:R-:W-:Y:S04]  /*0700*/  BSSY.RECONVERGENT B3, `(.L_x_165) ;  /* 0x0000036000037945 */ /* 0x000fe80003800200 */
[----:B---3--:R-:W-:Y:S01]  /*0710*/  DFMA R10, R8, R10, 6.75539944105574400000e+15 ;  /* 0x43380000080a742b */ /* 0x008fe2000000000a */
        /* <DEDUP_REMOVED lines=52> */
.L_x_166:
[----:B--2---:R-:W-:Y:S05]  /*0a60*/  BSYNC.RECONVERGENT B3 ;  /* 0x0000000000037941 */ /* 0x004fea0003800200 */
.L_x_165:
[----:B------:R-:W-:Y:S01]  /*0a70*/  VIADD R12, R12, 0x1 ;  /* 0x000000010c0c7836 */ /* 0x000fe20000000000 */
[----:B------:R-:W1:Y:S01]  /*0a80*/  F2F.F32.F64 R5, R4 ;  /* 0x0000000400057310 */ /* 0x000e620000301000 */
[----:B------:R-:W-:Y:S01]  /*0a90*/  IADD3 R13, P0, PT, R13, 0x800, RZ ;  /* 0x000008000d0d7810 */ /* 0x000fe20007f1e0ff */
[----:B------:R-:W-:Y:S02]  /*0aa0*/  VIADD R3, R3, 0x100 ;  /* 0x0000010003037836 */ /* 0x000fe40000000000 */
[----:B------:R-:W-:Y:S02]  /*0ab0*/  ISETP.NE.AND P1, PT, R12, RZ, PT ;  /* 0x000000ff0c00720c */ /* 0x000fe40003f25270 */
[----:B------:R-:W-:Y:S02]  /*0ac0*/  IMAD.X R14, RZ, RZ, R14, P0 ;  /* 0x000000ffff0e7224 */ /* 0x000fe400000e060e */
[----:B-1----:R-:W-:-:S09]  /*0ad0*/  FADD R2, R5, R2 ;  /* 0x0000000205027221 */ /* 0x002fd20000000000 */
[----:B------:R-:W-:Y:S05]  /*0ae0*/  @P1 BRA `(.L_x_167) ;  /* 0xfffffff800e81947 */ /* 0x000fea000383ffff */
.L_x_164:
[----:B--2---:R-:W-:Y:S05]  /*0af0*/  BSYNC.RECONVERGENT B2 ;  /* 0x0000000000027941 */ /* 0x004fea0003800200 */
.L_x_163:
[----:B------:R-:W-:-:S13]  /*0b00*/  ISETP.GE.U32.AND P0, PT, R15, 0x300, PT ;  /* 0x000003000f00780c */ /* 0x000fda0003f06070 */
[----:B------:R-:W-:Y:S05]  /*0b10*/  @!P0 BRA `(.L_x_162) ;  /* 0x0000000800d48947 */ /* 0x000fea0003800000 */
[----:B------:R-:W2:Y:S02]  /*0b20*/  LDC.64 R4, c[0x0][0x380] ;  /* 0x0000e000ff047b82 */ /* 0x000ea40000000a00 */
[----:B--2---:R-:W-:-:S05]  /*0b30*/  IADD3 R4, P0, PT, R4, 0x1000, RZ ;  /* 0x0000100004047810 */ /* 0x004fca0007f1e0ff */
[----:B------:R-:W-:-:S08]  /*0b40*/  IMAD.X R5, RZ, RZ, R5, P0 ;  /* 0x000000ffff057224 */ /* 0x000fd000000e0605 */
.L_x_176:
[----:B------:R-:W-:-:S05]  /*0b50*/  IMAD.WIDE R24, R3, 0x8, R4 ;  /* 0x0000000803187825 */ /* 0x000fca00078e0204 */
[----:B------:R-:W2:Y:S04]  /*0b60*/  LDG.E.64 R20, desc[UR6][R24.64+-0x1000] ;  /* 0xfff0000618147981 */ /* 0x000ea8000c1e1b00 */
[----:B------:R-:W3:Y:S04]  /*0b70*/  LDG.E.64 R14, desc[UR6][R24.64+-0x800] ;  /* 0xfff80006180e7981 */ /* 0x000ee8000c1e1b00 */
[----:B0-----:R-:W4:Y:S04]  /*0b80*/  LDG.E.64 R8, desc[UR6][R24.64] ;  /* 0x0000000618087981 */ /* 0x001f28000c1e1b00 */
[----:B------:R0:W5:Y:S01]  /*0b90*/  LDG.E.64 R6, desc[UR6][R24.64+0x800] ;  /* 0x0008000618067981 */ /* 0x000162000c1e1b00 */
[----:B------:R-:W-:Y:S01]  /*0ba0*/  IMAD.MOV.U32 R30, RZ, RZ, 0x652b82fe ;  /* 0x652b82feff1e7424 */ /* 0x000fe200078e00ff */
[----:B------:R-:W-:Y:S01]  /*0bb0*/  MOV R44, 0xfca213ea ;  /* 0xfca213ea002c7802 */ /* 0x000fe20000000f00 */
[----:B------:R-:W-:Y:S01]  /*0bc0*/  IMAD.MOV.U32 R31, RZ, RZ, 0x3ff71547 ;  /* 0x3ff71547ff1f7424 */ /* 0x000fe200078e00ff */
[----:B------:R-:W-:Y:S01]  /*0bd0*/  BSSY.RECONVERGENT B2, `(.L_x_168) ;  /* 0x0000061000027945 */ /* 0x000fe20003800200 */
[----:B------:R-:W-:-:S02]  /*0be0*/  IMAD.MOV.U32 R38, RZ, RZ, -0x105c611 ;  /* 0xfefa39efff267424 */ /* 0x000fc400078e00ff */
        /* <DEDUP_REMOVED lines=11> */
[----:B------:R-:W-:Y:S01]  /*0ca0*/  IMAD.MOV.U32 R51, RZ, RZ, 0x3f2a01a0 ;  /* 0x3f2a01a0ff337424 */ /* 0x000fe200078e00ff */
[-C--:B--2---:R-:W-:Y:S01]  /*0cb0*/  DFMA R18, R20, R30.reuse, 6.75539944105574400000e+15 ;  /* 0x433800001412742b */ /* 0x084fe2000000001e */
[----:B------:R-:W-:Y:S01]  /*0cc0*/  FSETP.GEU.AND P0, PT, |R21|, 4.1917929649353027344, PT ;  /* 0x4086232b1500780b */ /* 0x000fe20003f0e200 */
[----:B---3--:R-:W-:-:S06]  /*0cd0*/  DFMA R16, R14, R30, 6.75539944105574400000e+15 ;  /* 0x433800000e10742b */ /* 0x008fcc000000001e */
[----:B------:R-:W-:Y:S02]  /*0ce0*/  DADD R28, R18, -6.75539944105574400000e+15 ;  /* 0xc3380000121c7429 */ /* 0x000fe40000000000 */
[----:B----4-:R-:W-:Y:S02]  /*0cf0*/  DFMA R10, R8, R30, 6.75539944105574400000e+15 ;  /* 0x43380000080a742b */ /* 0x010fe4000000001e */
[----:B------:R-:W-:-:S04]  /*0d00*/  DADD R26, R16, -6.75539944105574400000e+15 ;  /* 0xc3380000101a7429 */ /* 0x000fc80000000000 */
[-C--:B------:R-:W-:Y:S02]  /*0d10*/  DFMA R12, R28, -R38.reuse, R20 ;  /* 0x800000261c0c722b */ /* 0x080fe40000000014 */
[----:B0-----:R-:W-:Y:S02]  /*0d20*/  DADD R24, R10, -6.75539944105574400000e+15 ;  /* 0xc33800000a187429 */ /* 0x001fe40000000000 */
[----:B------:R-:W-:-:S04]  /*0d30*/  DFMA R22, R26, -R38, R14 ;  /* 0x800000261a16722b */ /* 0x000fc8000000000e */
[----:B------:R-:W-:Y:S02]  /*0d40*/  DFMA R28, R28, -R40, R12 ;  /* 0x800000281c1c722b */ /* 0x000fe4000000000c */
[----:B-----5:R-:W-:Y:S02]  /*0d50*/  DFMA R12, R6, R30, 6.75539944105574400000e+15 ;  /* 0x43380000060c742b */ /* 0x020fe4000000001e */
[----:B------:R-:W-:Y:S02]  /*0d60*/  DFMA R26, R26, -R40, R22 ;  /* 0x800000281a1a722b */ /* 0x000fe40000000016 */
[----:B------:R-:W-:Y:S02]  /*0d70*/  DFMA R32, R24, -R38, R8 ;  /* 0x800000261820722b */ /* 0x000fe40000000008 */
[----:B------:R-:W-:Y:S02]  /*0d80*/  DFMA R22, R28, R42, R44 ;  /* 0x0000002a1c16722b */ /* 0x000fe4000000002c */
[----:B------:R-:W-:-:S02]  /*0d90*/  DADD R36, R12, -6.75539944105574400000e+15 ;  /* 0xc33800000c247429 */ /* 0x000fc40000000000 */
[----:B------:R-:W-:Y:S02]  /*0da0*/  DFMA R30, R26, R42, R44 ;  /* 0x0000002a1a1e722b */ /* 0x000fe4000000002c */
[----:B------:R-:W-:Y:S02]  /*0db0*/  DFMA R24, R24, -R40, R32 ;  /* 0x800000281818722b */ /* 0x000fe40000000020 */
[----:B------:R-:W-:Y:S02]  /*0dc0*/  DFMA R22, R28, R22, R46 ;  /* 0x000000161c16722b */ /* 0x000fe4000000002e */
[----:B------:R-:W-:Y:S02]  /*0dd0*/  DFMA R38, R36, -R38, R6 ;  /* 0x800000262426722b */ /* 0x000fe40000000006 */
[----:B------:R-:W-:Y:S02]  /*0de0*/  DFMA R32, R26, R30, R46 ;  /* 0x0000001e1a20722b */ /* 0x000fe4000000002e */
[----:B------:R-:W-:-:S02]  /*0df0*/  DFMA R34, R24, R42, R44 ;  /* 0x0000002a1822722b */ /* 0x000fc4000000002c */
[----:B------:R-:W-:Y:S02]  /*0e00*/  DFMA R30, R28, R22, R48 ;  /* 0x000000161c1e722b */ /* 0x000fe40000000030 */
[----:B------:R-:W-:Y:S02]  /*0e10*/  DFMA R22, R36, -R40, R38 ;  /* 0x800000282416722b */ /* 0x000fe40000000026 */
[----:B------:R-:W-:Y:S01]  /*0e20*/  DFMA R32, R26, R32, R48 ;  /* 0x000000201a20722b */ /* 0x000fe20000000030 */
[----:B------:R-:W-:Y:S01]  /*0e30*/  IMAD.MOV.U32 R38, RZ, RZ, 0x1852b7af ;  /* 0x1852b7afff267424 */ /* 0x000fe200078e00ff */
        /* <DEDUP_REMOVED lines=18> */
[----:B------:R-:W-:-:S02]  /*0f60*/  DFMA R30, R28, R30, R40 ;  /* 0x0000001e1c1e722b */ /* 0x000fc40000000028 */
[----:B------:R-:W-:Y:S02]  /*0f70*/  DFMA R36, R22, R36, R48 ;  /* 0x000000241624722b */ /* 0x000fe40000000030 */
[----:B------:R-:W-:Y:S02]  /*0f80*/  DFMA R32, R26, R32, R40 ;  /* 0x000000201a20722b */ /* 0x000fe40000000028 */
[----:B------:R-:W-:Y:S02]  /*0f90*/  DFMA R34, R24, R34, R38 ;  /* 0x000000221822722b */ /* 0x000fe40000000026 */
[----:B------:R-:W-:Y:S02]  /*0fa0*/  DFMA R30, R28, R30, R42 ;  /* 0x0000001e1c1e722b */ /* 0x000fe4000000002a */
[----:B------:R-:W-:Y:S02]  /*0fb0*/  DFMA R36, R22, R36, R50 ;  /* 0x000000241624722b */ /* 0x000fe40000000032 */
        /* <DEDUP_REMOVED lines=10> */
[----:B------:R-:W-:Y:S02]  /*1060*/  DFMA R30, R28, R30, 1 ;  /* 0x3ff000001c1e742b */ /* 0x000fe4000000001e */
[----:B------:R-:W-:Y:S02]  /*1070*/  DFMA R36, R22, R36, R42 ;  /* 0x000000241624722b */ /* 0x000fe4000000002a */
[----:B------:R-:W-:-:S02]  /*1080*/  DFMA R32, R26, R32, 1 ;  /* 0x3ff000001a20742b */ /* 0x000fc40000000020 */
[----:B------:R-:W-:Y:S02]  /*1090*/  DFMA R34, R24, R34, R46 ;  /* 0x000000221822722b */ /* 0x000fe4000000002e */
[----:B------:R-:W-:Y:S02]  /*10a0*/  DFMA R30, R28, R30, 1 ;  /* 0x3ff000001c1e742b */ /* 0x000fe4000000001e */
[----:B------:R-:W-:Y:S02]  /*10b0*/  DFMA R36, R22, R36, R44 ;  /* 0x000000241624722b */ /* 0x000fe4000000002c */
[----:B------:R-:W-:Y:S02]  /*10c0*/  DFMA R32, R26, R32, 1 ;  /* 0x3ff000001a20742b */ /* 0x000fe40000000020 */
[----:B------:R-:W-:-:S04]  /*10d0*/  DFMA R34, R24, R34, 1 ;  /* 0x3ff000001822742b */ /* 0x000fc80000000022 */
        /* <DEDUP_REMOVED lines=8> */
[----:B------:R-:W-:Y:S01]  /*1160*/  @!P1 IMAD.MOV.U32 R20, RZ, RZ, RZ ;  /* 0x000000ffff149224 */ /* 0x000fe200078e00ff */
[----:B------:R-:W-:Y:S02]  /*1170*/  FSEL R27, R27, RZ, P0 ;  /* 0x000000ff1b1b7208 */ /* 0x000fe40000000000 */
[----:B------:R-:W-:-:S05]  /*1180*/  @!P1 SHF.R.S32.HI R19, RZ, 0x1, R19 ;  /* 0x00000001ff139819 */ /* 0x000fca0000011413 */
[----:B------:R-:W-:Y:S02]  /*1190*/  @!P1 IMAD.IADD R18, R18, 0x1, -R19 ;  /* 0x0000000112129824 */ /* 0x000fe400078e0a13 */
[----:B------:R-:W-:-:S03]  /*11a0*/  @!P1 IMAD R19, R19, 0x100000, R31 ;  /* 0x0010000013139824 */ /* 0x000fc600078e021f */
[----:B------:R-:W-:Y:S01]  /*11b0*/  @!P1 LEA R21, R18, 0x3ff00000, 0x14 ;  /* 0x3ff0000012159811 */ /* 0x000fe200078ea0ff */
[----:B------:R-:W-:-:S06]  /*11c0*/  @!P1 IMAD.MOV.U32 R18, RZ, RZ, R30 ;  /* 0x000000ffff129224 */ /* 0x000fcc00078e001e */
[----:B------:R-:W-:-:S11]  /*11d0*/  @!P1 DMUL R26, R18, R20 ;  /* 0x00000014121a9228 */ /* 0x000fd60000000000 */
.L_x_169:
[----:B------:R-:W-:Y:S05]  /*11e0*/  BSYNC.RECONVERGENT B2 ;  /* 0x0000000000027941 */ /* 0x000fea0003800200 */
.L_x_168:
[----:B------:R-:W-:Y:S01]  /*11f0*/  FSETP.GEU.AND P0, PT, |R15|, 4.1917929649353027344, PT ;  /* 0x4086232b0f00780b */ /* 0x000fe20003f0e200 */
[----:B------:R0:W2:Y:S01]  /*1200*/  F2F.F32.F64 R27, R26 ;  /* 0x0000001a001b7310 */ /* 0x0000a20000301000 */
[----:B------:R-:W-:Y:S01]  /*1210*/  BSSY.RECONVERGENT B2, `(.L_x_170) ;  /* 0x0000013000027945 */ /* 0x000fe20003800200 */
[----:B------:R-:W-:Y:S01]  /*1220*/  DFMA R34, R24, R34, 1 ;  /* 0x3ff000001822742b */ /* 0x000fe20000000022 */
[----:B------:R-:W-:Y:S01]  /*1230*/  IMAD R19, R16, 0x100000, R33 ;  /* 0x0010000010137824 */ /* 0x000fe200078e0221 */
[----:B------:R-:W-:Y:S01]  /*1240*/  DFMA R36, R22, R36, R46 ;  /* 0x000000241624722b */ /* 0x000fe2000000002e */
[----:B------:R-:W-:-:S07]  /*1250*/  IMAD.MOV.U32 R18, RZ, RZ, R32 ;  /* 0x000000ffff127224 */ /* 0x000fce00078e0020 */
[----:B0-----:R-:W-:Y:S05]  /*1260*/  @!P0 BRA `(.L_x_171) ;  /* 0x0000000000348947 */ /* 0x001fea0003800000 */
        /* <DEDUP_REMOVED lines=13> */
.L_x_171:
[----:B------:R-:W-:Y:S05]  /*1340*/  BSYNC.RECONVERGENT B2 ;  /* 0x0000000000027941 */ /* 0x000fea0003800200 */
.L_x_170:
[----:B------:R-:W-:Y:S01]  /*1350*/  FSETP.GEU.AND P0, PT, |R9|, 4.1917929649353027344, PT ;  /* 0x4086232b0900780b */ /* 0x000fe20003f0e200 */
[----:B------:R0:W3:Y:S01]  /*1360*/  F2F.F32.F64 R18, R18 ;  /* 0x0000001200127310 */ /* 0x0000e20000301000 */
        /* <DEDUP_REMOVED lines=18> */
.L_x_173:
[----:B------:R-:W-:Y:S05]  /*1490*/  BSYNC.RECONVERGENT B2 ;  /* 0x0000000000027941 */ /* 0x000fea0003800200 */
.L_x_172:
[----:B------:R-:W0:Y:S01]  /*14a0*/  F2F.F32.F64 R14, R14 ;  /* 0x0000000e000e7310 */ /* 0x000e220000301000 */
[----:B------:R-:W-:Y:S01]  /*14b0*/  FSETP.GEU.AND P0, PT, |R7|, 4.1917929649353027344, PT ;  /* 0x4086232b0700780b */ /* 0x000fe20003f0e200 */
[----:B------:R-:W-:Y:S01]  /*14c0*/  DFMA R36, R22, R36, 1 ;  /* 0x3ff000001624742b */ /* 0x000fe20000000024 */
[----:B-12---:R-:W-:Y:S01]  /*14d0*/  FADD R27, R27, R2 ;  /* 0x000000021b1b7221 */ /* 0x006fe20000000000 */
[----:B------:R-:W-:Y:S03]  /*14e0*/  BSSY.RECONVERGENT B2, `(.L_x_174) ;  /* 0x0000013000027945 */ /* 0x000fe60003800200 */
[----:B---3--:R-:W-:-:S05]  /*14f0*/  FADD R27, R27, R18 ;  /* 0x000000121b1b7221 */ /* 0x008fca0000000000 */
[----:B------:R-:W-:Y:S02]  /*1500*/  IMAD R9, R12, 0x100000, R37 ;  /* 0x001000000c097824 */ /* 0x000fe400078e0225 */
[----:B------:R-:W-:Y:S02]  /*1510*/  IMAD.MOV.U32 R8, RZ, RZ, R36 ;  /* 0x000000ffff087224 */ /* 0x000fe400078e0024 */
[----:B0-----:R-:W-:Y:S01]  /*1520*/  FADD R27, R27, R14 ;  /* 0x0000000e1b1b7221 */ /* 0x001fe20000000000 */
        /* <DEDUP_REMOVED lines=14> */
.L_x_175:
[----:B------:R-:W-:Y:S05]  /*1610*/  BSYNC.RECONVERGENT B2 ;  /* 0x0000000000027941 */ /* 0x000fea0003800200 */
.L_x_174:
[----:B------:R-:W-:Y:S01]  /*1620*/  VIADD R3, R3, 0x400 ;  /* 0x0000040003037836 */ /* 0x000fe20000000000 */
[----:B------:R-:W0:Y:S04]  /*1630*/  F2F.F32.F64 R2, R8 ;  /* 0x0000000800027310 */ /* 0x000e280000301000 */
[----:B------:R-:W-:Y:S01]  /*1640*/  ISETP.GE.AND P0, PT, R3, UR5, PT ;  /* 0x0000000503007c0c */ /* 0x000fe2000bf06270 */
[----:B0-----:R-:W-:-:S12]  /*1650*/  FADD R2, R27, R2 ;  /* 0x000000021b027221 */ /* 0x001fd80000000000 */
[----:B------:R-:W-:Y:S05]  /*1660*/  @!P0 BRA `(.L_x_176) ;  /* 0xfffffff400388947 */ /* 0x000fea000383ffff */
.L_x_162:
[----:B--2---:R-:W-:Y:S05]  /*1670*/  BSYNC.RECONVERGENT B1 ;  /* 0x0000000000017941 */ /* 0x004fea0003800200 */
.L_x_161:
[----:B------:R-:W2:Y:S01]  /*1680*/  LDC.64 R10, c[0x0][0x390] ;  /* 0x0000e400ff0a7b82 */ /* 0x000ea20000000a00 */
[----:B-1----:R-:W-:Y:S01]  /*1690*/  IMAD.MOV.U32 R7, RZ, RZ, R2 ;  /* 0x000000ffff077224 */ /* 0x002fe200078e0002 */
[----:B--2---:R-:W-:-:S04]  /*16a0*/  ISETP.GE.U32.AND P0, PT, R10, 0x100, PT ;  /* 0x000001000a00780c */ /* 0x004fc80003f06070 */
[----:B------:R-:W-:-:S13]  /*16b0*/  ISETP.GE.AND.EX P0, PT, R11, RZ, PT, P0 ;  /* 0x000000ff0b00720c */ /* 0x000fda0003f06300 */
[----:B------:R-:W-:Y:S05]  /*16c0*/  @!P0 BRA `(.L_x_177) ;  /* 0x0000000000ac8947 */ /* 0x000fea0003800000 */
[----:B0-----:R-:W0:Y:S01]  /*16d0*/  S2R R8, SR_LANEID ;  /* 0x0000000000087919 */ /* 0x001e220000000000 */
[----:B------:R-:W-:Y:S01]  /*16e0*/  ISETP.NE.AND P5, PT, R0, RZ, PT ;  /* 0x000000ff0000720c */ /* 0x000fe20003fa5270 */
[----:B------:R-:W1:Y:S02]  /*16f0*/  SHFL.DOWN PT, R2, R7, 0x1, 0x1f ;  /* 0x08201f0007027f89 */ /* 0x000e6400000e0000 */
[----:B-1----:R-:W-:Y:S01]  /*1700*/  FADD R2, R2, R7 ;  /* 0x0000000702027221 */ /* 0x002fe20000000000 */
[C---:B0-----:R-:W-:Y:S02]  /*1710*/  ISETP.GT.AND P0, PT, R8.reuse, 0x1e, PT ;  /* 0x0000001e0800780c */ /* 0x041fe40003f04270 */
[C---:B------:R-:W-:Y:S02]  /*1720*/  ISETP.NE.AND P1, PT, R8.reuse, RZ, PT ;  /* 0x000000ff0800720c */ /* 0x040fe40003f25270 */
[----:B------:R-:W-:Y:S02]  /*1730*/  FSEL R2, R7, R2, P0 ;  /* 0x0000000207027208 */ /* 0x000fe40000000000 */
[----:B------:R-:W-:-:S03]  /*1740*/  ISETP.GT.AND P0, PT, R8, 0x1d, PT ;  /* 0x0000001d0800780c */ /* 0x000fc60003f04270 */
[----:B------:R-:W0:Y:S06]  /*1750*/  SHFL.DOWN PT, R3, R2, 0x2, 0x1f ;  /* 0x08401f0002037f89 */ /* 0x000e2c00000e0000 */
[----:B------:R-:W1:Y:S01]  /*1760*/  @!P1 S2R R6, SR_CgaCtaId ;  /* 0x0000000000069919 */ /* 0x000e620000008800 */
[----:B------:R-:W-:Y:S02]  /*1770*/  @!P1 MOV R5, 0x400 ;  /* 0x0000040000059802 */ /* 0x000fe40000000f00 */
[----:B------:R-:W-:-:S04]  /*1780*/  @!P1 SHF.R.U32.HI R4, RZ, 0x3, R0 ;  /* 0x00000003ff049819 */ /* 0x000fc80000011600 */
[----:B------:R-:W-:Y:S01]  /*1790*/  @!P1 LOP3.LUT R4, R4, 0x7c, RZ, 0xc0, !PT ;  /* 0x0000007c04049812 */ /* 0x000fe200078ec0ff */
[----:B0-----:R-:W-:Y:S01]  /*17a0*/  @!P0 FADD R2, R2, R3 ;  /* 0x0000000302028221 */ /* 0x001fe20000000000 */
[----:B------:R-:W-:-:S04]  /*17b0*/  ISETP.GT.AND P0, PT, R8, 0x1b, PT ;  /* 0x0000001b0800780c */ /* 0x000fc80003f04270 */
[----:B------:R-:W0:Y:S01]  /*17c0*/  SHFL.DOWN PT, R3, R2, 0x4, 0x1f ;  /* 0x08801f0002037f89 */ /* 0x000e2200000e0000 */
[----:B-1----:R-:W-:-:S05]  /*17d0*/  @!P1 LEA R5, R6, R5, 0x18 ;  /* 0x0000000506059211 */ /* 0x002fca00078ec0ff */
[----:B------:R-:W-:-:S03]  /*17e0*/  @!P1 IMAD.IADD R4, R4, 0x1, R5 ;  /* 0x0000000104049824 */ /* 0x000fc600078e0205 */
[----:B0-----:R-:W-:Y:S01]  /*17f0*/  @!P0 FADD R2, R2, R3 ;  /* 0x0000000302028221 */ /* 0x001fe20000000000 */
[----:B------:R-:W-:-:S04]  /*1800*/  ISETP.GT.AND P0, PT, R8, 0x17, PT ;  /* 0x000000170800780c */ /* 0x000fc80003f04270 */
[----:B------:R-:W0:Y:S09]  /*1810*/  SHFL.DOWN PT, R3, R2, 0x8, 0x1f ;  /* 0x09001f0002037f89 */ /* 0x000e3200000e0000 */
[----:B0-----:R-:W-:Y:S01]  /*1820*/  @!P0 FADD R2, R2, R3 ;  /* 0x0000000302028221 */ /* 0x001fe20000000000 */
[----:B------:R-:W-:-:S04]  /*1830*/  ISETP.GT.AND P0, PT, R8, 0xf, PT ;  /* 0x0000000f0800780c */ /* 0x000fc80003f04270 */
[----:B------:R-:W0:Y:S02]  /*1840*/  SHFL.DOWN PT, R3, R2, 0x10, 0x1f ;  /* 0x0a001f0002037f89 */ /* 0x000e2400000e0000 */
[----:B0-----:R-:W-:-:S05]  /*1850*/  FADD R3, R2, R3 ;  /* 0x0000000302037221 */ /* 0x001fca0000000000 */
[----:B------:R1:W-:Y:S01]  /*1860*/  @!P1 STS [R4+0x8], R3 ;  /* 0x0000080304009388 */ /* 0x0003e20000000800 */
[----:B------:R-:W-:Y:S01]  /*1870*/  FSEL R2, R2, R3, P0 ;  /* 0x0000000302027208 */ /* 0x000fe20000000000 */
[----:B------:R-:W-:Y:S06]  /*1880*/  BAR.SYNC.DEFER_BLOCKING 0x0 ;  /* 0x0000000000007b1d */ /* 0x000fec0000010000 */
[----:B------:R-:W-:Y:S05]  /*1890*/  @P5 BRA `(.L_x_178) ;  /* 0x0000005c00585947 */ /* 0x000fea0003800000 */
[----:B------:R-:W0:Y:S01]  /*18a0*/  S2UR UR5, SR_CgaCtaId ;  /* 0x00000000000579c3 */ /* 0x000e220000008800 */
[----:B------:R-:W-:Y:S02]  /*18b0*/  UMOV UR4, 0x400 ;  /* 0x0000040000047882 */ /* 0x000fe40000000000 */
[----:B0-----:R-:W-:-:S09]  /*18c0*/  ULEA UR4, UR5, UR4, 0x18 ;  /* 0x0000000405047291 */ /* 0x001fd2000f8ec0ff */
[----:B-1----:R-:W0:Y:S04]  /*18d0*/  LDS R3, [UR4+0xc] ;  /* 0x00000c04ff037984 */ /* 0x002e280008000800 */
        /* <DEDUP_REMOVED lines=10> */
.L_x_177:
[----:B------:R-:W1:Y:S01]  /*1980*/  S2R R6, SR_LANEID ;  /* 0x0000000000067919 */ /* 0x000e620000000000 */
[C---:B------:R-:W-:Y:S02]  /*1990*/  LOP3.LUT R2, R0.reuse, 0x3e0, RZ, 0xc0, !PT ;  /* 0x000003e000027812 */ /* 0x040fe400078ec0ff */
[----:B------:R-:W-:Y:S02]  /*19a0*/  ISETP.NE.AND P5, PT, R0, RZ, PT ;  /* 0x000000ff0000720c */ /* 0x000fe40003fa5270 */
[----:B------:R-:W-:Y:S01]  /*19b0*/  LOP3.LUT R5, RZ, R2, RZ, 0x33, !PT ;  /* 0x00000002ff057212 */ /* 0x000fe200078e33ff */
[----:B------:R-:W-:-:S04]  /*19c0*/  VIADD R3, R2, 0x20 ;  /* 0x0000002002037836 */ /* 0x000fc80000000000 */
[----:B------:R-:W-:Y:S01]  /*19d0*/  IMAD.IADD R5, R5, 0x1, R10 ;  /* 0x0000000105057824 */ /* 0x000fe200078e020a */
[----:B------:R-:W-:-:S04]  /*19e0*/  ISETP.GT.AND P0, PT, R3, R10, PT ;  /* 0x0000000a0300720c */ /* 0x000fc80003f04270 */
[----:B------:R-:W-:-:S05]  /*19f0*/  SEL R5, R5, 0x1f, P0 ;  /* 0x0000001f05057807 */ /* 0x000fca0000000000 */
[----:B------:R-:W2:Y:S01]  /*1a00*/  SHFL.DOWN PT, R2, R7, 0x1, R5 ;  /* 0x0820000007027989 */ /* 0x000ea200000e0005 */
[C---:B-1----:R-:W-:Y:S01]  /*1a10*/  ISETP.GE.AND P0, PT, R6.reuse, R5, PT ;  /* 0x000000050600720c */ /* 0x042fe20003f06270 */
[C---:B------:R-:W-:Y:S01]  /*1a20*/  VIADD R4, R6.reuse, 0x2 ;  /* 0x0000000206047836 */ /* 0x040fe20000000000 */
[----:B------:R-:W-:-:S11]  /*1a30*/  ISETP.NE.AND P1, PT, R6, RZ, PT ;  /* 0x000000ff0600720c */ /* 0x000fd60003f25270 */
[----:B--2---:R-:W-:Y:S01]  /*1a40*/  @!P0 FADD R7, R2, R7 ;  /* 0x0000000702078221 */ /* 0x004fe20000000000 */
[----:B------:R-:W-:Y:S01]  /*1a50*/  ISETP.GT.AND P0, PT, R4, R5, PT ;  /* 0x000000050400720c */ /* 0x000fe20003f04270 */
[----:B------:R-:W-:Y:S01]  /*1a60*/  VIADD R4, R6, 0x4 ;  /* 0x0000000406047836 */ /* 0x000fe20000000000 */
[----:B0-----:R-:W0:Y:S01]  /*1a70*/  @!P1 S2R R9, SR_CgaCtaId ;  /* 0x0000000000099919 */ /* 0x001e220000008800 */
[----:B------:R-:W-:Y:S01]  /*1a80*/  @!P1 SHF.R.U32.HI R3, RZ, 0x3, R0 ;  /* 0x00000003ff039819 */ /* 0x000fe20000011600 */
[----:B------:R-:W1:Y:S03]  /*1a90*/  SHFL.DOWN PT, R2, R7, 0x2, R5 ;  /* 0x0840000007027989 */ /* 0x000e6600000e0005 */
[----:B------:R-:W-:-:S06]  /*1aa0*/  @!P1 LOP3.LUT R3, R3, 0x7c, RZ, 0xc0, !PT ;  /* 0x0000007c03039812 */ /* 0x000fcc00078ec0ff */
[----:B-1----:R-:W-:Y:S01]  /*1ab0*/  @!P0 FADD R7, R7, R2 ;  /* 0x0000000207078221 */ /* 0x002fe20000000000 */
[----:B------:R-:W-:Y:S01]  /*1ac0*/  ISETP.GT.AND P0, PT, R4, R5, PT ;  /* 0x000000050400720c */ /* 0x000fe20003f04270 */
[----:B------:R-:W-:-:S03]  /*1ad0*/  VIADD R4, R6, 0x8 ;  /* 0x0000000806047836 */ /* 0x000fc60000000000 */
[----:B------:R-:W1:Y:S09]  /*1ae0*/  SHFL.DOWN PT, R2, R7, 0x4, R5 ;  /* 0x0880000007027989 */ /* 0x000e7200000e0005 */
[----:B-1----:R-:W-:Y:S01]  /*1af0*/  @!P0 FADD R7, R7, R2 ;  /* 0x0000000207078221 */ /* 0x002fe20000000000 */
[----:B------:R-:W-:Y:S01]  /*1b00*/  ISETP.GT.AND P0, PT, R4, R5, PT ;  /* 0x000000050400720c */ /* 0x000fe20003f04270 */
[----:B------:R-:W-:-:S03]  /*1b10*/  VIADD R4, R6, 0x10 ;  /* 0x0000001006047836 */ /* 0x000fc60000000000 */
[----:B------:R-:W1:Y:S09]  /*1b20*/  SHFL.DOWN PT, R2, R7, 0x8, R5 ;  /* 0x0900000007027989 */ /* 0x000e7200000e0005 */
[----:B-1----:R-:W-:Y:S01]  /*1b30*/  @!P0 FADD R7, R7, R2 ;  /* 0x0000000207078221 */ /* 0x002fe20000000000 */
[----:B------:R-:W-:-:S02]  /*1b40*/  ISETP.GT.AND P0, PT, R4, R5, PT ;  /* 0x000000050400720c */ /* 0x000fc40003f04270 */
[----:B------:R-:W-:Y:S02]  /*1b50*/  @!P1 MOV R4, 0x400 ;  /* 0x0000040000049802 */ /* 0x000fe40000000f00 */
[----:B------:R-:W1:Y:S02]  /*1b60*/  SHFL.DOWN PT, R2, R7, 0x10, R5 ;  /* 0x0a00000007027989 */ /* 0x000e6400000e0005 */
[----:B0-----:R-:W-:-:S05]  /*1b70*/  @!P1 LEA R4, R9, R4, 0x18 ;  /* 0x0000000409049211 */ /* 0x001fca00078ec0ff */
[----:B------:R-:W-:Y:S02]  /*1b80*/  @!P1 IMAD.IADD R3, R3, 0x1, R4 ;  /* 0x0000000103039824 */ /* 0x000fe400078e0204 */
[----:B-1----:R-:W-:-:S04]  /*1b90*/  @!P0 FADD R7, R7, R2 ;  /* 0x0000000207078221 */ /* 0x002fc80000000000 */
[----:B------:R-:W-:-:S05]  /*1ba0*/  IMAD.MOV.U32 R2, RZ, RZ, R7 ;  /* 0x000000ffff027224 */ /* 0x000fca00078e0007 */
[----:B------:R2:W-:Y:S01]  /*1bb0*/  @!P1 STS [R3+0x8], R2 ;  /* 0x0000080203009388 */ /* 0x0005e20000000800 */
[----:B------:R-:W-:Y:S06]  /*1bc0*/  BAR.SYNC.DEFER_BLOCKING 0x0 ;  /* 0x0000000000007b1d */ /* 0x000fec0000010000 */
[----:B------:R-:W-:Y:S05]  /*1bd0*/  @P5 BRA `(.L_x_178) ;  /* 0x0000005800885947 */ /* 0x000fea0003800000 */
[----:B------:R-:W0:Y:S01]  /*1be0*/  S2UR UR5, SR_CgaCtaId ;  /* 0x00000000000579c3 */ /* 0x000e220000008800 */
[----:B------:R-:W-:Y:S01]  /*1bf0*/  UMOV UR4, 0x400 ;  /* 0x0000040000047882 */ /* 0x000fe20000000000 */
[C---:B------:R-:W-:Y:S02]  /*1c00*/  ISETP.GT.U32.AND P3, PT, R10.reuse, 0x20, PT ;  /* 0x000000200a00780c */ /* 0x040fe40003f64070 */
[C---:B------:R-:W-:Y:S02]  /*1c10*/  ISETP.GT.U32.AND P1, PT, R10.reuse, 0x40, PT ;  /* 0x000000400a00780c */ /* 0x040fe40003f24070 */
[C---:B------:R-:W-:Y:S02]  /*1c20*/  ISETP.GT.AND.EX P3, PT, R11.reuse, RZ, PT, P3 ;  /* 0x000000ff0b00720c */ /* 0x040fe40003f64330 */
[----:B------:R-:W-:Y:S02]  /*1c30*/  ISETP.GT.U32.AND P0, PT, R10, 0x60, PT ;  /* 0x000000600a00780c */ /* 0x000fe40003f04070 */
[----:B------:R-:W-:-:S02]  /*1c40*/  ISETP.GT.AND.EX P1, PT, R11, RZ, PT, P1 ;  /* 0x000000ff0b00720c */ /* 0x000fc40003f24310 */
[C---:B------:R-:W-:Y:S02]  /*1c50*/  ISETP.GT.U32.AND P2, PT, R10.reuse, 0x80, PT ;  /* 0x000000800a00780c */ /* 0x040fe40003f44070 */
[C---:B------:R-:W-:Y:S02]  /*1c60*/  ISETP.GT.AND.EX P0, PT, R11.reuse, RZ, PT, P0 ;  /* 0x000000ff0b00720c */ /* 0x040fe40003f04300 */
[----:B------:R-:W-:Y:S02]  /*1c70*/  ISETP.GT.U32.AND P4, PT, R10, 0xa0, PT ;  /* 0x000000a00a00780c */ /* 0x000fe40003f84070 */
[C---:B------:R-:W-:Y:S02]  /*1c80*/  ISETP.GT.AND.EX P2, PT, R11.reuse, RZ, PT, P2 ;  /* 0x000000ff0b00720c */ /* 0x040fe40003f44320 */
[----:B------:R-:W-:Y:S01]  /*1c90*/  ISETP.GT.AND.EX P4, PT, R11, RZ, PT, P4 ;  /* 0x000000ff0b00720c */ /* 0x000fe20003f84340 */
[----:B0-----:R-:W-:-:S09]  /*1ca0*/  ULEA UR4, UR5, UR4, 0x18 ;  /* 0x0000000405047291 */ /* 0x001fd2000f8ec0ff */
[----:B--2---:R-:W0:Y:S04]  /*1cb0*/  LDS R3, [UR4+0xc] ;  /* 0x00000c04ff037984 */ /* 0x004e280008000800 */
[----:B------:R-:W1:Y:S04]  /*1cc0*/  LDS.128 R4, [UR4+0x10] ;  /* 0x00001004ff047984 */ /* 0x000e680008000c00 */
[----:B------:R-:W2:Y:S01]  /*1cd0*/  LDS.64 R8, [UR4+0x20] ;  /* 0x00002004ff087984 */ /* 0x000ea20008000a00 */
[----:B0-----:R-:W-:Y:S01]  /*1ce0*/  @P3 FADD R2, R2, R3 ;  /* 0x0000000302023221 */ /* 0x001fe20000000000 */
[----:B------:R-:W-:-:S03]  /*1cf0*/  ISETP.GT.U32.AND P3, PT, R10, 0xc0, PT ;  /* 0x000000c00a00780c */ /* 0x000fc60003f64070 */
[----:B-1----:R-:W-:Y:S01]  /*1d00*/  @P1 FADD R2, R2, R4 ;  /* 0x0000000402021221 */ /* 0x002fe20000000000 */
[----:B------:R-:W-:Y:S02]  /*1d10*/  ISETP.GT.U32.AND P1, PT, R10, 0xe0, PT ;  /* 0x000000e00a00780c */ /* 0x000fe40003f24070 */
[C---:B------:R-:W-:Y:S01]  /*1d20*/  ISETP.GT.AND.EX P3, PT, R11.reuse, RZ, PT, P3 ;  /* 0x000000ff0b00720c */ /* 0x040fe20003f64330 */
[----:B------:R-:W-:Y:S01]  /*1d30*/  @P0 FADD R2, R2, R5 ;  /* 0x0000000502020221 */ /* 0x000fe20000000000 */
[----:B------:R-:W-:-:S03]  /*1d40*/  ISETP.GT.AND.EX P1, PT, R11, RZ, PT, P1 ;  /* 0x000000ff0b00720c */ /* 0x000fc60003f24310 */
[----:B------:R-:W-:-:S04]  /*1d50*/  @P2 FADD R2, R2, R6 ;  /* 0x0000000602022221 */ /* 0x000fc80000000000 */
[----:B------:R-:W-:-:S04]  /*1d60*/  @P4 FADD R2, R2, R7 ;  /* 0x0000000702024221 */ /* 0x000fc80000000000 */
[----:B--2---:R-:W-:-:S04]  /*1d70*/  @P3 FADD R2, R2, R8 ;  /* 0x0000000802023221 */ /* 0x004fc80000000000 */
[----:B------:R-:W-:Y:S01]  /*1d80*/  @P1 FADD R2, R2, R9 ;  /* 0x0000000902021221 */ /* 0x000fe20000000000 */
[----:B------:R-:W-:Y:S06]  /*1d90*/  BRA `(.L_x_178) ;  /* 0x0000005800187947 */ /* 0x000fec0003800000 */
.L_x_156:
[----:B------:R-:W0:Y:S01]  /*1da0*/  S2R R0, SR_TID.X ;  /* 0x0000000000007919 */ /* 0x000e220000002100 */
[----:B------:R-:W0:Y:S02]  /*1db0*/  LDC.64 R6, c[0x0][0x380] ;  /* 0x0000e000ff067b82 */ /* 0x000e240000000a00 */
[----:B0-----:R-:W-:-:S05]  /*1dc0*/  IMAD.WIDE.U32 R6, R0, 0x8, R6 ;  /* 0x0000000800067825 */ /* 0x001fca00078e0006 */
[----:B------:R-:W2:Y:S04]  /*1dd0*/  LDG.E.64 R92, desc[UR6][R6.64] ;  /* 0x00000006065c7981 */ /* 0x000ea8000c1e1b00 */
[----:B------:R-:W3:Y:S04]  /*1de0*/  LDG.E.64 R76, desc[UR6][R6.64+0x800] ;  /* 0x00080006064c7981 */ /* 0x000ee8000c1e1b00 */
[----:B------:R-:W4:Y:S04]  /*1df0*/  LDG.E.64 R40, desc[UR6][R6.64+0x1000] ;  /* 0x0010000606287981 */ /* 0x000f28000c1e1b00 */
[----:B------:R-:W5:Y:S04]  /*1e00*/  LDG.E.64 R8, desc[UR6][R6.64+0x1800] ;  /* 0x0018000606087981 */ /* 0x000f68000c1e1b00 */
[----:B------:R-:W5:Y:S04]  /*1e10*/  LDG.E.64 R10, desc[UR6][R6.64+0x2000] ;  /* 0x00200006060a7981 */ /* 0x000f68000c1e1b00 */
[----:B------:R-:W5:Y:S04]  /*1e20*/  LDG.E.64 R12, desc[UR6][R6.64+0x2800] ;  /* 0x00280006060c7981 */ /* 0x000f68000c1e1b00 */
[----:B------:R-:W5:Y:S04]  /*1e30*/  LDG.E.64 R14, desc[UR6][R6.64+0x3000] ;  /* 0x00300006060e7981 */ /* 0x000f68000c1e1b00 */
[----:B------:R-:W5:Y:S04]  /*1e40*/  LDG.E.64 R16, desc[UR6][R6.64+0x3800] ;  /* 0x0038000606107981 */ /* 0x000f68000c1e1b00 */
[----:B------:R-:W5:Y:S04]  /*1e50*/  LDG.E.64 R18, desc[UR6][R6.64+0x4000] ;  /* 0x0040000606127981 */ /* 0x000f68000c1e1b00 */
[----:B------:R-:W5:Y:S04]  /*1e60*/  LDG.E.64 R20, desc[UR6][R6.64+0x4800] ;  /* 0x0048000606147981 */ /* 0x000f68000c1e1b00 */
[----:B------:R-:W5:Y:S04]  /*1e70*/  LDG.E.64 R22, desc[UR6][R6.64+0x5000] ;  /* 0x0050000606167981 */ /* 0x000f68000c1e1b00 */
[----:B------:R-:W5:Y:S01]  /*1e80*/  LDG.E.64 R24, desc[UR6][R6.64+0x5800] ;  /* 0x0058000606187981 */ /* 0x000f62000c1e1b00 */
        /* <DEDUP_REMOVED lines=8> */
[----:B------:R-:W5:Y:S01]  /*1f10*/  LDG.E.64 R28, desc[UR6][R6.64+0x6800] ;  /* 0x00680006061c7981 */ /* 0x000f62000c1e1b00 */
        /* <DEDUP_REMOVED lines=16> */
[----:B--2---:R-:W-:-:S08]  /*2020*/  DFMA R94, R92, R4, 6.75539944105574400000e+15 ;  /* 0x433800005c5e742b */ /* 0x004fd00000000004 */
[----:B------:R-:W-:-:S08]  /*2030*/  DADD R2, R94, -6.75539944105574400000e+15 ;  /* 0xc33800005e027429 */ /* 0x000fd00000000000 */
[----:B------:R-:W-:-:S08]  /*2040*/  DFMA R26, R2, -UR10, R92 ;  /* 0x8000000a021a7c2b */ /* 0x000fd0000800005c */
[----:B------:R-:W-:Y:S02]  /*2050*/  DFMA R96, R2, -UR12, R26 ;  /* 0x8000000c02607c2b */ /* 0x000fe4000800001a */
[----:B------:R-:W2:Y:S01]  /*2060*/  LDG.E.64 R26, desc[UR6][R6.64+0x6000] ;  /* 0x00600006061a7981 */ /* 0x000ea2000c1e1b00 */
[----:B------:R-:W-:Y:S02]  /*2070*/  IMAD.MOV.U32 R2, RZ, RZ, -0x35dec16 ;  /* 0xfca213eaff027424 */ /* 0x000fe400078e00ff */
[----:B------:R-:W-:-:S06]  /*2080*/  IMAD.MOV.U32 R3, RZ, RZ, 0x3e928af3 ;  /* 0x3e928af3ff037424 */ /* 0x000fcc00078e00ff */
[----:B------:R-:W-:-:S08]  /*2090*/  DFMA R30, R96, UR14, R2 ;  /* 0x0000000e601e7c2b */ /* 0x000fd00008000002 */
[C---:B------:R-:W-:Y:S02]  /*20a0*/  DFMA R32, R96.reuse, R30, UR16 ;  /* 0x0000001060207e2b */ /* 0x040fe4000800001e */
[----:B------:R-:W2:Y:S06]  /*20b0*/  LDG.E.64 R30, desc[UR6][R6.64+0x7000] ;  /* 0x00700006061e7981 */ /* 0x000eac000c1e1b00 */
[C---:B------:R-:W-:Y:S02]  /*20c0*/  DFMA R34, R96.reuse, R32, UR18 ;  /* 0x0000001260227e2b */ /* 0x040fe40008000020 */
[----:B------:R-:W2:Y:S06]  /*20d0*/  LDG.E.64 R32, desc[UR6][R6.64+0x7800] ;  /* 0x0078000606207981 */ /* 0x000eac000c1e1b00 */
[----:B------:R-:W-:-:S08]  /*20e0*/  DFMA R34, R96, R34, UR20 ;  /* 0x0000001460227e2b */ /* 0x000fd00008000022 */
[----:B------:R-:W-:-:S08]  /*20f0*/  DFMA R34, R96, R34, UR22 ;  /* 0x0000001660227e2b */ /* 0x000fd00008000022 */
[----:B------:R-:W-:-:S08]  /*2100*/  DFMA R34, R96, R34, UR24 ;  /* 0x0000001860227e2b */ /* 0x000fd00008000022 */
[----:B------:R-:W-:Y:S02]  /*2110*/  DFMA R34, R96, R34, UR26 ;  /* 0x0000001a60227e2b */ /* 0x000fe40008000022 */
[----:B---3--:R-:W-:-:S06]  /*2120*/  DFMA R74, R76, R4, 6.75539944105574400000e+15 ;  /* 0x433800004c4a742b */ /* 0x008fcc0000000004 */
[----:B------:R-:W-:Y:S02]  /*2130*/  DFMA R36, R96, R34, UR28 ;  /* 0x0000001c60247e2b */ /* 0x000fe40008000022 */
[-C--:B----4-:R-:W-:Y:S02]  /*2140*/  DFMA R42, R40, R4.reuse, 6.75539944105574400000e+15 ;  /* 0x43380000282a742b */ /* 0x090fe40000000004 */
[----:B-----5:R-:W-:Y:S02]  /*2150*/  DFMA R34, R8, R4, 6.75539944105574400000e+15 ;  /* 0x433800000822742b */ /* 0x020fe40000000004 */
[----:B------:R-:W-:Y:S02]  /*2160*/  DADD R90, R74, -6.75539944105574400000e+15 ;  /* 0xc33800004a5a7429 */ /* 0x000fe40000000000 */
[----:B------:R-:W-:Y:S02]  /*2170*/  DFMA R36, R96, R36, UR30 ;  /* 0x0000001e60247e2b */ /* 0x000fe40008000024 */
[----:B------:R-:W-:-:S02]  /*2180*/  DADD R72, R42, -6.75539944105574400000e+15 ;  /* 0xc33800002a487429 */ /* 0x000fc40000000000 */
[----:B------:R-:W-:Y:S02]  /*2190*/  DADD R52, R34, -6.75539944105574400000e+15 ;  /* 0xc338000022347429 */ /* 0x000fe40000000000 */
[----:B------:R-:W-:Y:S02]  /*21a0*/  DFMA R38, R90, -UR10, R76 ;  /* 0x8000000a5a267c2b */ /* 0x000fe4000800004c */
[----:B------:R-:W-:Y:S02]  /*21b0*/  DFMA R36, R96, R36, 1 ;  /* 0x3ff000006024742b */ /* 0x000fe40000000024 */
[----:B------:R-:W-:Y:S02]  /*21c0*/  DFMA R44, R72, -UR10, R40 ;  /* 0x8000000a482c7c2b */ /* 0x000fe40008000028 */
[----:B------:R-:W-:Y:S02]  /*21d0*/  DFMA R46, R52, -UR10, R8 ;  /* 0x8000000a342e7c2b */ /* 0x000fe40008000008 */
[----:B------:R-:W-:-:S02]  /*21e0*/  DFMA R90, R90, -UR12, R38 ;  /* 0x8000000c5a5a7c2b */ /* 0x000fc40008000026 */
[----:B------:R-:W-:Y:S02]  /*21f0*/  DFMA R96, R96, R36, 1 ;  /* 0x3ff000006060742b */ /* 0x000fe40000000024 */
[-C--:B------:R-:W-:Y:S02]  /*2200*/  DFMA R36, R10, R4.reuse, 6.75539944105574400000e+15 ;  /* 0x433800000a24742b */ /* 0x080fe40000000004 */
[----:B------:R-:W-:Y:S02]  /*2210*/  DFMA R38, R12, R4, 6.75539944105574400000e+15 ;  /* 0x433800000c26742b */ /* 0x000fe40000000004 */
[----:B------:R-:W-:Y:S02]  /*2220*/  DFMA R72, R72, -UR12, R44 ;  /* 0x8000000c48487c2b */ /* 0x000fe4000800002c */
[----:B------:R-:W-:Y:S02]  /*2230*/  DFMA R52, R52, -UR12, R46 ;  /* 0x8000000c34347c2b */ /* 0x000fe4000800002e */
[----:B------:R-:W-:-:S02]  /*2240*/  DFMA R44, R90, UR14, R2 ;  /* 0x0000000e5a2c7c2b */ /* 0x000fc40008000002 */
[----:B------:R-:W-:Y:S02]  /*2250*/  DADD R54, R36, -6.75539944105574400000e+15 ;  /* 0xc338000024367429 */ /* 0x000fe40000000000 */
[----:B------:R-:W-:Y:S02]  /*2260*/  DADD R60, R38, -6.75539944105574400000e+15 ;  /* 0xc3380000263c7429 */ /* 0x000fe40000000000 */
[----:B------:R-:W-:Y:S02]  /*2270*/  DFMA R48, R52, UR14, R2 ;  /* 0x0000000e34307c2b */ /* 0x000fe40008000002 */
[----:B------:R-:W-:Y:S02]  /*2280*/  DFMA R44, R90, R44, UR16 ;  /* 0x000000105a2c7e2b */ /* 0x000fe4000800002c */
[----:B------:R-:W-:Y:S02]  /*2290*/  DFMA R50, R54, -UR10, R10 ;  /* 0x8000000a36327c2b */ /* 0x000fe4000800000a */
[----:B------:R-:W-:-:S02]  /*22a0*/  DFMA R56, R60, -UR10, R12 ;  /* 0x8000000a3c387c2b */ /* 0x000fc4000800000c */
[----:B------:R-:W-:Y:S02]  /*22b0*/  DFMA R48, R52, R48, UR16 ;  /* 0x0000001034307e2b */ /* 0x000fe40008000030 */
[----:B------:R-:W-:Y:S02]  /*22c0*/  DFMA R44, R90, R44, UR18 ;  /* 0x000000125a2c7e2b */ /* 0x000fe4000800002c */
[----:B------:R-:W-:Y:S02]  /*22d0*/  DFMA R46, R72, UR14, R2 ;  /* 0x0000000e482e7c2b */ /* 0x000fe40008000002 */
[----:B------:R-:W-:Y:S02]  /*22e0*/  DFMA R54, R54, -UR12, R50 ;  /* 0x8000000c36367c2b */ /* 0x000fe40008000032 */
[----:B------:R-:W-:Y:S02]  /*22f0*/  DFMA R60, R60, -UR12, R56 ;  /* 0x8000000c3c3c7c2b */ /* 0x000fe40008000038 */
[----:B------:R-:W-:-:S02]  /*2300*/  DFMA R48, R52, R48, UR18 ;  /* 0x0000001234307e2b */ /* 0x000fc40008000030 */
[----:B------:R-:W-:Y:S02]  /*2310*/  DFMA R44, R90, R44, UR20 ;  /* 0x000000145a2c7e2b */ /* 0x000fe4000800002c */
[----:B------:R-:W-:Y:S02]  /*2320*/  DFMA R46, R72, R46, UR16 ;  /* 0x00000010482e7e2b */ /* 0x000fe4000800002e */
[--C-:B------:R-:W-:Y:S02]  /*2330*/  DFMA R50, R54, UR14, R2.reuse ;  /* 0x0000000e36327c2b */ /* 0x100fe40008000002 */
[----:B------:R-:W-:Y:S02]  /*2340*/  DFMA R56, R60, UR14, R2 ;  /* 0x0000000e3c387c2b */ /* 0x000fe40008000002 */
[----:B------:R-:W-:Y:S02]  /*2350*/  DFMA R48, R52, R48, UR20 ;  /* 0x0000001434307e2b */ /* 0x000fe40008000030 */
[----:B------:R-:W-:-:S02]  /*2360*/  DFMA R44, R90, R44, UR22 ;  /* 0x000000165a2c7e2b */ /* 0x000fc4000800002c */
[----:B------:R-:W-:Y:S02]  /*2370*/  DFMA R46, R72, R46, UR18 ;  /* 0x00000012482e7e2b */ /* 0x000fe4000800002e */
[----:B------:R-:W-:Y:S02]  /*2380*/  DFMA R50, R54, R50, UR16 ;  /* 0x0000001036327e2b */ /* 0x000fe40008000032 */
[----:B------:R-:W-:Y:S02]  /*2390*/  DFMA R56, R60, R56, UR16 ;  /* 0x000000103c387e2b */ /* 0x000fe40008000038 */
[----:B------:R-:W-:Y:S02]  /*23a0*/  DFMA R48, R52, R48, UR22 ;  /* 0x0000001634307e2b */ /* 0x000fe40008000030 */
        /* <DEDUP_REMOVED lines=20> */
[----:B------:R-:W-:Y:S02]  /*24f0*/  DFMA R44, R90, R44, 1 ;  /* 0x3ff000005a2c742b */ /* 0x000fe4000000002c */
[----:B------:R-:W-:Y:S02]  /*2500*/  DFMA R46, R72, R46, UR28 ;  /* 0x0000001c482e7e2b */ /* 0x000fe4000800002e */
[----:B------:R-:W-:Y:S02]  /*2510*/  DFMA R50, R54, R50, UR26 ;  /* 0x0000001a36327e2b */ /* 0x000fe40008000032 */
[----:B------:R-:W-:Y:S02]  /*2520*/  DFMA R56, R60, R56, UR26 ;  /* 0x0000001a3c387e2b */ /* 0x000fe40008000038 */
[----:B------:R-:W-:Y:S02]  /*2530*/  DFMA R48, R52, R48, 1 ;  /* 0x3ff000003430742b */ /* 0x000fe40000000030 */
[----:B------:R-:W-:-:S02]  /*2540*/  DFMA R90, R90, R44, 1 ;  /* 0x3ff000005a5a742b */ /* 0x000fc4000000002c */
[----:B------:R-:W-:Y:S02]  /*2550*/  DFMA R46, R72, R46, UR30 ;  /* 0x0000001e482e7e2b */ /* 0x000fe4000800002e */
[----:B------:R-:W-:Y:S02]  /*2560*/  DFMA R44, R54, R50, UR28 ;  /* 0x0000001c362c7e2b */ /* 0x000fe40008000032 */
[----:B------:R-:W-:Y:S02]  /*2570*/  DFMA R56, R60, R56, UR28 ;  /* 0x0000001c3c387e2b */ /* 0x000fe40008000038 */
[----:B------:R-:W-:Y:S02]  /*2580*/  DFMA R50, R14, R4, 6.75539944105574400000e+15 ;  /* 0x433800000e32742b */ /* 0x000fe40000000004 */
[----:B------:R-:W-:Y:S02]  /*2590*/  DFMA R52, R52, R48, 1 ;  /* 0x3ff000003434742b */ /* 0x000fe40000000030 */
[----:B------:R-:W-:-:S02]  /*25a0*/  DFMA R46, R72, R46, 1 ;  /* 0x3ff00000482e742b */ /* 0x000fc4000000002e */
[----:B------:R-:W-:Y:S02]  /*25b0*/  DFMA R48, R16, R4, 6.75539944105574400000e+15 ;  /* 0x433800001030742b */ /* 0x000fe40000000004 */
[----:B------:R-:W-:Y:S02]  /*25c0*/  DFMA R58, R60, R56, UR30 ;  /* 0x0000001e3c3a7e2b */ /* 0x000fe40008000038 */
[----:B------:R-:W-:Y:S02]  /*25d0*/  DFMA R44, R54, R44, UR30 ;  /* 0x0000001e362c7e2b */ /* 0x000fe4000800002c */
[----:B------:R-:W-:Y:S02]  /*25e0*/  DADD R64, R50, -6.75539944105574400000e+15 ;  /* 0xc338000032407429 */ /* 0x000fe40000000000 */
[----:B------:R-:W-:Y:S02]  /*25f0*/  DFMA R72, R72, R46, 1 ;  /* 0x3ff000004848742b */ /* 0x000fe4000000002e */
[----:B------:R-:W-:-:S02]  /*2600*/  DADD R66, R48, -6.75539944105574400000e+15 ;  /* 0xc338000030427429 */ /* 0x000fc40000000000 */
[----:B------:R-:W-:Y:S02]  /*2610*/  DFMA R58, R60, R58, 1 ;  /* 0x3ff000003c3a742b */ /* 0x000fe4000000003a */
[----:B------:R-:W-:Y:S02]  /*2620*/  DFMA R46, R18, R4, 6.75539944105574400000e+15 ;  /* 0x43380000122e742b */ /* 0x000fe40000000004 */
[----:B------:R-:W-:Y:S02]  /*2630*/  DFMA R56, R54, R44, 1 ;  /* 0x3ff000003638742b */ /* 0x000fe4000000002c */
[----:B------:R-:W-:Y:S02]  /*2640*/  DFMA R62, R64, -UR10, R14 ;  /* 0x8000000a403e7c2b */ /* 0x000fe4000800000e */
[----:B------:R-:W-:Y:S02]  /*2650*/  DFMA R68, R66, -UR10, R16 ;  /* 0x8000000a42447c2b */ /* 0x000fe40008000010 */
[----:B------:R-:W-:-:S02]  /*2660*/  DFMA R60, R60, R58, 1 ;  /* 0x3ff000003c3c742b */ /* 0x000fc4000000003a */
[----:B------:R-:W-:Y:S02]  /*2670*/  DFMA R44, R20, R4, 6.75539944105574400000e+15 ;  /* 0x43380000142c742b */ /* 0x000fe40000000004 */
[----:B------:R-:W-:Y:S02]  /*2680*/  DFMA R54, R54, R56, 1 ;  /* 0x3ff000003636742b */ /* 0x000fe40000000038 */
[----:B------:R-:W-:Y:S02]  /*2690*/  DADD R70, R46, -6.75539944105574400000e+15 ;  /* 0xc33800002e467429 */ /* 0x000fe40000000000 */
[----:B------:R-:W-:Y:S02]  /*26a0*/  DFMA R64, R64, -UR12, R62 ;  /* 0x8000000c40407c2b */ /* 0x000fe4000800003e */
[-C--:B------:R-:W-:Y:S02]  /*26b0*/  DFMA R58, R22, R4.reuse, 6.75539944105574400000e+15 ;  /* 0x43380000163a742b */ /* 0x080fe40000000004 */
[----:B------:R-:W-:-:S02]  /*26c0*/  DFMA R56, R24, R4, 6.75539944105574400000e+15 ;  /* 0x433800001838742b */ /* 0x000fc40000000004 */
[----:B------:R-:W-:Y:S02]  /*26d0*/  DFMA R66, R66, -UR12, R68 ;  /* 0x8000000c42427c2b */ /* 0x000fe40008000044 */
[----:B------:R-:W-:Y:S02]  /*26e0*/  DADD R80, R44, -6.75539944105574400000e+15 ;  /* 0xc33800002c507429 */ /* 0x000fe40000000000 */
[----:B------:R-:W-:Y:S02]  /*26f0*/  DFMA R68, R70, -UR10, R18 ;  /* 0x8000000a46447c2b */ /* 0x000fe40008000012 */
[----:B------:R-:W-:Y:S02]  /*2700*/  DFMA R62, R64, UR14, R2 ;  /* 0x0000000e403e7c2b */ /* 0x000fe40008000002 */
[----:B------:R-:W-:Y:S02]  /*2710*/  DADD R82, R58, -6.75539944105574400000e+15 ;  /* 0xc33800003a527429 */ /* 0x000fe40000000000 */
[----:B------:R-:W-:-:S02]  /*2720*/  DADD R88, R56, -6.75539944105574400000e+15 ;  /* 0xc338000038587429 */ /* 0x000fc40000000000 */
[----:B------:R-:W-:Y:S02]  /*2730*/  DFMA R78, R80, -UR10, R20 ;  /* 0x8000000a504e7c2b */ /* 0x000fe40008000014 */
[----:B------:R-:W-:Y:S02]  /*2740*/  DFMA R70, R70, -UR12, R68 ;  /* 0x8000000c46467c2b */ /* 0x000fe40008000044 */
[----:B------:R-:W-:Y:S02]  /*2750*/  DFMA R62, R64, R62, UR16 ;  /* 0x00000010403e7e2b */ /* 0x000fe4000800003e */
[----:B------:R-:W-:Y:S02]  /*2760*/  DFMA R84, R82, -UR10, R22 ;  /* 0x8000000a52547c2b */ /* 0x000fe40008000016 */
[----:B------:R-:W-:Y:S02]  /*2770*/  DFMA R68, R66, UR14, R2 ;  /* 0x0000000e42447c2b */ /* 0x000fe40008000002 */
[----:B------:R-:W-:-:S02]  /*2780*/  DFMA R86, R88, -UR10, R24 ;  /* 0x8000000a58567c2b */ /* 0x000fc40008000018 */
[----:B------:R-:W-:Y:S02]  /*2790*/  DFMA R80, R80, -UR12, R78 ;  /* 0x8000000c50507c2b */ /* 0x000fe4000800004e */
[----:B------:R-:W-:Y:S02]  /*27a0*/  DFMA R62, R64, R62, UR18 ;  /* 0x00000012403e7e2b */ /* 0x000fe4000800003e */
[----:B------:R-:W-:Y:S02]  /*27b0*/  DFMA R82, R82, -UR12, R84 ;  /* 0x8000000c52527c2b */ /* 0x000fe40008000054 */
[----:B------:R-:W-:Y:S02]  /*27c0*/  DFMA R78, R70, UR14, R2 ;  /* 0x0000000e464e7c2b */ /* 0x000fe40008000002 */
[----:B------:R-:W-:Y:S02]  /*27d0*/  DFMA R68, R66, R68, UR16 ;  /* 0x0000001042447e2b */ /* 0x000fe40008000044 */
[----:B------:R-:W-:-:S02]  /*27e0*/  DFMA R88, R88, -UR12, R86 ;  /* 0x8000000c58587c2b */ /* 0x000fc40008000056 */
[----:B------:R-:W-:Y:S02]  /*27f0*/  DFMA R62, R64, R62, UR20 ;  /* 0x00000014403e7e2b */ /* 0x000fe4000800003e */
[--C-:B------:R-:W-:Y:S02]  /*2800*/  DFMA R86, R82, UR14, R2.reuse ;  /* 0x0000000e52567c2b */ /* 0x100fe40008000002 */
[----:B------:R-:W-:Y:S02]  /*2810*/  DFMA R78, R70, R78, UR16 ;  /* 0x00000010464e7e2b */ /* 0x000fe4000800004e */
[--C-:B------:R-:W-:Y:S02]  /*2820*/  DFMA R84, R80, UR14, R2.reuse ;  /* 0x0000000e50547c2b */ /* 0x100fe40008000002 */
[----:B------:R-:W-:Y:S02]  /*2830*/  DFMA R68, R66, R68, UR18 ;  /* 0x0000001242447e2b */ /* 0x000fe40008000044 */
[----:B------:R-:W-:-:S02]  /*2840*/  DFMA R98, R88, UR14, R2 ;  /* 0x0000000e58627c2b */ /* 0x000fc40008000002 */
        /* <DEDUP_REMOVED lines=41> */
[----:B------:R-:W-:-:S02]  /*2ae0*/  DFMA R98, R88, R98, UR28 ;  /* 0x0000001c58627e2b */ /* 0x000fc40008000062 */
[----:B--2---:R-:W-:Y:S02]  /*2af0*/  DFMA R62, R26, R4, 6.75539944105574400000e+15 ;  /* 0x433800001a3e742b */ /* 0x004fe40000000004 */
[----:B------:R-:W-:Y:S02]  /*2b00*/  DFMA R86, R82, R86, UR30 ;  /* 0x0000001e52567e2b */ /* 0x000fe40008000056 */
[----:B------:R-:W-:Y:S02]  /*2b10*/  DFMA R78, R70, R78, 1 ;  /* 0x3ff00000464e742b */ /* 0x000fe4000000004e */
[----:B------:R-:W-:Y:S02]  /*2b20*/  DFMA R84, R80, R84, UR30 ;  /* 0x0000001e50547e2b */ /* 0x000fe40008000054 */
[----:B------:R-:W-:Y:S02]  /*2b30*/  DFMA R66, R66, R68, 1 ;  /* 0x3ff000004242742b */ /* 0x000fe40000000044 */
[----:B------:R-:W-:-:S02]  /*2b40*/  DFMA R98, R88, R98, UR30 ;  /* 0x0000001e58627e2b */ /* 0x000fc40008000062 */
[----:B------:R-:W-:Y:S02]  /*2b50*/  DADD R102, R62, -6.75539944105574400000e+15 ;  /* 0xc33800003e667429 */ /* 0x000fe40000000000 */
[----:B------:R-:W-:Y:S01]  /*2b60*/  DFMA R68, R28, R4, 6.75539944105574400000e+15 ;  /* 0x433800001c44742b */ /* 0x000fe20000000004 */
[----:B------:R-:W-:Y:S01]  /*2b70*/  FSETP.GEU.AND P0, PT, |R93|, 4.1917929649353027344, PT ;  /* 0x4086232b5d00780b */ /* 0x000fe20003f0e200 */
[----:B------:R-:W-:Y:S02]  /*2b80*/  DFMA R86, R82, R86, 1 ;  /* 0x3ff000005256742b */ /* 0x000fe40000000056 */
[----:B------:R-:W-:Y:S02]  /*2b90*/  DFMA R70, R70, R78, 1 ;  /* 0x3ff000004646742b */ /* 0x000fe4000000004e */
[----:B------:R-:W-:Y:S02]  /*2ba0*/  DFMA R84, R80, R84, 1 ;  /* 0x3ff000005054742b */ /* 0x000fe40000000054 */
[----:B------:R-:W-:-:S02]  /*2bb0*/  DFMA R98, R88, R98, 1 ;  /* 0x3ff000005862742b */ /* 0x000fc40000000062 */
[----:B------:R-:W-:Y:S02]  /*2bc0*/  DFMA R104, R102, -UR10, R26 ;  /* 0x8000000a66687c2b */ /* 0x000fe4000800001a */
[----:B------:R-:W-:Y:S02]  /*2bd0*/  DFMA R78, R30, R4, 6.75539944105574400000e+15 ;  /* 0x433800001e4e742b */ /* 0x000fe40000000004 */
[----:B------:R-:W-:Y:S01]  /*2be0*/  DADD R100, R68, -6.75539944105574400000e+15 ;  /* 0xc338000044647429 */ /* 0x000fe20000000000 */
[----:B------:R-:W-:Y:S01]  /*2bf0*/  BSSY.RECONVERGENT B1, `(.L_x_179) ;  /* 0x0000017000017945 */ /* 0x000fe20003800200 */
[----:B------:R-:W-:Y:S02]  /*2c00*/  DFMA R82, R82, R86, 1 ;  /* 0x3ff000005252742b */ /* 0x000fe40000000056 */
[----:B------:R-:W-:Y:S02]  /*2c10*/  DFMA R80, R80, R84, 1 ;  /* 0x3ff000005050742b */ /* 0x000fe40000000054 */
[----:B------:R-:W-:-:S02]  /*2c20*/  DFMA R88, R88, R98, 1 ;  /* 0x3ff000005858742b */ /* 0x000fc40000000062 */
[----:B------:R-:W-:Y:S02]  /*2c30*/  DFMA R86, R102, -UR12, R104 ;  /* 0x8000000c66567c2b */ /* 0x000fe40008000068 */
[----:B------:R-:W-:Y:S02]  /*2c40*/  DFMA R84, R32, R4, 6.75539944105574400000e+15 ;  /* 0x433800002054742b */ /* 0x000fe40000000004 */
[----:B------:R-:W-:Y:S02]  /*2c50*/  DADD R98, R78, -6.75539944105574400000e+15 ;  /* 0xc33800004e627429 */ /* 0x000fe40000000000 */
[----:B------:R-:W-:Y:S01]  /*2c60*/  DFMA R104, R100, -UR10, R28 ;  /* 0x8000000a64687c2b */ /* 0x000fe2000800001c */
[----:B------:R-:W-:Y:S02]  /*2c70*/  IMAD R103, R94, 0x100000, R97 ;  /* 0x001000005e677824 */ /* 0x000fe400078e0261 */
[----:B------:R-:W-:Y:S01]  /*2c80*/  IMAD.MOV.U32 R102, RZ, RZ, R96 ;  /* 0x000000ffff667224 */ /* 0x000fe200078e0060 */
[----:B------:R-:W-:Y:S07]  /*2c90*/  @!P0 BRA `(.L_x_180) ;  /* 0x0000000000308947 */ /* 0x000fee0003800000 */
        /* <DEDUP_REMOVED lines=12> */
.L_x_180:
[----:B------:R-:W-:Y:S05]  /*2d60*/  BSYNC.RECONVERGENT B1 ;  /* 0x0000000000017941 */ /* 0x000fea0003800200 */
.L_x_179:
[----:B------:R-:W-:Y:S01]  /*2d70*/  FSETP.GEU.AND P0, PT, |R77|, 4.1917929649353027344, PT ;  /* 0x4086232b4d00780b */ /* 0x000fe20003f0e200 */
[----:B------:R0:W1:Y:S01]  /*2d80*/  F2F.F32.F64 R94, R102 ;  /* 0x00000066005e7310 */ /* 0x0000620000301000 */
[----:B------:R-:W-:Y:S01]  /*2d90*/  DFMA R92, R100, -UR12, R104 ;  /* 0x8000000c645c7c2b */ /* 0x000fe20008000068 */
[----:B------:R-:W-:Y:S01]  /*2da0*/  BSSY.RECONVERGENT B1, `(.L_x_181) ;  /* 0x0000013000017945 */ /* 0x000fe20003800200 */
[----:B------:R-:W-:Y:S01]  /*2db0*/  DADD R96, R84, -6.75539944105574400000e+15 ;  /* 0xc338000054607429 */ /* 0x000fe20000000000 */
[----:B------:R-:W-:Y:S01]  /*2dc0*/  IMAD R105, R74, 0x100000, R91 ;  /* 0x001000004a697824 */ /* 0x000fe200078e025b */
[----:B------:R-:W-:Y:S01]  /*2dd0*/  DFMA R106, R98, -UR10, R30 ;  /* 0x8000000a626a7c2b */ /* 0x000fe2000800001e */
[----:B------:R-:W-:Y:S01]  /*2de0*/  IMAD.MOV.U32 R104, RZ, RZ, R90 ;  /* 0x000000ffff687224 */ /* 0x000fe200078e005a */
[----:B------:R-:W-:-:S05]  /*2df0*/  DFMA R100, R86, UR14, R2 ;  /* 0x0000000e56647c2b */ /* 0x000fca0008000002 */
[----:B0-----:R-:W-:Y:S06]  /*2e00*/  @!P0 BRA `(.L_x_182) ;  /* 0x0000000000308947 */ /* 0x001fec0003800000 */
        /* <DEDUP_REMOVED lines=12> */
.L_x_182:
[----:B------:R-:W-:Y:S05]  /*2ed0*/  BSYNC.RECONVERGENT B1 ;  /* 0x0000000000017941 */ /* 0x000fea0003800200 */
.L_x_181:
[----:B------:R-:W-:Y:S01]  /*2ee0*/  FSETP.GEU.AND P0, PT, |R41|, 4.1917929649353027344, PT ;  /* 0x4086232b2900780b */ /* 0x000fe20003f0e200 */
[----:B------:R0:W2:Y:S01]  /*2ef0*/  F2F.F32.F64 R77, R104 ;  /* 0x00000068004d7310 */ /* 0x0000a20000301000 */
[----:B------:R-:W-:Y:S01]  /*2f00*/  DFMA R74, R98, -UR12, R106 ;  /* 0x8000000c624a7c2b */ /* 0x000fe2000800006a */
[----:B------:R-:W-:Y:S01]  /*2f10*/  BSSY.RECONVERGENT B1, `(.L_x_183) ;  /* 0x0000013000017945 */ /* 0x000fe20003800200 */
[----:B------:R-:W-:Y:S01]  /*2f20*/  DFMA R102, R96, -UR10, R32 ;  /* 0x8000000a60667c2b */ /* 0x000fe20008000020 */
[----:B------:R-:W-:Y:S01]  /*2f30*/  IMAD R91, R42, 0x100000, R73 ;  /* 0x001000002a5b7824 */ /* 0x000fe200078e0249 */
[----:B------:R-:W-:Y:S01]  /*2f40*/  DFMA R98, R92, UR14, R2 ;  /* 0x0000000e5c627c2b */ /* 0x000fe20008000002 */
[----:B------:R-:W-:Y:S01]  /*2f50*/  IMAD.MOV.U32 R90, RZ, RZ, R72 ;  /* 0x000000ffff5a7224 */ /* 0x000fe200078e0048 */
[----:B------:R-:W-:-:S05]  /*2f60*/  DFMA R100, R86, R100, UR16 ;  /* 0x0000001056647e2b */ /* 0x000fca0008000064 */
[----:B0-----:R-:W-:Y:S06]  /*2f70*/  @!P0 BRA `(.L_x_184) ;  /* 0x0000000000308947 */ /* 0x001fec0003800000 */
[----:B------:R-:W-:Y:S01]  /*2f80*/  FSETP.GEU.AND P1, PT, |R41|, 4.2275390625, PT ;  /* 0x408748002900780b */ /* 0x000fe20003f2e200 */
[C---:B------:R-:W-:Y:S02]  /*2f90*/  DADD R90, R40.reuse, +INF ;  /* 0x7ff00000285a7429 */ /* 0x040fe40000000000 */
[----:B------:R-:W-:-:S08]  /*2fa0*/  DSETP.GEU.AND P0, PT, R40, RZ, PT ;  /* 0x000000ff2800722a */ /* 0x000fd00003f0e000 */
[----:B------:R-:W-:Y:S02]  /*2fb0*/  FSEL R90, R90, RZ, P0 ;  /* 0x000000ff5a5a7208 */ /* 0x000fe40000000000 */
[----:B------:R-:W-:Y:S02]  /*2fc0*/  @!P1 LEA.HI R43, R42, R42, RZ, 0x1 ;  /* 0x0000002a2a2b9211 */ /* 0x000fe400078f08ff */
[----:B------:R-:W-:Y:S02]  /*2fd0*/  FSEL R91, R91, RZ, P0 ;  /* 0x000000ff5b5b7208 */ /* 0x000fe40000000000 */
[----:B------:R-:W-:-:S04]  /*2fe0*/  @!P1 SHF.R.S32.HI R43, RZ, 0x1, R43 ;  /* 0x00000001ff2b9819 */ /* 0x000fc8000001142b */
[----:B------:R-:W-:Y:S01]  /*2ff0*/  @!P1 LEA R73, R43, R73, 0x14 ;  /* 0x000000492b499211 */ /* 0x000fe200078ea0ff */
[----:B------:R-:W-:-:S05]  /*3000*/  @!P1 IMAD.IADD R40, R42, 0x1, -R43 ;  /* 0x000000012a289824 */ /* 0x000fca00078e0a2b */
[----:B------:R-:W-:Y:S01]  /*3010*/  @!P1 LEA R41, R40, 0x3ff00000, 0x14 ;  /* 0x3ff0000028299811 */ /* 0x000fe200078ea0ff */
[----:B------:R-:W-:-:S06]  /*3020*/  @!P1 IMAD.MOV.U32 R40, RZ, RZ, RZ ;  /* 0x000000ffff289224 */ /* 0x000fcc00078e00ff */
[----:B------:R-:W-:-:S11]  /*3030*/  @!P1 DMUL R90, R72, R40 ;  /* 0x00000028485a9228 */ /* 0x000fd60000000000 */
.L_x_184:
[----:B------:R-:W-:Y:S05]  /*3040*/  BSYNC.RECONVERGENT B1 ;  /* 0x0000000000017941 */ /* 0x000fea0003800200 */
.L_x_183:
[----:B------:R-:W-:Y:S01]  /*3050*/  FSETP.GEU.AND P0, PT, |R9|, 4.1917929649353027344, PT ;  /* 0x4086232b0900780b */ /* 0x000fe20003f0e200 */
[----:B------:R0:W3:Y:S01]  /*3060*/  F2F.F32.F64 R42, R90 ;  /* 0x0000005a002a7310 */ /* 0x0000e20000301000 */
[----:B------:R-:W-:Y:S01]  /*3070*/  DFMA R40, R96, -UR12, R102 ;  /* 0x8000000c60287c2b */ /* 0x000fe20008000066 */
[----:B------:R-:W-:Y:S01]  /*3080*/  BSSY.RECONVERGENT B1, `(.L_x_185) ;  /* 0x0000013000017945 */ /* 0x000fe20003800200 */
[----:B------:R-:W-:Y:S01]  /*3090*/  DFMA R96, R74, UR14, R2 ;  /* 0x0000000e4a607c2b */ /* 0x000fe20008000002 */
[----:B------:R-:W-:Y:S01]  /*30a0*/  IMAD R73, R34, 0x100000, R53 ;  /* 0x0010000022497824 */ /* 0x000fe200078e0235 */
[----:B------:R-:W-:Y:S01]  /*30b0*/  DFMA R98, R92, R98, UR16 ;  /* 0x000000105c627e2b */ /* 0x000fe20008000062 */
        /* <DEDUP_REMOVED lines=15> */
.L_x_186:
[----:B------:R-:W-:Y:S05]  /*31b0*/  BSYNC.RECONVERGENT B1 ;  /* 0x0000000000017941 */ /* 0x000fea0003800200 */
.L_x_185:
[----:B------:R-:W-:Y:S01]  /*31c0*/  FSETP.GEU.AND P0, PT, |R11|, 4.1917929649353027344, PT ;  /* 0x4086232b0b00780b */ /* 0x000fe20003f0e200 */
[----:B------:R0:W4:Y:S01]  /*31d0*/  F2F.F32.F64 R9, R72 ;  /* 0x0000004800097310 */ /* 0x0001220000301000 */
[----:B------:R-:W-:Y:S01]  /*31e0*/  BSSY.RECONVERGENT B1, `(.L_x_187) ;  /* 0x0000014000017945 */ /* 0x000fe20003800200 */
[----:B------:R-:W-:Y:S01]  /*31f0*/  DFMA R52, R40, UR14, R2 ;  /* 0x0000000e28347c2b */ /* 0x000fe20008000002 */
[----:B------:R-:W-:Y:S01]  /*3200*/  IMAD R35, R36, 0x100000, R55 ;  /* 0x0010000024237824 */ /* 0x000fe200078e0237 */
[----:B------:R-:W-:Y:S01]  /*3210*/  DFMA R96, R74, R96, UR16 ;  /* 0x000000104a607e2b */ /* 0x000fe20008000060 */
[----:B------:R-:W-:Y:S01]  /*3220*/  IMAD.MOV.U32 R34, RZ, RZ, R54 ;  /* 0x000000ffff227224 */ /* 0x000fe200078e0036 */
[----:B------:R-:W-:Y:S02]  /*3230*/  DFMA R98, R92, R98, UR18 ;  /* 0x000000125c627e2b */ /* 0x000fe40008000062 */
[----:B------:R-:W-:-:S04]  /*3240*/  DFMA R100, R86, R100, UR20 ;  /* 0x0000001456647e2b */ /* 0x000fc80008000064 */
[----:B0-----:R-:W-:Y:S07]  /*3250*/  @!P0 BRA `(.L_x_188) ;  /* 0x0000000000308947 */ /* 0x001fee0003800000 */
        /* <DEDUP_REMOVED lines=12> */
.L_x_188:
[----:B------:R-:W-:Y:S05]  /*3320*/  BSYNC.RECONVERGENT B1 ;  /* 0x0000000000017941 */ /* 0x000fea0003800200 */
.L_x_187:
[----:B------:R-:W-:Y:S01]  /*3330*/  FSETP.GEU.AND P0, PT, |R13|, 4.1917929649353027344, PT ;  /* 0x4086232b0d00780b */ /* 0x000fe20003f0e200 */
[----:B------:R0:W0:Y:S01]  /*3340*/  F2F.F32.F64 R8, R34 ;  /* 0x0000002200087310 */ /* 0x0000220000301000 */
[----:B------:R-:W-:Y:S01]  /*3350*/  BSSY.RECONVERGENT B1, `(.L_x_189) ;  /* 0x0000014000017945 */ /* 0x000fe20003800200 */
[----:B------:R-:W-:Y:S01]  /*3360*/  DFMA R52, R40, R52, UR16 ;  /* 0x0000001028347e2b */ /* 0x000fe20008000034 */
[----:B------:R-:W-:Y:S01]  /*3370*/  IMAD R11, R38, 0x100000, R61 ;  /* 0x00100000260b7824 */ /* 0x000fe200078e023d */
[----:B------:R-:W-:Y:S01]  /*3380*/  DFMA R96, R74, R96, UR18 ;  /* 0x000000124a607e2b */ /* 0x000fe20008000060 */
[----:B------:R-:W-:Y:S01]  /*3390*/  IMAD.MOV.U32 R10, RZ, RZ, R60 ;  /* 0x000000ffff0a7224 */ /* 0x000fe200078e003c */
[----:B------:R-:W-:Y:S02]  /*33a0*/  DFMA R98, R92, R98, UR20 ;  /* 0x000000145c627e2b */ /* 0x000fe40008000062 */
[----:B------:R-:W-:-:S04]  /*33b0*/  DFMA R100, R86, R100, UR22 ;  /* 0x0000001656647e2b */ /* 0x000fc80008000064 */
[----:B------:R-:W-:Y:S07]  /*33c0*/  @!P0 BRA `(.L_x_190) ;  /* 0x0000000000308947 */ /* 0x000fee0003800000 */
[----:B------:R-:W-:Y:S01]  /*33d0*/  FSETP.GEU.AND P1, PT, |R13|, 4.2275390625, PT ;  /* 0x408748000d00780b */ /* 0x000fe20003f2e200 */
[C---:B0-----:R-:W-:Y:S02]  /*33e0*/  DADD R34, R12.reuse, +INF ;  /* 0x7ff000000c227429 */ /* 0x041fe40000000000 */
        /* <DEDUP_REMOVED lines=10> */
.L_x_190:
[----:B------:R-:W-:Y:S05]  /*3490*/  BSYNC.RECONVERGENT B1 ;  /* 0x0000000000017941 */ /* 0x000fea0003800200 */
.L_x_189:
        /* <DEDUP_REMOVED lines=11> */
[C---:B------:R-:W-:Y:S02]  /*3550*/  DADD R12, R14.reuse, +INF ;  /* 0x7ff000000e0c7429 */ /* 0x040fe40000000000 */
[----:B------:R-:W-:-:S08]  /*3560*/  DSETP.GEU.AND P0, PT, R14, RZ, PT ;  /* 0x000000ff0e00722a */ /* 0x000fd00003f0e000 */
[----:B------:R-:W-:Y:S02]  /*3570*/  FSEL R12, R12, RZ, P0 ;  /* 0x000000ff0c0c7208 */ /* 0x000fe40000000000 */
[----:B0-----:R-:W-:Y:S02]  /*3580*/  @!P1 LEA.HI R10, R50, R50, RZ, 0x1 ;  /* 0x00000032320a9211 */ /* 0x001fe400078f08ff */
[----:B------:R-:W-:Y:S02]  /*3590*/  FSEL R13, R13, RZ, P0 ;  /* 0x000000ff0d0d7208 */ /* 0x000fe40000000000 */
[----:B------:R-:W-:-:S05]  /*35a0*/  @!P1 SHF.R.S32.HI R15, RZ, 0x1, R10 ;  /* 0x00000001ff0f9819 */ /* 0x000fca000001140a */
[----:B------:R-:W-:Y:S02]  /*35b0*/  @!P1 IMAD.IADD R14, R50, 0x1, -R15 ;  /* 0x00000001320e9824 */ /* 0x000fe400078e0a0f */
[----:B------:R-:W-:-:S03]  /*35c0*/  @!P1 IMAD R65, R15, 0x100000, R65 ;  /* 0x001000000f419824 */ /* 0x000fc600078e0241 */
[----:B------:R-:W-:Y:S01]  /*35d0*/  @!P1 LEA R15, R14, 0x3ff00000, 0x14 ;  /* 0x3ff000000e0f9811 */ /* 0x000fe200078ea0ff */
[----:B------:R-:W-:-:S06]  /*35e0*/  @!P1 IMAD.MOV.U32 R14, RZ, RZ, RZ ;  /* 0x000000ffff0e9224 */ /* 0x000fcc00078e00ff */
[----:B------:R-:W-:-:S11]  /*35f0*/  @!P1 DMUL R12, R64, R14 ;  /* 0x0000000e400c9228 */ /* 0x000fd60000000000 */
.L_x_192:
[----:B------:R-:W-:Y:S05]  /*3600*/  BSYNC.RECONVERGENT B1 ;  /* 0x0000000000017941 */ /* 0x000fea0003800200 */
.L_x_191:
[----:B------:R-:W-:Y:S01]  /*3610*/  FSETP.GEU.AND P0, PT, |R17|, 4.1917929649353027344, PT ;  /* 0x4086232b1100780b */ /* 0x000fe20003f0e200 */
[----:B0-----:R0:W0:Y:S01]  /*3620*/  F2F.F32.F64 R10, R12 ;  /* 0x0000000c000a7310 */ /* 0x0010220000301000 */
        /* <DEDUP_REMOVED lines=20> */
.L_x_194:
[----:B------:R-:W-:Y:S05]  /*3770*/  BSYNC.RECONVERGENT B1 ;  /* 0x0000000000017941 */ /* 0x000fea0003800200 */
.L_x_193:
        /* <DEDUP_REMOVED lines=14> */
[----:B------:R-:W-:Y:S02]  /*3860*/  @!P1 LEA.HI R12, R46, R46, RZ, 0x1 ;  /* 0x0000002e2e0c9211 */ /* 0x000fe400078f08ff */
[----:B------:R-:W-:Y:S02]  /*3870*/  FSEL R17, R17, RZ, P0 ;  /* 0x000000ff11117208 */ /* 0x000fe40000000000 */
[----:B0-----:R-:W-:-:S05]  /*3880*/  @!P1 SHF.R.S32.HI R15, RZ, 0x1, R12 ;  /* 0x00000001ff0f9819 */ /* 0x001fca000001140c */
[----:B------:R-:W-:Y:S02]  /*3890*/  @!P1 IMAD.IADD R14, R46, 0x1, -R15 ;  /* 0x000000012e0e9824 */ /* 0x000fe400078e0a0f */
[----:B------:R-:W-:-:S03]  /*38a0*/  @!P1 IMAD R71, R15, 0x100000, R71 ;  /* 0x001000000f479824 */ /* 0x000fc600078e0247 */
[----:B------:R-:W-:Y:S01]  /*38b0*/  @!P1 LEA R15, R14, 0x3ff00000, 0x14 ;  /* 0x3ff000000e0f9811 */ /* 0x000fe200078ea0ff */
[----:B------:R-:W-:-:S06]  /*38c0*/  @!P1 IMAD.MOV.U32 R14, RZ, RZ, RZ ;  /* 0x000000ffff0e9224 */ /* 0x000fcc00078e00ff */
[----:B------:R-:W-:-:S11]  /*38d0*/  @!P1 DMUL R16, R70, R14 ;  /* 0x0000000e46109228 */ /* 0x000fd60000000000 */
.L_x_196:
[----:B------:R-:W-:Y:S05]  /*38e0*/  BSYNC.RECONVERGENT B1 ;  /* 0x0000000000017941 */ /* 0x000fea0003800200 */
.L_x_195:
[----:B------:R-:W-:Y:S01]  /*38f0*/  FSETP.GEU.AND P0, PT, |R21|, 4.1917929649353027344, PT ;  /* 0x4086232b1500780b */ /* 0x000fe20003f0e200 */
[----:B------:R1:W1:Y:S01]  /*3900*/  F2F.F32.F64 R12, R16 ;  /* 0x00000010000c7310 */ /* 0x0002620000301000 */
[----:B------:R-:W-:Y:S01]  /*3910*/  BSSY.RECONVERGENT B1, `(.L_x_197) ;  /* 0x0000014000017945 */ /* 0x000fe20003800200 */
[----:B------:R-:W-:Y:S01]  /*3920*/  DFMA R52, R40, R52, UR24 ;  /* 0x0000001828347e2b */ /* 0x000fe20008000034 */
[----:B0-----:R-:W-:Y:S01]  /*3930*/  IMAD R15, R44, 0x100000, R81 ;  /* 0x001000002c0f7824 */ /* 0x001fe200078e0251 */
        /* <DEDUP_REMOVED lines=9> */
[----:B------:R-:W-:-:S04]  /*39d0*/  @!P1 LEA.HI R14, R44, R44, RZ, 0x1 ;  /* 0x0000002c2c0e9211 */ /* 0x000fc800078f08ff */
[----:B-1----:R-:W-:Y:S02]  /*39e0*/  @!P1 SHF.R.S32.HI R17, RZ, 0x1, R14 ;  /* 0x00000001ff119819 */ /* 0x002fe4000001140e */
[----:B------:R-:W-:Y:S02]  /*39f0*/  FSEL R14, R18, RZ, P0 ;  /* 0x000000ff120e7208 */ /* 0x000fe40000000000 */
[----:B------:R-:W-:Y:S01]  /*3a00*/  @!P1 LEA R81, R17, R81, 0x14 ;  /* 0x0000005111519211 */ /* 0x000fe200078ea0ff */
[----:B------:R-:W-:-:S05]  /*3a10*/  @!P1 IMAD.IADD R16, R44, 0x1, -R17 ;  /* 0x000000012c109824 */ /* 0x000fca00078e0a11 */
[----:B------:R-:W-:Y:S01]  /*3a20*/  @!P1 LEA R17, R16, 0x3ff00000, 0x14 ;  /* 0x3ff0000010119811 */ /* 0x000fe200078ea0ff */
[----:B------:R-:W-:-:S06]  /*3a30*/  @!P1 IMAD.MOV.U32 R16, RZ, RZ, RZ ;  /* 0x000000ffff109224 */ /* 0x000fcc00078e00ff */
[----:B------:R-:W-:-:S11]  /*3a40*/  @!P1 DMUL R14, R80, R16 ;  /* 0x00000010500e9228 */ /* 0x000fd60000000000 */
.L_x_198:
[----:B------:R-:W-:Y:S05]  /*3a50*/  BSYNC.RECONVERGENT B1 ;  /* 0x0000000000017941 */ /* 0x000fea0003800200 */
.L_x_197:
[----:B------:R-:W-:Y:S01]  /*3a60*/  FSETP.GEU.AND P0, PT, |R23|, 4.1917929649353027344, PT ;  /* 0x4086232b1700780b */ /* 0x000fe20003f0e200 */
[----:B------:R0:W0:Y:S01]  /*3a70*/  F2F.F32.F64 R15, R14 ;  /* 0x0000000e000f7310 */ /* 0x0000220000301000 */
[----:B------:R-:W-:Y:S01]  /*3a80*/  BSSY.RECONVERGENT B1, `(.L_x_199) ;  /* 0x0000014000017945 */ /* 0x000fe20003800200 */
[----:B------:R-:W-:Y:S01]  /*3a90*/  DFMA R52, R40, R52, UR26 ;  /* 0x0000001a28347e2b */ /* 0x000fe20008000034 */
[----:B-1----:R-:W-:Y:S01]  /*3aa0*/  IMAD R17, R58, 0x100000, R83 ;  /* 0x001000003a117824 */ /* 0x002fe200078e0253 */
[----:B------:R-:W-:Y:S01]  /*3ab0*/  DFMA R96, R74, R96, UR28 ;  /* 0x0000001c4a607e2b */ /* 0x000fe20008000060 */
[----:B------:R-:W-:Y:S01]  /*3ac0*/  IMAD.MOV.U32 R16, RZ, RZ, R82 ;  /* 0x000000ffff107224 */ /* 0x000fe200078e0052 */
[----:B------:R-:W-:Y:S02]  /*3ad0*/  DFMA R98, R92, R98, UR30 ;  /* 0x0000001e5c627e2b */ /* 0x000fe40008000062 */
[----:B------:R-:W-:-:S04]  /*3ae0*/  DFMA R100, R86, R100, 1 ;  /* 0x3ff000005664742b */ /* 0x000fc80000000064 */
        /* <DEDUP_REMOVED lines=13> */
.L_x_200:
[----:B------:R-:W-:Y:S05]  /*3bc0*/  BSYNC.RECONVERGENT B1 ;  /* 0x0000000000017941 */ /* 0x000fea0003800200 */
.L_x_199:
[----:B------:R-:W-:Y:S01]  /*3bd0*/  FSETP.GEU.AND P0, PT, |R25|, 4.1917929649353027344, PT ;  /* 0x4086232b1900780b */ /* 0x000fe20003f0e200 */
[----:B0-----:R0:W1:Y:S01]  /*3be0*/  F2F.F32.F64 R14, R16 ;  /* 0x00000010000e7310 */ /* 0x0010620000301000 */
[----:B------:R-:W-:Y:S01]  /*3bf0*/  BSSY.RECONVERGENT B1, `(.L_x_201) ;  /* 0x0000014000017945 */ /* 0x000fe20003800200 */
[----:B------:R-:W-:Y:S01]  /*3c00*/  DFMA R100, R86, R100, 1 ;  /* 0x3ff000005664742b */ /* 0x000fe20000000064 */
[----:B------:R-:W-:Y:S01]  /*3c10*/  IMAD R19, R56, 0x100000, R89 ;  /* 0x0010000038137824 */ /* 0x000fe200078e0259 */
[----:B------:R-:W-:Y:S01]  /*3c20*/  DFMA R52, R40, R52, UR28 ;  /* 0x0000001c28347e2b */ /* 0x000fe20008000034 */
[----:B------:R-:W-:Y:S01]  /*3c30*/  IMAD.MOV.U32 R18, RZ, RZ, R88 ;  /* 0x000000ffff127224 */ /* 0x000fe200078e0058 */
[----:B------:R-:W-:Y:S02]  /*3c40*/  DFMA R96, R74, R96, UR30 ;  /* 0x0000001e4a607e2b */ /* 0x000fe40008000060 */
[----:B------:R-:W-:-:S04]  /*3c50*/  DFMA R98, R92, R98, 1 ;  /* 0x3ff000005c62742b */ /* 0x000fc80000000062 */
        /* <DEDUP_REMOVED lines=13> */
.L_x_202:
[----:B------:R-:W-:Y:S05]  /*3d30*/  BSYNC.RECONVERGENT B1 ;  /* 0x0000000000017941 */ /* 0x000fea0003800200 */
.L_x_201:
[----:B------:R-:W-:Y:S01]  /*3d40*/  FSETP.GEU.AND P0, PT, |R27|, 4.1917929649353027344, PT ;  /* 0x4086232b1b00780b */ /* 0x000fe20003f0e200 */
[----:B------:R0:W0:Y:S01]  /*3d50*/  F2F.F32.F64 R21, R18 ;  /* 0x0000001200157310 */ /* 0x0000220000301000 */
[----:B------:R-:W-:Y:S01]  /*3d60*/  BSSY.RECONVERGENT B1, `(.L_x_203) ;  /* 0x0000013000017945 */ /* 0x000fe20003800200 */
[----:B------:R-:W-:Y:S01]  /*3d70*/  DFMA R98, R92, R98, 1 ;  /* 0x3ff000005c62742b */ /* 0x000fe20000000062 */
[----:B------:R-:W-:Y:S01]  /*3d80*/  IMAD R17, R62, 0x100000, R101 ;  /* 0x001000003e117824 */ /* 0x000fe200078e0265 */
[----:B------:R-:W-:Y:S01]  /*3d90*/  DFMA R52, R40, R52, UR30 ;  /* 0x0000001e28347e2b */ /* 0x000fe20008000034 */
[----:B------:R-:W-:Y:S01]  /*3da0*/  IMAD.MOV.U32 R16, RZ, RZ, R100 ;  /* 0x000000ffff107224 */ /* 0x000fe200078e0064 */
[----:B------:R-:W-:-:S06]  /*3db0*/  DFMA R96, R74, R96, 1 ;  /* 0x3ff000004a60742b */ /* 0x000fcc0000000060 */
[----:B------:R-:W-:Y:S05]  /*3dc0*/  @!P0 BRA `(.L_x_204) ;  /* 0x0000000000308947 */ /* 0x000fea0003800000 */
[----:B------:R-:W-:Y:S01]  /*3dd0*/  FSETP.GEU.AND P1, PT, |R27|, 4.2275390625, PT ;  /* 0x408748001b00780b */ /* 0x000fe20003f2e200 */
[C---:B------:R-:W-:Y:S02]  /*3de0*/  DADD R22, R26.reuse, +INF ;  /* 0x7ff000001a167429 */ /* 0x040fe40000000000 */
[----:B------:R-:W-:-:S08]  /*3df0*/  DSETP.GEU.AND P0, PT, R26, RZ, PT ;  /* 0x000000ff1a00722a */ /* 0x000fd00003f0e000 */
[----:B------:R-:W-:Y:S02]  /*3e00*/  FSEL R17, R23, RZ, P0 ;  /* 0x000000ff17117208 */ /* 0x000fe40000000000 */
[----:B------:R-:W-:-:S04]  /*3e10*/  @!P1 LEA.HI R16, R62, R62, RZ, 0x1 ;  /* 0x0000003e3e109211 */ /* 0x000fc800078f08ff */
[----:B0-----:R-:W-:Y:S02]  /*3e20*/  @!P1 SHF.R.S32.HI R19, RZ, 0x1, R16 ;  /* 0x00000001ff139819 */ /* 0x001fe40000011410 */
[----:B------:R-:W-:-:S03]  /*3e30*/  FSEL R16, R22, RZ, P0 ;  /* 0x000000ff16107208 */ /* 0x000fc60000000000 */
[----:B------:R-:W-:Y:S02]  /*3e40*/  @!P1 IMAD.IADD R18, R62, 0x1, -R19 ;  /* 0x000000013e129824 */ /* 0x000fe400078e0a13 */
[----:B------:R-:W-:-:S03]  /*3e50*/  @!P1 IMAD R101, R19, 0x100000, R101 ;  /* 0x0010000013659824 */ /* 0x000fc600078e0265 */
[----:B------:R-:W-:Y:S01]  /*3e60*/  @!P1 LEA R19, R18, 0x3ff00000, 0x14 ;  /* 0x3ff0000012139811 */ /* 0x000fe200078ea0ff */
[----:B------:R-:W-:-:S06]  /*3e70*/  @!P1 IMAD.MOV.U32 R18, RZ, RZ, RZ ;  /* 0x000000ffff129224 */ /* 0x000fcc00078e00ff */
[----:B------:R-:W-:-:S11]  /*3e80*/  @!P1 DMUL R16, R100, R18 ;  /* 0x0000001264109228 */ /* 0x000fd60000000000 */
.L_x_204:
[----:B------:R-:W-:Y:S05]  /*3e90*/  BSYNC.RECONVERGENT B1 ;  /* 0x0000000000017941 */ /* 0x000fea0003800200 */
.L_x_203:
[----:B------:R-:W-:Y:S01]  /*3ea0*/  FSETP.GEU.AND P0, PT, |R29|, 4.1917929649353027344, PT ;  /* 0x4086232b1d00780b */ /* 0x000fe20003f0e200 */
[----:B------:R1:W1:Y:S01]  /*3eb0*/  F2F.F32.F64 R20, R16 ;  /* 0x0000001000147310 */ /* 0x0002620000301000 */
[----:B------:R-:W-:Y:S01]  /*3ec0*/  BSSY.RECONVERGENT B1, `(.L_x_205) ;  /* 0x0000012000017945 */ /* 0x000fe20003800200 */
[----:B------:R-:W-:Y:S01]  /*3ed0*/  DFMA R96, R74, R96, 1 ;  /* 0x3ff000004a60742b */ /* 0x000fe20000000060 */
[----:B0-----:R-:W-:Y:S01]  /*3ee0*/  IMAD R19, R68, 0x100000, R99 ;  /* 0x0010000044137824 */ /* 0x001fe200078e0263 */
[----:B------:R-:W-:Y:S01]  /*3ef0*/  DFMA R52, R40, R52, 1 ;  /* 0x3ff000002834742b */ /* 0x000fe20000000034 */
[----:B------:R-:W-:-:S07]  /*3f00*/  IMAD.MOV.U32 R18, RZ, RZ, R98 ;  /* 0x000000ffff127224 */ /* 0x000fce00078e0062 */
[----:B------:R-:W-:Y:S05]  /*3f10*/  @!P0 BRA `(.L_x_206) ;  /* 0x0000000000308947 */ /* 0x000fea0003800000 */
[----:B------:R-:W-:Y:S01]  /*3f20*/  FSETP.GEU.AND P1, PT, |R29|, 4.2275390625, PT ;  /* 0x408748001d00780b */ /* 0x000fe20003f2e200 */
[C---:B------:R-:W-:Y:S02]  /*3f30*/  DADD R18, R28.reuse, +INF ;  /* 0x7ff000001c127429 */ /* 0x040fe40000000000 */
[----:B------:R-:W-:-:S08]  /*3f40*/  DSETP.GEU.AND P0, PT, R28, RZ, PT ;  /* 0x000000ff1c00722a */ /* 0x000fd00003f0e000 */
[----:B------:R-:W-:Y:S02]  /*3f50*/  FSEL R18, R18, RZ, P0 ;  /* 0x000000ff12127208 */ /* 0x000fe40000000000 */
[----:B-1----:R-:W-:Y:S02]  /*3f60*/  @!P1 LEA.HI R16, R68, R68, RZ, 0x1 ;  /* 0x0000004444109211 */ /* 0x002fe400078f08ff */
[----:B------:R-:W-:Y:S02]  /*3f70*/  FSEL R19, R19, RZ, P0 ;  /* 0x000000ff13137208 */ /* 0x000fe40000000000 */
[----:B------:R-:W-:-:S05]  /*3f80*/  @!P1 SHF.R.S32.HI R17, RZ, 0x1, R16 ;  /* 0x00000001ff119819 */ /* 0x000fca0000011410 */
[----:B------:R-:W-:Y:S02]  /*3f90*/  @!P1 IMAD.IADD R16, R68, 0x1, -R17 ;  /* 0x0000000144109824 */ /* 0x000fe400078e0a11 */
[----:B------:R-:W-:-:S03]  /*3fa0*/  @!P1 IMAD R99, R17, 0x100000, R99 ;  /* 0x0010000011639824 */ /* 0x000fc600078e0263 */
[----:B------:R-:W-:Y:S01]  /*3fb0*/  @!P1 LEA R17, R16, 0x3ff00000, 0x14 ;  /* 0x3ff0000010119811 */ /* 0x000fe200078ea0ff */
[----:B------:R-:W-:-:S06]  /*3fc0*/  @!P1 IMAD.MOV.U32 R16, RZ, RZ, RZ ;  /* 0x000000ffff109224 */ /* 0x000fcc00078e00ff */
[----:B------:R-:W-:-:S11]  /*3fd0*/  @!P1 DMUL R18, R98, R16 ;  /* 0x0000001062129228 */ /* 0x000fd60000000000 */
.L_x_206:
[----:B------:R-:W-:Y:S05]  /*3fe0*/  BSYNC.RECONVERGENT B1 ;  /* 0x0000000000017941 */ /* 0x000fea0003800200 */
.L_x_205:
[----:B------:R-:W-:Y:S01]  /*3ff0*/  FSETP.GEU.AND P0, PT, |R31|, 4.1917929649353027344, PT ;  /* 0x4086232b1f00780b */ /* 0x000fe20003f0e200 */
[----:B------:R0:W0:Y:S01]  /*4000*/  F2F.F32.F64 R23, R18 ;  /* 0x0000001200177310 */ /* 0x0000220000301000 */
[----:B------:R-:W-:Y:S01]  /*4010*/  BSSY.RECONVERGENT B1, `(.L_x_207) ;  /* 0x0000011000017945 */ /* 0x000fe20003800200 */
[----:B------:R-:W-:Y:S01]  /*4020*/  DFMA R52, R40, R52, 1 ;  /* 0x3ff000002834742b */ /* 0x000fe20000000034 */
[----:B-1----:R-:W-:Y:S02]  /*4030*/  IMAD R17, R78, 0x100000, R97 ;  /* 0x001000004e117824 */ /* 0x002fe400078e0261 */
[----:B------:R-:W-:-:S07]  /*4040*/  IMAD.MOV.U32 R16, RZ, RZ, R96 ;  /* 0x000000ffff107224 */ /* 0x000fce00078e0060 */
        /* <DEDUP_REMOVED lines=13> */
.L_x_208:
[----:B------:R-:W-:Y:S05]  /*4120*/  BSYNC.RECONVERGENT B1 ;  /* 0x0000000000017941 */ /* 0x000fea0003800200 */
.L_x_207:
[----:B------:R-:W-:Y:S01]  /*4130*/  FSETP.GEU.AND P0, PT, |R33|, 4.1917929649353027344, PT ;  /* 0x4086232b2100780b */ /* 0x000fe20003f0e200 */
[----:B------:R1:W1:Y:S01]  /*4140*/  F2F.F32.F64 R25, R16 ;  /* 0x0000001000197310 */ /* 0x0002620000301000 */
[----:B------:R-:W-:Y:S01]  /*4150*/  BSSY.RECONVERGENT B1, `(.L_x_209) ;  /* 0x0000010000017945 */ /* 0x000fe20003800200 */
[----:B0-----:R-:W-:Y:S02]  /*4160*/  IMAD R19, R84, 0x100000, R53 ;  /* 0x0010000054137824 */ /* 0x001fe400078e0235 */
[----:B------:R-:W-:-:S08]  /*4170*/  IMAD.MOV.U32 R18, RZ, RZ, R52 ;  /* 0x000000ffff127224 */ /* 0x000fd000078e0034 */
        /* <DEDUP_REMOVED lines=13> */
.L_x_210:
[----:B------:R-:W-:Y:S05]  /*4250*/  BSYNC.RECONVERGENT B1 ;  /* 0x0000000000017941 */ /* 0x000fea0003800200 */
.L_x_209:
[----:B------:R-:W1:Y:S01]  /*4260*/  F2F.F32.F64 R18, R18 ;  /* 0x0000001200127310 */ /* 0x000e620000301000 */
[----:B------:R-:W-:Y:S01]  /*4270*/  UIADD3 UR8, UP0, UPT, UR4, -0x1000, URZ ;  /* 0xfffff00004087890 */ /* 0x000fe2000ff1e0ff */
[----:B---34-:R-:W-:Y:S01]  /*4280*/  FADD R42, R42, R9 ;  /* 0x000000092a2a7221 */ /* 0x018fe20000000000 */
[----:B------:R-:W-:Y:S01]  /*4290*/  FADD R8, R8, R11 ;  /* 0x0000000b08087221 */ /* 0x000fe20000000000 */
[----:B------:R-:W-:Y:S01]  /*42a0*/  FADD R13, R10, R13 ;  /* 0x0000000d0a0d7221 */ /* 0x000fe20000000000 */
[----:B------:R-:W-:Y:S01]  /*42b0*/  UIADD3.X UR9, UPT, UPT, UR5, -0x1, URZ, UP0, !UPT ;  /* 0xffffffff05097890 */ /* 0x000fe200087fe4ff */
[----:B--2---:R-:W-:Y:S01]  /*42c0*/  FADD R77, R94, R77 ;  /* 0x0000004d5e4d7221 */ /* 0x004fe20000000000 */
[----:B------:R-:W-:Y:S01]  /*42d0*/  UISETP.GE.U32.AND UP0, UPT, UR8, 0x1000, UPT ;  /* 0x000010000800788c */ /* 0x000fe2000bf06070 */
[----:B------:R-:W-:Y:S01]  /*42e0*/  FADD R12, R12, R15 ;  /* 0x0000000f0c0c7221 */ /* 0x000fe20000000000 */
[----:B------:R-:W-:Y:S01]  /*42f0*/  FADD R9, R14, R21 ;  /* 0x000000150e097221 */ /* 0x000fe20000000000 */
[----:B------:R-:W-:Y:S01]  /*4300*/  FADD R10, R20, R23 ;  /* 0x00000017140a7221 */ /* 0x000fe20000000000 */
[----:B------:R-:W-:Y:S01]  /*4310*/  UISETP.GE.U32.AND.EX UP0, UPT, UR9, URZ, UPT, UP0 ;  /* 0x000000ff0900728c */ /* 0x000fe2000bf06100 */
[----:B------:R-:W-:Y:S01]  /*4320*/  FADD R42, R77, R42 ;  /* 0x0000002a4d2a7221 */ /* 0x000fe20000000000 */
[----:B------:R-:W-:Y:S01]  /*4330*/  FADD R13, R8, R13 ;  /* 0x0000000d080d7221 */ /* 0x000fe20000000000 */
[----:B------:R-:W-:Y:S01]  /*4340*/  FADD R9, R12, R9 ;  /* 0x000000090c097221 */ /* 0x000fe20000000000 */
[----:B-1----:R-:W-:Y:S01]  /*4350*/  FADD R11, R25, R18 ;  /* 0x00000012190b7221 */ /* 0x002fe20000000000 */
[----:B------:R-:W-:-:S02]  /*4360*/  IMAD.MOV.U32 R51, RZ, RZ, 0x1000 ;  /* 0x00001000ff337424 */ /* 0x000fc400078e00ff */
[----:B------:R-:W-:Y:S01]  /*4370*/  FADD R13, R42, R13 ;  /* 0x0000000d2a0d7221 */ /* 0x000fe20000000000 */
[----:B------:R-:W-:Y:S02]  /*4380*/  IMAD.MOV.U32 R52, RZ, RZ, RZ ;  /* 0x000000ffff347224 */ /* 0x000fe400078e00ff */
[----:B------:R-:W-:-:S04]  /*4390*/  FADD R10, R10, R11 ;  /* 0x0000000b0a0a7221 */ /* 0x000fc80000000000 */
[----:B------:R-:W-:-:S04]  /*43a0*/  FADD R10, R9, R10 ;  /* 0x0000000a090a7221 */ /* 0x000fc80000000000 */
[----:B------:R-:W-:Y:S01]  /*43b0*/  FADD R50, R13, R10 ;  /* 0x0000000a0d327221 */ /* 0x000fe20000000000 */
[----:B------:R-:W-:Y:S06]  /*43c0*/  BRA.U !UP0, `(.L_x_211) ;  /* 0x00000025084c7547 */ /* 0x000fec000b800000 */
[----:B------:R-:W-:Y:S01]  /*43d0*/  IMAD.MOV.U32 R51, RZ, RZ, 0x1000 ;  /* 0x00001000ff337424 */ /* 0x000fe200078e00ff */
[----:B------:R-:W-:Y:S01]  /*43e0*/  MOV R52, RZ ;  /* 0x000000ff00347202 */ /* 0x000fe20000000f00 */
[----:B------:R-:W0:Y:S06]  /*43f0*/  LDCU.64 UR4, c[0x0][0x390] ;  /* 0x00007200ff0477ac */ /* 0x000e2c0008000a00 */
.L_x_245:
[----:B------:R-:W-:-:S04]  /*4400*/  LEA R44, P0, R51, R6, 0x3 ;  /* 0x00000006332c7211 */ /* 0x000fc800078018ff */
[----:B------:R-:W-:-:S05]  /*4410*/  LEA.HI.X R45, R51, R7, R52, 0x3, P0 ;  /* 0x00000007332d7211 */ /* 0x000fca00000f1c34 */
[----:B------:R-:W2:Y:S04]  /*4420*/  LDG.E.64 R86, desc[UR6][R44.64] ;  /* 0x000000062c567981 */ /* 0x000ea8000c1e1b00 */
[----:B------:R-:W3:Y:S04]  /*4430*/  LDG.E.64 R10, desc[UR6][R44.64+0x1800] ;  /* 0x001800062c0a7981 */ /* 0x000ee8000c1e1b00 */
[----:B------:R-:W4:Y:S04]  /*4440*/  LDG.E.64 R8, desc[UR6][R44.64+0x1000] ;  /* 0x001000062c087981 */ /* 0x000f28000c1e1b00 */
[----:B------:R-:W3:Y:S04]  /*4450*/  LDG.E.64 R12, desc[UR6][R44.64+0x2000] ;  /* 0x002000062c0c7981 */ /* 0x000ee8000c1e1b00 */
[----:B------:R-:W4:Y:S04]  /*4460*/  LDG.E.64 R60, desc[UR6][R44.64+0x800] ;  /* 0x000800062c3c7981 */ /* 0x000f28000c1e1b00 */
[----:B------:R-:W4:Y:S04]  /*4470*/  LDG.E.64 R14, desc[UR6][R44.64+0x2800] ;  /* 0x002800062c0e7981 */ /* 0x000f28000c1e1b00 */
[----:B------:R-:W4:Y:S04]  /*4480*/  LDG.E.64 R16, desc[UR6][R44.64+0x3000] ;  /* 0x003000062c107981 */ /* 0x000f28000c1e1b00 */
[----:B------:R-:W4:Y:S04]  /*4490*/  LDG.E.64 R18, desc[UR6][R44.64+0x3800] ;  /* 0x003800062c127981 */ /* 0x000f28000c1e1b00 */
[----:B------:R-:W4:Y:S04]  /*44a0*/  LDG.E.64 R20, desc[UR6][R44.64+0x4000] ;  /* 0x004000062c147981 */ /* 0x000f28000c1e1b00 */
[----:B------:R-:W4:Y:S04]  /*44b0*/  LDG.E.64 R24, desc[UR6][R44.64+0x5000] ;  /* 0x005000062c187981 */ /* 0x000f28000c1e1b00 */
[----:B------:R-:W4:Y:S04]  /*44c0*/  LDG.E.64 R22, desc[UR6][R44.64+0x4800] ;  /* 0x004800062c167981 */ /* 0x000f28000c1e1b00 */
[----:B------:R-:W4:Y:S01]  /*44d0*/  LDG.E.64 R26, desc[UR6][R44.64+0x5800] ;  /* 0x005800062c1a7981 */ /* 0x000f22000c1e1b00 */
[----:B--2---:R-:W-:-:S08]  /*44e0*/  DFMA R88, R86, R4, 6.75539944105574400000e+15 ;  /* 0x433800005658742b */ /* 0x004fd00000000004 */
[----:B------:R-:W-:-:S08]  /*44f0*/  DADD R28, R88, -6.75539944105574400000e+15 ;  /* 0xc3380000581c7429 */ /* 0x000fd00000000000 */
[----:B------:R-:W-:-:S08]  /*4500*/  DFMA R30, R28, -UR10, R86 ;  /* 0x8000000a1c1e7c2b */ /* 0x000fd00008000056 */
[----:B------:R-:W-:Y:S01]  /*4510*/  DFMA R90, R28, -UR12, R30 ;  /* 0x8000000c1c5a7c2b */ /* 0x000fe2000800001e */
[----:B------:R-:W2:Y:S04]  /*4520*/  LDG.E.64 R28, desc[UR6][R44.64+0x6000] ;  /* 0x006000062c1c7981 */ /* 0x000ea8000c1e1b00 */
[----:B------:R-:W2:Y:S03]  /*4530*/  LDG.E.64 R30, desc[UR6][R44.64+0x6800] ;  /* 0x006800062c1e7981 */ /* 0x000ea6000c1e1b00 */
[----:B------:R-:W-:-:S08]  /*4540*/  DFMA R32, R90, UR14, R2 ;  /* 0x0000000e5a207c2b */ /* 0x000fd00008000002 */
[C---:B------:R-:W-:Y:S02]  /*4550*/  DFMA R34, R90.reuse, R32, UR16 ;  /* 0x000000105a227e2b */ /* 0x040fe40008000020 */
[----:B------:R-:W2:Y:S06]  /*4560*/  LDG.E.64 R32, desc[UR6][R44.64+0x7000] ;  /* 0x007000062c207981 */ /* 0x000eac000c1e1b00 */
[----:B------:R-:W-:-:S08]  /*4570*/  DFMA R34, R90, R34, UR18 ;  /* 0x000000125a227e2b */ /* 0x000fd00008000022 */
[----:B------:R-:W-:-:S08]  /*4580*/  DFMA R34, R90, R34, UR20 ;  /* 0x000000145a227e2b */ /* 0x000fd00008000022 */
[----:B------:R-:W-:Y:S02]  /*4590*/  DFMA R36, R90, R34, UR22 ;  /* 0x000000165a247e2b */ /* 0x000fe40008000022 */
[----:B---3--:R-:W-:Y:S01]  /*45a0*/  DFMA R40, R12, R4, 6.75539944105574400000e+15 ;  /* 0x433800000c28742b */ /* 0x008fe20000000004 */
[----:B------:R1:W5:Y:S05]  /*45b0*/  LDG.E.64 R34, desc[UR6][R44.64+0x7800] ;  /* 0x007800062c227981 */ /* 0x00036a000c1e1b00 */
[----:B------:R-:W-:-:S08]  /*45c0*/  DFMA R36, R90, R36, UR24 ;  /* 0x000000185a247e2b */ /* 0x000fd00008000024 */
[----:B------:R-:W-:-:S08]  /*45d0*/  DFMA R36, R90, R36, UR26 ;  /* 0x0000001a5a247e2b */ /* 0x000fd00008000024 */
[----:B------:R-:W-:-:S08]  /*45e0*/  DFMA R36, R90, R36, UR28 ;  /* 0x0000001c5a247e2b */ /* 0x000fd00008000024 */
[----:B------:R-:W-:Y:S02]  /*45f0*/  DFMA R38, R90, R36, UR30 ;  /* 0x0000001e5a267e2b */ /* 0x000fe40008000024 */
[-C--:B----4-:R-:W-:Y:S02]  /*4600*/  DFMA R36, R8, R4.reuse, 6.75539944105574400000e+15 ;  /* 0x433800000824742b */ /* 0x090fe40000000004 */
[----:B------:R-:W-:-:S04]  /*4610*/  DFMA R62, R60, R4, 6.75539944105574400000e+15 ;  /* 0x433800003c3e742b */ /* 0x000fc80000000004 */
[----:B------:R-:W-:Y:S02]  /*4620*/  DFMA R42, R90, R38, 1 ;  /* 0x3ff000005a2a742b */ /* 0x000fe40000000026 */
[----:B------:R-:W-:Y:S02]  /*4630*/  DFMA R38, R10, R4, 6.75539944105574400000e+15 ;  /* 0x433800000a26742b */ /* 0x000fe40000000004 */
[----:B------:R-:W-:Y:S02]  /*4640*/  DADD R54, R36, -6.75539944105574400000e+15 ;  /* 0xc338000024367429 */ /* 0x000fe40000000000 */
[----:B------:R-:W-:Y:S02]  /*4650*/  DADD R64, R40, -6.75539944105574400000e+15 ;  /* 0xc338000028407429 */ /* 0x000fe40000000000 */
[----:B------:R-:W-:Y:S02]  /*4660*/  DFMA R90, R90, R42, 1 ;  /* 0x3ff000005a5a742b */ /* 0x000fe4000000002a */
[----:B------:R-:W-:-:S02]  /*4670*/  DADD R56, R38, -6.75539944105574400000e+15 ;  /* 0xc338000026387429 */ /* 0x000fc40000000000 */
[----:B------:R-:W-:Y:S02]  /*4680*/  DADD R76, R62, -6.75539944105574400000e+15 ;  /* 0xc33800003e4c7429 */ /* 0x000fe40000000000 */
[-C--:B------:R-:W-:Y:S02]  /*4690*/  DFMA R42, R14, R4.reuse, 6.75539944105574400000e+15 ;  /* 0x433800000e2a742b */ /* 0x080fe40000000004 */
[----:B-1----:R-:W-:Y:S02]  /*46a0*/  DFMA R44, R16, R4, 6.75539944105574400000e+15 ;  /* 0x43380000102c742b */ /* 0x002fe40000000004 */
[----:B------:R-:W-:Y:S02]  /*46b0*/  DFMA R58, R56, -UR10, R10 ;  /* 0x8000000a383a7c2b */ /* 0x000fe4000800000a */
[----:B------:R-:W-:Y:S02]  /*46c0*/  DFMA R48, R54, -UR10, R8 ;  /* 0x8000000a36307c2b */ /* 0x000fe40008000008 */
[----:B------:R-:W-:-:S02]  /*46d0*/  DFMA R66, R64, -UR10, R12 ;  /* 0x8000000a40427c2b */ /* 0x000fc4000800000c */
[----:B------:R-:W-:Y:S02]  /*46e0*/  DFMA R46, R76, -UR10, R60 ;  /* 0x8000000a4c2e7c2b */ /* 0x000fe4000800003c */
[----:B------:R-:W-:Y:S02]  /*46f0*/  DADD R68, R42, -6.75539944105574400000e+15 ;  /* 0xc33800002a447429 */ /* 0x000fe40000000000 */
[----:B------:R-:W-:Y:S02]  /*4700*/  DFMA R56, R56, -UR12, R58 ;  /* 0x8000000c38387c2b */ /* 0x000fe4000800003a */
[----:B------:R-:W-:Y:S02]  /*4710*/  DADD R78, R44, -6.75539944105574400000e+15 ;  /* 0xc33800002c4e7429 */ /* 0x000fe40000000000 */
[----:B------:R-:W-:Y:S02]  /*4720*/  DFMA R54, R54, -UR12, R48 ;  /* 0x8000000c36367c2b */ /* 0x000fe40008000030 */
[----:B------:R-:W-:-:S02]  /*4730*/  DFMA R58, R64, -UR12, R66 ;  /* 0x8000000c403a7c2b */ /* 0x000fc40008000042 */
[----:B------:R-:W-:Y:S02]  /*4740*/  DFMA R76, R76, -UR12, R46 ;  /* 0x8000000c4c4c7c2b */ /* 0x000fe4000800002e */
[----:B------:R-:W-:Y:S02]  /*4750*/  DFMA R64, R68, -UR10, R14 ;  /* 0x8000000a44407c2b */ /* 0x000fe4000800000e */
[----:B------:R-:W-:Y:S02]  /*4760*/  DFMA R70, R78, -UR10, R16 ;  /* 0x8000000a4e467c2b */ /* 0x000fe40008000010 */
[--C-:B------:R-:W-:Y:S02]  /*4770*/  DFMA R48, R54, UR14, R2.reuse ;  /* 0x0000000e36307c2b */ /* 0x100fe40008000002 */
[----:B------:R-:W-:Y:S02]  /*4780*/  DFMA R46, R76, UR14, R2 ;  /* 0x0000000e4c2e7c2b */ /* 0x000fe40008000002 */
[----:B------:R-:W-:-:S02]  /*4790*/  DFMA R64, R68, -UR12, R64 ;  /* 0x8000000c44407c2b */ /* 0x000fc40008000040 */
[----:B------:R-:W-:Y:S02]  /*47a0*/  DFMA R66, R56, UR14, R2 ;  /* 0x0000000e38427c2b */ /* 0x000fe40008000002 */
[----:B------:R-:W-:Y:S02]  /*47b0*/  DFMA R78, R78, -UR12, R70 ;  /* 0x8000000c4e4e7c2b */ /* 0x000fe40008000046 */
[----:B------:R-:W-:Y:S02]  /*47c0*/  DFMA R48, R54, R48, UR16 ;  /* 0x0000001036307e2b */ /* 0x000fe40008000030 */
[----:B------:R-:W-:Y:S02]  /*47d0*/  DFMA R46, R76, R46, UR16 ;  /* 0x000000104c2e7e2b */ /* 0x000fe4000800002e */
[----:B------:R-:W-:Y:S02]  /*47e0*/  DFMA R70, R64, UR14, R2 ;  /* 0x0000000e40467c2b */ /* 0x000fe40008000002 */
[----:B------:R-:W-:-:S02]  /*47f0*/  DFMA R66, R56, R66, UR16 ;  /* 0x0000001038427e2b */ /* 0x000fc40008000042 */
[--C-:B------:R-:W-:Y:S02]  /*4800*/  DFMA R72, R78, UR14, R2.reuse ;  /* 0x0000000e4e487c2b */ /* 0x100fe40008000002 */
[----:B------:R-:W-:Y:S02]  /*4810*/  DFMA R48, R54, R48, UR18 ;  /* 0x0000001236307e2b */ /* 0x000fe40008000030 */
[----:B------:R-:W-:Y:S02]  /*4820*/  DFMA R68, R58, UR14, R2 ;  /* 0x0000000e3a447c2b */ /* 0x000fe40008000002 */
        /* <DEDUP_REMOVED lines=40> */
[----:B------:R-:W-:Y:S02]  /*4ab0*/  DFMA R48, R54, R48, 1 ;  /* 0x3ff000003630742b */ /* 0x000fe40000000030 */
[----:B------:R-:W-:Y:S02]  /*4ac0*/  DFMA R68, R58, R68, UR28 ;  /* 0x0000001c3a447e2b */ /* 0x000fe40008000044 */
[----:B------:R-:W-:Y:S02]  /*4ad0*/  DFMA R46, R76, R46, 1 ;  /* 0x3ff000004c2e742b */ /* 0x000fe4000000002e */
[----:B------:R-:W-:Y:S02]  /*4ae0*/  DFMA R70, R64, R70, UR30 ;  /* 0x0000001e40467e2b */ /* 0x000fe40008000046 */
[----:B------:R-:W-:-:S02]  /*4af0*/  DFMA R66, R56, R66, 1 ;  /* 0x3ff000003842742b */ /* 0x000fc40000000042 */
[----:B------:R-:W-:Y:S02]  /*4b00*/  DFMA R72, R78, R72, UR30 ;  /* 0x0000001e4e487e2b */ /* 0x000fe40008000048 */
[----:B------:R-:W-:Y:S02]  /*4b10*/  DFMA R54, R54, R48, 1 ;  /* 0x3ff000003636742b */ /* 0x000fe40000000030 */
[----:B------:R-:W-:Y:S02]  /*4b20*/  DFMA R76, R76, R46, 1 ;  /* 0x3ff000004c4c742b */ /* 0x000fe4000000002e */
[----:B------:R-:W-:Y:S02]  /*4b30*/  DFMA R68, R58, R68, UR30 ;  /* 0x0000001e3a447e2b */ /* 0x000fe40008000044 */
[----:B------:R-:W-:Y:S02]  /*4b40*/  DFMA R48, R18, R4, 6.75539944105574400000e+15 ;  /* 0x433800001230742b */ /* 0x000fe40000000004 */
[----:B------:R-:W-:-:S02]  /*4b50*/  DFMA R70, R64, R70, 1 ;  /* 0x3ff000004046742b */ /* 0x000fc40000000046 */
[----:B------:R-:W-:Y:S02]  /*4b60*/  DFMA R46, R20, R4, 6.75539944105574400000e+15 ;  /* 0x43380000142e742b */ /* 0x000fe40000000004 */
[----:B------:R-:W-:Y:S02]  /*4b70*/  DFMA R56, R56, R66, 1 ;  /* 0x3ff000003838742b */ /* 0x000fe40000000042 */
[----:B------:R-:W-:Y:S02]  /*4b80*/  DFMA R72, R78, R72, 1 ;  /* 0x3ff000004e48742b */ /* 0x000fe40000000048 */
[----:B------:R-:W-:Y:S02]  /*4b90*/  DFMA R68, R58, R68, 1 ;  /* 0x3ff000003a44742b */ /* 0x000fe40000000044 */
[----:B------:R-:W-:Y:S02]  /*4ba0*/  DADD R66, R48, -6.75539944105574400000e+15 ;  /* 0xc338000030427429 */ /* 0x000fe40000000000 */
[----:B------:R-:W-:-:S02]  /*4bb0*/  DFMA R64, R64, R70, 1 ;  /* 0x3ff000004040742b */ /* 0x000fc40000000046 */
[----:B------:R-:W-:Y:S02]  /*4bc0*/  DADD R70, R46, -6.75539944105574400000e+15 ;  /* 0xc33800002e467429 */ /* 0x000fe40000000000 */
[----:B------:R-:W-:Y:S02]  /*4bd0*/  DFMA R78, R78, R72, 1 ;  /* 0x3ff000004e4e742b */ /* 0x000fe40000000048 */
[----:B------:R-:W-:Y:S02]  /*4be0*/  DFMA R58, R58, R68, 1 ;  /* 0x3ff000003a3a742b */ /* 0x000fe40000000044 */
[----:B------:R-:W-:Y:S02]  /*4bf0*/  DFMA R72, R66, -UR10, R18 ;  /* 0x8000000a42487c2b */ /* 0x000fe40008000012 */
[-C--:B------:R-:W-:Y:S02]  /*4c00*/  DFMA R82, R24, R4.reuse, 6.75539944105574400000e+15 ;  /* 0x433800001852742b */ /* 0x080fe40000000004 */
[----:B------:R-:W-:-:S02]  /*4c10*/  DFMA R80, R22, R4, 6.75539944105574400000e+15 ;  /* 0x433800001650742b */ /* 0x000fc40000000004 */
[----:B------:R-:W-:Y:S02]  /*4c20*/  DFMA R84, R26, R4, 6.75539944105574400000e+15 ;  /* 0x433800001a54742b */ /* 0x000fe40000000004 */
[----:B------:R-:W-:Y:S02]  /*4c30*/  DFMA R68, R70, -UR10, R20 ;  /* 0x8000000a46447c2b */ /* 0x000fe40008000014 */
[----:B------:R-:W-:Y:S02]  /*4c40*/  DFMA R72, R66, -UR12, R72 ;  /* 0x8000000c42487c2b */ /* 0x000fe40008000048 */
[----:B------:R-:W-:Y:S02]  /*4c50*/  DADD R94, R82, -6.75539944105574400000e+15 ;  /* 0xc3380000525e7429 */ /* 0x000fe40000000000 */
[----:B------:R-:W-:Y:S02]  /*4c60*/  DADD R92, R80, -6.75539944105574400000e+15 ;  /* 0xc3380000505c7429 */ /* 0x000fe40000000000 */
[----:B------:R-:W-:-:S02]  /*4c70*/  DADD R98, R84, -6.75539944105574400000e+15 ;  /* 0xc338000054627429 */ /* 0x000fc40000000000 */
[----:B------:R-:W-:Y:S02]  /*4c80*/  DFMA R70, R70, -UR12, R68 ;  /* 0x8000000c46467c2b */ /* 0x000fe40008000044 */
[----:B------:R-:W-:Y:S02]  /*4c90*/  DFMA R66, R72, UR14, R2 ;  /* 0x0000000e48427c2b */ /* 0x000fe40008000002 */
[----:B------:R-:W-:Y:S02]  /*4ca0*/  DFMA R96, R94, -UR10, R24 ;  /* 0x8000000a5e607c2b */ /* 0x000fe40008000018 */
[----:B------:R-:W-:Y:S02]  /*4cb0*/  DFMA R74, R92, -UR10, R22 ;  /* 0x8000000a5c4a7c2b */ /* 0x000fe40008000016 */
[----:B------:R-:W-:Y:S02]  /*4cc0*/  DFMA R100, R98, -UR10, R26 ;  /* 0x8000000a62647c2b */ /* 0x000fe4000800001a */
[----:B------:R-:W-:-:S02]  /*4cd0*/  DFMA R68, R70, UR14, R2 ;  /* 0x0000000e46447c2b */ /* 0x000fc40008000002 */
[----:B------:R-:W-:Y:S02]  /*4ce0*/  DFMA R66, R72, R66, UR16 ;  /* 0x0000001048427e2b */ /* 0x000fe40008000042 */
[----:B------:R-:W-:Y:S02]  /*4cf0*/  DFMA R94, R94, -UR12, R96 ;  /* 0x8000000c5e5e7c2b */ /* 0x000fe40008000060 */
[----:B------:R-:W-:Y:S02]  /*4d00*/  DFMA R92, R92, -UR12, R74 ;  /* 0x8000000c5c5c7c2b */ /* 0x000fe4000800004a */
[----:B------:R-:W-:Y:S02]  /*4d10*/  DFMA R96, R98, -UR12, R100 ;  /* 0x8000000c62607c2b */ /* 0x000fe40008000064 */
[----:B------:R-:W-:Y:S02]  /*4d20*/  DFMA R68, R70, R68, UR16 ;  /* 0x0000001046447e2b */ /* 0x000fe40008000044 */
[----:B------:R-:W-:-:S02]  /*4d30*/  DFMA R66, R72, R66, UR18 ;  /* 0x0000001248427e2b */ /* 0x000fc40008000042 */
[--C-:B------:R-:W-:Y:S02]  /*4d40*/  DFMA R74, R92, UR14, R2.reuse ;  /* 0x0000000e5c4a7c2b */ /* 0x100fe40008000002 */
[--C-:B------:R-:W-:Y:S02]  /*4d50*/  DFMA R98, R94, UR14, R2.reuse ;  /* 0x0000000e5e627c2b */ /* 0x100fe40008000002 */
        /* <DEDUP_REMOVED lines=32> */
[----:B------:R-:W-:Y:S02]  /*4f60*/  DFMA R66, R72, R66, 1 ;  /* 0x3ff000004842742b */ /* 0x000fe40000000042 */
[----:B------:R-:W-:-:S02]  /*4f70*/  DFMA R98, R92, R74, UR28 ;  /* 0x0000001c5c627e2b */ /* 0x000fc4000800004a */
[----:B------:R-:W-:Y:S02]  /*4f80*/  DFMA R100, R94, R100, UR28 ;  /* 0x0000001c5e647e2b */ /* 0x000fe40008000064 */
[----:B------:R-:W-:Y:S02]  /*4f90*/  DFMA R104, R96, R102, UR28 ;  /* 0x0000001c60687e2b */ /* 0x000fe40008000066 */
[----:B------:R-:W-:Y:S02]  /*4fa0*/  DFMA R68, R70, R68, 1 ;  /* 0x3ff000004644742b */ /* 0x000fe40000000044 */
[----:B--2---:R-:W-:Y:S02]  /*4fb0*/  DFMA R74, R28, R4, 6.75539944105574400000e+15 ;  /* 0x433800001c4a742b */ /* 0x004fe40000000004 */
[----:B------:R-:W-:Y:S02]  /*4fc0*/  DFMA R72, R72, R66, 1 ;  /* 0x3ff000004848742b */ /* 0x000fe40000000042 */
[----:B------:R-:W-:-:S02]  /*4fd0*/  DFMA R66, R92, R98, UR30 ;  /* 0x0000001e5c427e2b */ /* 0x000fc40008000062 */
[----:B------:R-:W-:Y:S02]  /*4fe0*/  DFMA R102, R94, R100, UR30 ;  /* 0x0000001e5e667e2b */ /* 0x000fe40008000064 */
[----:B------:R-:W-:Y:S02]  /*4ff0*/  DFMA R106, R96, R104, UR30 ;  /* 0x0000001e606a7e2b */ /* 0x000fe40008000068 */
[----:B------:R-:W-:Y:S02]  /*5000*/  DFMA R70, R70, R68, 1 ;  /* 0x3ff000004646742b */ /* 0x000fe40000000044 */
[----:B------:R-:W-:Y:S02]  /*5010*/  DADD R98, R74, -6.75539944105574400000e+15 ;  /* 0xc33800004a627429 */ /* 0x000fe40000000000 */
[----:B------:R-:W-:Y:S01]  /*5020*/  DFMA R68, R30, R4, 6.75539944105574400000e+15 ;  /* 0x433800001e44742b */ /* 0x000fe20000000004 */
[----:B------:R-:W-:Y:S01]  /*5030*/  FSETP.GEU.AND P0, PT, |R87|, 4.1917929649353027344, PT ;  /* 0x4086232b5700780b */ /* 0x000fe20003f0e200 */
[----:B------:R-:W-:-:S02]  /*5040*/  DFMA R100, R92, R66, 1 ;  /* 0x3ff000005c64742b */ /* 0x000fc40000000042 */
[----:B------:R-:W-:Y:S02]  /*5050*/  DFMA R104, R94, R102, 1 ;  /* 0x3ff000005e68742b */ /* 0x000fe40000000066 */
[----:B------:R-:W-:Y:S02]  /*5060*/  DFMA R106, R96, R106, 1 ;  /* 0x3ff00000606a742b */ /* 0x000fe4000000006a */
[----:B------:R-:W-:Y:S02]  /*5070*/  DFMA R108, R98, -UR10, R28 ;  /* 0x8000000a626c7c2b */ /* 0x000fe4000800001c */
[----:B------:R-:W-:Y:S02]  /*5080*/  DFMA R66, R32, R4, 6.75539944105574400000e+15 ;  /* 0x433800002042742b */ /* 0x000fe40000000004 */
[----:B------:R-:W-:Y:S01]  /*5090*/  DADD R102, R68, -6.75539944105574400000e+15 ;  /* 0xc338000044667429 */ /* 0x000fe20000000000 */
[----:B------:R-:W-:Y:S01]  /*50a0*/  BSSY.RECONVERGENT B1, `(.L_x_212) ;  /* 0x0000016000017945 */ /* 0x000fe20003800200 */
[----:B------:R-:W-:-:S02]  /*50b0*/  DFMA R92, R92, R100, 1 ;  /* 0x3ff000005c5c742b */ /* 0x000fc40000000064 */
[----:B------:R-:W-:Y:S02]  /*50c0*/  DFMA R96, R96, R106, 1 ;  /* 0x3ff000006060742b */ /* 0x000fe4000000006a */
[----:B------:R-:W-:Y:S02]  /*50d0*/  DFMA R98, R98, -UR12, R108 ;  /* 0x8000000c62627c2b */ /* 0x000fe4000800006c */
[----:B------:R-:W-:Y:S02]  /*50e0*/  DADD R100, R66, -6.75539944105574400000e+15 ;  /* 0xc338000042647429 */ /* 0x000fe40000000000 */
[----:B------:R-:W-:Y:S02]  /*50f0*/  DFMA R106, R102, -UR10, R30 ;  /* 0x8000000a666a7c2b */ /* 0x000fe4000800001e */
[----:B------:R-:W-:Y:S01]  /*5100*/  DFMA R94, R94, R104, 1 ;  /* 0x3ff000005e5e742b */ /* 0x000fe20000000068 */
        /* <DEDUP_REMOVED lines=15> */
.L_x_213:
[----:B0-----:R-:W-:Y:S05]  /*5200*/  BSYNC.RECONVERGENT B1 ;  /* 0x0000000000017941 */ /* 0x001fea0003800200 */
.L_x_212:
[----:B------:R-:W-:Y:S01]  /*5210*/  FSETP.GEU.AND P0, PT, |R61|, 4.1917929649353027344, PT ;  /* 0x4086232b3d00780b */ /* 0x000fe20003f0e200 */
[----:B------:R0:W1:Y:S01]  /*5220*/  F2F.F32.F64 R53, R104 ;  /* 0x0000006800357310 */ /* 0x0000620000301000 */
[----:B------:R-:W-:Y:S01]  /*5230*/  DFMA R88, R102, -UR12, R106 ;  /* 0x8000000c66587c2b */ /* 0x000fe2000800006a */
[----:B------:R-:W-:Y:S01]  /*5240*/  BSSY.RECONVERGENT B1, `(.L_x_214) ;  /* 0x0000013000017945 */ /* 0x000fe20003800200 */
[----:B-----5:R-:W-:Y:S01]  /*5250*/  DFMA R86, R34, R4, 6.75539944105574400000e+15 ;  /* 0x433800002256742b */ /* 0x020fe20000000004 */
        /* <DEDUP_REMOVED lines=17> */
.L_x_215:
[----:B------:R-:W-:Y:S05]  /*5370*/  BSYNC.RECONVERGENT B1 ;  /* 0x0000000000017941 */ /* 0x000fea0003800200 */
.L_x_214:
[----:B------:R-:W-:Y:S01]  /*5380*/  FSETP.GEU.AND P0, PT, |R9|, 4.1917929649353027344, PT ;  /* 0x4086232b0900780b */ /* 0x000fe20003f0e200 */
[----:B------:R0:W2:Y:S01]  /*5390*/  F2F.F32.F64 R62, R102 ;  /* 0x00000066003e7310 */ /* 0x0000a20000301000 */
[----:B------:R-:W-:Y:S01]  /*53a0*/  DFMA R60, R100, -UR12, R106 ;  /* 0x8000000c643c7c2b */ /* 0x000fe2000800006a */
[----:B------:R-:W-:Y:S01]  /*53b0*/  BSSY.RECONVERGENT B1, `(.L_x_216) ;  /* 0x0000013000017945 */ /* 0x000fe20003800200 */
[----:B------:R-:W-:Y:S01]  /*53c0*/  DADD R76, R86, -6.75539944105574400000e+15 ;  /* 0xc3380000564c7429 */ /* 0x000fe20000000000 */
        /* <DEDUP_REMOVED lines=17> */
.L_x_217:
[----:B------:R-:W-:Y:S05]  /*54e0*/  BSYNC.RECONVERGENT B1 ;  /* 0x0000000000017941 */ /* 0x000fea0003800200 */
.L_x_216:
[----:B------:R-:W-:Y:S01]  /*54f0*/  FSETP.GEU.AND P0, PT, |R11|, 4.1917929649353027344, PT ;  /* 0x4086232b0b00780b */ /* 0x000fe20003f0e200 */
[----:B------:R0:W3:Y:S01]  /*5500*/  F2F.F32.F64 R9, R104 ;  /* 0x0000006800097310 */ /* 0x0000e20000301000 */
[----:B------:R-:W-:Y:S01]  /*5510*/  BSSY.RECONVERGENT B1, `(.L_x_218) ;  /* 0x0000014000017945 */ /* 0x000fe20003800200 */
[----:B------:R-:W-:Y:S01]  /*5520*/  DFMA R54, R76, -UR10, R34 ;  /* 0x8000000a4c367c2b */ /* 0x000fe20008000022 */
[----:B------:R-:W-:Y:S01]  /*5530*/  IMAD R103, R38, 0x100000, R57 ;  /* 0x0010000026677824 */ /* 0x000fe200078e0239 */
[----:B------:R-:W-:Y:S01]  /*5540*/  DFMA R36, R60, UR14, R2 ;  /* 0x0000000e3c247c2b */ /* 0x000fe20008000002 */
        /* <DEDUP_REMOVED lines=16> */
.L_x_219:
[----:B------:R-:W-:Y:S05]  /*5650*/  BSYNC.RECONVERGENT B1 ;  /* 0x0000000000017941 */ /* 0x000fea0003800200 */
.L_x_218:
[----:B------:R-:W-:Y:S01]  /*5660*/  FSETP.GEU.AND P0, PT, |R13|, 4.1917929649353027344, PT ;  /* 0x4086232b0d00780b */ /* 0x000fe20003f0e200 */
[----:B------:R0:W4:Y:S01]  /*5670*/  F2F.F32.F64 R8, R102 ;  /* 0x0000006600087310 */ /* 0x0001220000301000 */
[----:B------:R-:W-:Y:S01]  /*5680*/  BSSY.RECONVERGENT B1, `(.L_x_220) ;  /* 0x0000014000017945 */ /* 0x000fe20003800200 */
[----:B------:R-:W-:Y:S01]  /*5690*/  DFMA R76, R76, -UR12, R54 ;  /* 0x8000000c4c4c7c2b */ /* 0x000fe20008000036 */
        /* <DEDUP_REMOVED lines=18> */
.L_x_221:
[----:B------:R-:W-:Y:S05]  /*57c0*/  BSYNC.RECONVERGENT B1 ;  /* 0x0000000000017941 */ /* 0x000fea0003800200 */
.L_x_220:
[----:B------:R-:W-:Y:S01]  /*57d0*/  FSETP.GEU.AND P0, PT, |R15|, 4.1917929649353027344, PT ;  /* 0x4086232b0f00780b */ /* 0x000fe20003f0e200 */
[----:B------:R0:W0:Y:S01]  /*57e0*/  F2F.F32.F64 R11, R10 ;  /* 0x0000000a000b7310 */ /* 0x0000220000301000 */
[----:B------:R-:W-:Y:S01]  /*57f0*/  BSSY.RECONVERGENT B1, `(.L_x_222) ;  /* 0x0000014000017945 */ /* 0x000fe20003800200 */
[----:B------:R-:W-:Y:S01]  /*5800*/  DFMA R38, R76, UR14, R2 ;  /* 0x0000000e4c267c2b */ /* 0x000fe20008000002 */
        /* <DEDUP_REMOVED lines=18> */
.L_x_223:
[----:B------:R-:W-:Y:S05]  /*5930*/  BSYNC.RECONVERGENT B1 ;  /* 0x0000000000017941 */ /* 0x000fea0003800200 */
.L_x_222:
        /* <DEDUP_REMOVED lines=16> */
[----:B------:R-:W-:-:S04]  /*5a40*/  @!P1 SHF.R.S32.HI R13, RZ, 0x1, R12 ;  /* 0x00000001ff0d9819 */ /* 0x000fc8000001140c */
[----:B------:R-:W-:Y:S01]  /*5a50*/  @!P1 LEA R79, R13, R79, 0x14 ;  /* 0x0000004f0d4f9211 */ /* 0x000fe200078ea0ff */
[----:B------:R-:W-:-:S05]  /*5a60*/  @!P1 IMAD.IADD R12, R44, 0x1, -R13 ;  /* 0x000000012c0c9824 */ /* 0x000fca00078e0a0d */
[----:B------:R-:W-:Y:S01]  /*5a70*/  @!P1 LEA R13, R12, 0x3ff00000, 0x14 ;  /* 0x3ff000000c0d9811 */ /* 0x000fe200078ea0ff */
[----:B------:R-:W-:-:S06]  /*5a80*/  @!P1 IMAD.MOV.U32 R12, RZ, RZ, RZ ;  /* 0x000000ffff0c9224 */ /* 0x000fcc00078e00ff */
[----:B------:R-:W-:-:S11]  /*5a90*/  @!P1 DMUL R14, R78, R12 ;  /* 0x0000000c4e0e9228 */ /* 0x000fd60000000000 */
.L_x_225:
[----:B------:R-:W-:Y:S05]  /*5aa0*/  BSYNC.RECONVERGENT B1 ;  /* 0x0000000000017941 */ /* 0x000fea0003800200 */
.L_x_224:
        /* <DEDUP_REMOVED lines=22> */
.L_x_227:
[----:B------:R-:W-:Y:S05]  /*5c10*/  BSYNC.RECONVERGENT B1 ;  /* 0x0000000000017941 */ /* 0x000fea0003800200 */
.L_x_226:
        /* <DEDUP_REMOVED lines=16> */
[----:B------:R-:W-:-:S03]  /*5d20*/  FSEL R14, R18, RZ, P0 ;  /* 0x000000ff120e7208 */ /* 0x000fc60000000000 */
[----:B------:R-:W-:Y:S02]  /*5d30*/  @!P1 IMAD.IADD R16, R46, 0x1, -R17 ;  /* 0x000000012e109824 */ /* 0x000fe400078e0a11 */
[----:B------:R-:W-:-:S03]  /*5d40*/  @!P1 IMAD R71, R17, 0x100000, R71 ;  /* 0x0010000011479824 */ /* 0x000fc600078e0247 */
[----:B------:R-:W-:Y:S01]  /*5d50*/  @!P1 LEA R17, R16, 0x3ff00000, 0x14 ;  /* 0x3ff0000010119811 */ /* 0x000fe200078ea0ff */
[----:B------:R-:W-:-:S06]  /*5d60*/  @!P1 IMAD.MOV.U32 R16, RZ, RZ, RZ ;  /* 0x000000ffff109224 */ /* 0x000fcc00078e00ff */
[----:B------:R-:W-:-:S11]  /*5d70*/  @!P1 DMUL R14, R70, R16 ;  /* 0x00000010460e9228 */ /* 0x000fd60000000000 */
.L_x_229:
[----:B------:R-:W-:Y:S05]  /*5d80*/  BSYNC.RECONVERGENT B1 ;  /* 0x0000000000017941 */ /* 0x000fea0003800200 */
.L_x_228:
        /* <DEDUP_REMOVED lines=22> */
.L_x_231:
[----:B------:R-:W-:Y:S05]  /*5ef0*/  BSYNC.RECONVERGENT B1 ;  /* 0x0000000000017941 */ /* 0x000fea0003800200 */
.L_x_230:
[----:B------:R-:W-:Y:S01]  /*5f00*/  FSETP.GEU.AND P0, PT, |R25|, 4.1917929649353027344, PT ;  /* 0x4086232b1900780b */ /* 0x000fe20003f0e200 */
[----:B0-----:R0:W1:Y:S01]  /*5f10*/  F2F.F32.F64 R14, R16 ;  /* 0x00000010000e7310 */ /* 0x0010620000301000 */
[----:B------:R-:W-:Y:S01]  /*5f20*/  BSSY.RECONVERGENT B1, `(.L_x_232) ;  /* 0x0000014000017945 */ /* 0x000fe20003800200 */
[----:B------:R-:W-:Y:S01]  /*5f30*/  DFMA R38, R76, R38, UR24 ;  /* 0x000000184c267e2b */ /* 0x000fe20008000026 */
        /* <DEDUP_REMOVED lines=18> */
.L_x_233:
[----:B------:R-:W-:Y:S05]  /*6060*/  BSYNC.RECONVERGENT B1 ;  /* 0x0000000000017941 */ /* 0x000fea0003800200 */
.L_x_232:
[----:B------:R-:W-:Y:S01]  /*6070*/  FSETP.GEU.AND P0, PT, |R27|, 4.1917929649353027344, PT ;  /* 0x4086232b1b00780b */ /* 0x000fe20003f0e200 */
[----:B------:R0:W0:Y:S01]  /*6080*/  F2F.F32.F64 R17, R18 ;  /* 0x0000001200117310 */ /* 0x0000220000301000 */
[----:B------:R-:W-:Y:S01]  /*6090*/  BSSY.RECONVERGENT B1, `(.L_x_234) ;  /* 0x0000014000017945 */ /* 0x000fe20003800200 */
[----:B------:R-:W-:Y:S01]  /*60a0*/  DFMA R90, R98, R90, 1 ;  /* 0x3ff00000625a742b */ /* 0x000fe2000000005a */
[----:B------:R-:W-:Y:S01]  /*60b0*/  IMAD R21, R84, 0x100000, R97 ;  /* 0x0010000054157824 */ /* 0x000fe200078e0261 */
        /* <DEDUP_REMOVED lines=17> */
.L_x_235:
[----:B------:R-:W-:Y:S05]  /*61d0*/  BSYNC.RECONVERGENT B1 ;  /* 0x0000000000017941 */ /* 0x000fea0003800200 */
.L_x_234:
[----:B------:R-:W-:Y:S01]  /*61e0*/  FSETP.GEU.AND P0, PT, |R29|, 4.1917929649353027344, PT ;  /* 0x4086232b1d00780b */ /* 0x000fe20003f0e200 */
[----:B------:R1:W1:Y:S01]  /*61f0*/  F2F.F32.F64 R24, R20 ;  /* 0x0000001400187310 */ /* 0x0002620000301000 */
[----:B------:R-:W-:Y:S01]  /*6200*/  BSSY.RECONVERGENT B1, `(.L_x_236) ;  /* 0x0000014000017945 */ /* 0x000fe20003800200 */
[----:B------:R-:W-:Y:S01]  /*6210*/  DFMA R100, R88, R100, 1 ;  /* 0x3ff000005864742b */ /* 0x000fe20000000064 */
[----:B0-----:R-:W-:Y:S01]  /*6220*/  IMAD R19, R74, 0x100000, R91 ;  /* 0x001000004a137824 */ /* 0x001fe200078e025b */
        /* <DEDUP_REMOVED lines=8> */
[----:B------:R-:W-:Y:S01]  /*62b0*/  @!P1 LEA.HI R16, R74, R74, RZ, 0x1 ;  /* 0x0000004a4a109211 */ /* 0x000fe200078f08ff */
[----:B-1----:R-:W-:Y:S01]  /*62c0*/  @!P1 IMAD.MOV.U32 R20, RZ, RZ, R90 ;  /* 0x000000ffff149224 */ /* 0x002fe200078e005a */
[----:B------:R-:W-:Y:S02]  /*62d0*/  FSEL R19, R19, RZ, P0 ;  /* 0x000000ff13137208 */ /* 0x000fe40000000000 */
[----:B------:R-:W-:-:S05]  /*62e0*/  @!P1 SHF.R.S32.HI R21, RZ, 0x1, R16 ;  /* 0x00000001ff159819 */ /* 0x000fca0000011410 */
[----:B------:R-:W-:Y:S02]  /*62f0*/  @!P1 IMAD.IADD R22, R74, 0x1, -R21 ;  /* 0x000000014a169824 */ /* 0x000fe400078e0a15 */
[----:B------:R-:W-:-:S03]  /*6300*/  @!P1 IMAD R21, R21, 0x100000, R91 ;  /* 0x0010000015159824 */ /* 0x000fc600078e025b */
[----:B------:R-:W-:Y:S01]  /*6310*/  @!P1 LEA R23, R22, 0x3ff00000, 0x14 ;  /* 0x3ff0000016179811 */ /* 0x000fe200078ea0ff */
[----:B------:R-:W-:-:S06]  /*6320*/  @!P1 IMAD.MOV.U32 R22, RZ, RZ, RZ ;  /* 0x000000ffff169224 */ /* 0x000fcc00078e00ff */
[----:B------:R-:W-:-:S11]  /*6330*/  @!P1 DMUL R18, R20, R22 ;  /* 0x0000001614129228 */ /* 0x000fd60000000000 */
.L_x_237:
[----:B------:R-:W-:Y:S05]  /*6340*/  BSYNC.RECONVERGENT B1 ;  /* 0x0000000000017941 */ /* 0x000fea0003800200 */
.L_x_236:
[----:B------:R-:W-:Y:S01]  /*6350*/  FSETP.GEU.AND P0, PT, |R31|, 4.1917929649353027344, PT ;  /* 0x4086232b1f00780b */ /* 0x000fe20003f0e200 */
[----:B------:R0:W0:Y:S01]  /*6360*/  F2F.F32.F64 R25, R18 ;  /* 0x0000001200197310 */ /* 0x0000220000301000 */
[----:B------:R-:W-:Y:S01]  /*6370*/  BSSY.RECONVERGENT B1, `(.L_x_238) ;  /* 0x0000013000017945 */ /* 0x000fe20003800200 */
[----:B------:R-:W-:Y:S01]  /*6380*/  DFMA R36, R60, R36, 1 ;  /* 0x3ff000003c24742b */ /* 0x000fe20000000024 */
[----:B-1----:R-:W-:Y:S01]  /*6390*/  IMAD R21, R68, 0x100000, R101 ;  /* 0x0010000044157824 */ /* 0x002fe200078e0265 */
[----:B------:R-:W-:Y:S01]  /*63a0*/  DFMA R38, R76, R38, UR30 ;  /* 0x0000001e4c267e2b */ /* 0x000fe20008000026 */
[----:B------:R-:W-:-:S07]  /*63b0*/  MOV R20, R100 ;  /* 0x0000006400147202 */ /* 0x000fce0000000f00 */
[----:B------:R-:W-:Y:S05]  /*63c0*/  @!P0 BRA `(.L_x_239) ;  /* 0x0000000000348947 */ /* 0x000fea0003800000 */
[----:B------:R-:W-:Y:S01]  /*63d0*/  FSETP.GEU.AND P1, PT, |R31|, 4.2275390625, PT ;  /* 0x408748001f00780b */ /* 0x000fe20003f2e200 */
[C---:B------:R-:W-:Y:S02]  /*63e0*/  DADD R20, R30.reuse, +INF ;  /* 0x7ff000001e147429 */ /* 0x040fe40000000000 */
[----:B------:R-:W-:-:S08]  /*63f0*/  DSETP.GEU.AND P0, PT, R30, RZ, PT ;  /* 0x000000ff1e00722a */ /* 0x000fd00003f0e000 */
[----:B------:R-:W-:Y:S02]  /*6400*/  FSEL R20, R20, RZ, P0 ;  /* 0x000000ff14147208 */ /* 0x000fe40000000000 */
[----:B------:R-:W-:Y:S01]  /*6410*/  @!P1 LEA.HI R16, R68, R68, RZ, 0x1 ;  /* 0x0000004444109211 */ /* 0x000fe200078f08ff */
[----:B0-----:R-:W-:Y:S01]  /*6420*/  @!P1 IMAD.MOV.U32 R18, RZ, RZ, R100 ;  /* 0x000000ffff129224 */ /* 0x001fe200078e0064 */
[----:B------:R-:W-:Y:S02]  /*6430*/  FSEL R21, R21, RZ, P0 ;  /* 0x000000ff15157208 */ /* 0x000fe40000000000 */
[----:B------:R-:W-:-:S05]  /*6440*/  @!P1 SHF.R.S32.HI R19, RZ, 0x1, R16 ;  /* 0x00000001ff139819 */ /* 0x000fca0000011410 */
[----:B------:R-:W-:Y:S02]  /*6450*/  @!P1 IMAD.IADD R22, R68, 0x1, -R19 ;  /* 0x0000000144169824 */ /* 0x000fe400078e0a13 */
[----:B------:R-:W-:-:S03]  /*6460*/  @!P1 IMAD R19, R19, 0x100000, R101 ;  /* 0x0010000013139824 */ /* 0x000fc600078e0265 */
[----:B------:R-:W-:Y:S01]  /*6470*/  @!P1 LEA R23, R22, 0x3ff00000, 0x14 ;  /* 0x3ff0000016179811 */ /* 0x000fe200078ea0ff */
[----:B------:R-:W-:-:S06]  /*6480*/  @!P1 IMAD.MOV.U32 R22, RZ, RZ, RZ ;  /* 0x000000ffff169224 */ /* 0x000fcc00078e00ff */
[----:B------:R-:W-:-:S11]  /*6490*/  @!P1 DMUL R20, R18, R22 ;  /* 0x0000001612149228 */ /* 0x000fd60000000000 */
.L_x_239:
[----:B------:R-:W-:Y:S05]  /*64a0*/  BSYNC.RECONVERGENT B1 ;  /* 0x0000000000017941 */ /* 0x000fea0003800200 */
.L_x_238:
[----:B------:R-:W-:Y:S01]  /*64b0*/  FSETP.GEU.AND P0, PT, |R33|, 4.1917929649353027344, PT ;  /* 0x4086232b2100780b */ /* 0x000fe20003f0e200 */
[----:B------:R1:W1:Y:S01]  /*64c0*/  F2F.F32.F64 R26, R20 ;  /* 0x00000014001a7310 */ /* 0x0002620000301000 */
[----:B------:R-:W-:Y:S01]  /*64d0*/  BSSY.RECONVERGENT B1, `(.L_x_240) ;  /* 0x0000012000017945 */ /* 0x000fe20003800200 */
[----:B------:R-:W-:Y:S01]  /*64e0*/  DFMA R38, R76, R38, 1 ;  /* 0x3ff000004c26742b */ /* 0x000fe20000000026 */
[----:B0-----:R-:W-:Y:S02]  /*64f0*/  IMAD R19, R66, 0x100000, R37 ;  /* 0x0010000042137824 */ /* 0x001fe400078e0225 */
[----:B------:R-:W-:-:S07]  /*6500*/  IMAD.MOV.U32 R18, RZ, RZ, R36 ;  /* 0x000000ffff127224 */ /* 0x000fce00078e0024 */
        /* <DEDUP_REMOVED lines=14> */
.L_x_241:
[----:B------:R-:W-:Y:S05]  /*65f0*/  BSYNC.RECONVERGENT B1 ;  /* 0x0000000000017941 */ /* 0x000fea0003800200 */
.L_x_240:
[----:B------:R-:W0:Y:S01]  /*6600*/  F2F.F32.F64 R19, R18 ;  /* 0x0000001200137310 */ /* 0x000e220000301000 */
[----:B------:R-:W-:Y:S01]  /*6610*/  FSETP.GEU.AND P0, PT, |R35|, 4.1917929649353027344, PT ;  /* 0x4086232b2300780b */ /* 0x000fe20003f0e200 */
[----:B------:R-:W-:Y:S01]  /*6620*/  DFMA R38, R76, R38, 1 ;  /* 0x3ff000004c26742b */ /* 0x000fe20000000026 */
[----:B----4-:R-:W-:Y:S01]  /*6630*/  FADD R8, R8, R11 ;  /* 0x0000000b08087221 */ /* 0x010fe20000000000 */
[----:B------:R-:W-:Y:S01]  /*6640*/  FADD R13, R10, R13 ;  /* 0x0000000d0a0d7221 */ /* 0x000fe20000000000 */
[----:B------:R-:W-:Y:S01]  /*6650*/  FADD R53, R53, R50 ;  /* 0x0000003235357221 */ /* 0x000fe20000000000 */
[----:B--23--:R-:W-:Y:S01]  /*6660*/  FADD R62, R62, R9 ;  /* 0x000000093e3e7221 */ /* 0x00cfe20000000000 */
[----:B------:R-:W-:Y:S01]  /*6670*/  BSSY.RECONVERGENT B1, `(.L_x_242) ;  /* 0x0000017000017945 */ /* 0x000fe20003800200 */
[----:B-1----:R-:W-:Y:S01]  /*6680*/  FADD R20, R8, R13 ;  /* 0x0000000d08147221 */ /* 0x002fe20000000000 */
[----:B------:R-:W-:Y:S01]  /*6690*/  FADD R14, R14, R17 ;  /* 0x000000110e0e7221 */ /* 0x000fe20000000000 */
[----:B------:R-:W-:Y:S01]  /*66a0*/  FADD R53, R53, R62 ;  /* 0x0000003e35357221 */ /* 0x000fe20000000000 */
[----:B------:R-:W-:Y:S01]  /*66b0*/  FADD R15, R12, R15 ;  /* 0x0000000f0c0f7221 */ /* 0x000fe20000000000 */
[----:B------:R-:W-:-:S02]  /*66c0*/  IMAD R9, R86, 0x100000, R39 ;  /* 0x0010000056097824 */ /* 0x000fc400078e0227 */
[----:B------:R-:W-:Y:S01]  /*66d0*/  FADD R16, R24, R25 ;  /* 0x0000001918107221 */ /* 0x000fe20000000000 */
        /* <DEDUP_REMOVED lines=8> */
[----:B------:R-:W-:-:S03]  /*6760*/  @!P1 IMAD.MOV.U32 R10, RZ, RZ, R38 ;  /* 0x000000ffff0a9224 */ /* 0x000fc600078e0026 */
[----:B------:R-:W-:Y:S02]  /*6770*/  @!P1 SHF.R.S32.HI R11, RZ, 0x1, R8 ;  /* 0x00000001ff0b9819 */ /* 0x000fe40000011408 */
[----:B------:R-:W-:-:S03]  /*6780*/  FSEL R8, R18, RZ, P0 ;  /* 0x000000ff12087208 */ /* 0x000fc60000000000 */
[----:B------:R-:W-:Y:S02]  /*6790*/  @!P1 IMAD.IADD R12, R86, 0x1, -R11 ;  /* 0x00000001560c9824 */ /* 0x000fe400078e0a0b */
[----:B------:R-:W-:-:S03]  /*67a0*/  @!P1 IMAD R11, R11, 0x100000, R39 ;  /* 0x001000000b0b9824 */ /* 0x000fc600078e0227 */
[----:B------:R-:W-:Y:S01]  /*67b0*/  @!P1 LEA R13, R12, 0x3ff00000, 0x14 ;  /* 0x3ff000000c0d9811 */ /* 0x000fe200078ea0ff */
[----:B------:R-:W-:-:S06]  /*67c0*/  @!P1 IMAD.MOV.U32 R12, RZ, RZ, RZ ;  /* 0x000000ffff0c9224 */ /* 0x000fcc00078e00ff */
[----:B------:R-:W-:-:S11]  /*67d0*/  @!P1 DMUL R8, R10, R12 ;  /* 0x0000000c0a089228 */ /* 0x000fd60000000000 */
.L_x_243:
[----:B------:R-:W-:Y:S05]  /*67e0*/  BSYNC.RECONVERGENT B1 ;  /* 0x0000000000017941 */ /* 0x000fea0003800200 */
.L_x_242:
[----:B------:R-:W-:Y:S01]  /*67f0*/  IADD3 R10, P1, PT, -R51, UR4, RZ ;  /* 0x00000004330a7c10 */ /* 0x000fe2000ff3e1ff */
[----:B------:R-:W0:Y:S01]  /*6800*/  F2F.F32.F64 R8, R8 ;  /* 0x0000000800087310 */ /* 0x000e220000301000 */
[----:B------:R-:W-:Y:S01]  /*6810*/  FADD R14, R15, R14 ;  /* 0x0000000e0f0e7221 */ /* 0x000fe20000000000 */
[----:B------:R-:W-:Y:S01]  /*6820*/  FADD R17, R16, R17 ;  /* 0x0000001110117221 */ /* 0x000fe20000000000 */
[----:B------:R-:W-:Y:S01]  /*6830*/  ISETP.GE.U32.AND P0, PT, R10, 0x1000, PT ;  /* 0x000010000a00780c */ /* 0x000fe20003f06070 */
[----:B------:R-:W-:Y:S01]  /*6840*/  FADD R20, R53, R20 ;  /* 0x0000001435147221 */ /* 0x000fe20000000000 */
[----:B------:R-:W-:Y:S01]  /*6850*/  IADD3.X R10, PT, PT, ~R52, UR5, RZ, P1, !PT ;  /* 0x00000005340a7c10 */ /* 0x000fe20008ffe5ff */
[----:B------:R-:W-:-:S03]  /*6860*/  FADD R17, R14, R17 ;  /* 0x000000110e117221 */ /* 0x000fc60000000000 */
[----:B------:R-:W-:Y:S01]  /*6870*/  ISETP.GE.U32.AND.EX P0, PT, R10, RZ, PT, P0 ;  /* 0x000000ff0a00720c */ /* 0x000fe20003f06100 */
[----:B------:R-:W-:-:S04]  /*6880*/  FADD R17, R20, R17 ;  /* 0x0000001114117221 */ /* 0x000fc80000000000 */
[----:B0-----:R-:W-:-:S08]  /*6890*/  FADD R50, R8, R17 ;  /* 0x0000001108327221 */ /* 0x001fd00000000000 */
[----:B------:R-:W-:Y:S05]  /*68a0*/  @!P0 BRA `(.L_x_244) ;  /* 0x0000000800b08947 */ /* 0x000fea0003800000 */
[----:B------:R-:W-:-:S05]  /*68b0*/  IADD3 R51, P0, PT, R51, 0x1000, RZ ;  /* 0x0000100033337810 */ /* 0x000fca0007f1e0ff */
[----:B------:R-:W-:Y:S01]  /*68c0*/  IMAD.X R52, RZ, RZ, R52, P0 ;  /* 0x000000ffff347224 */ /* 0x000fe200000e0634 */
[----:B------:R-:W-:-:S04]  /*68d0*/  ISETP.GT.U32.AND P0, PT, R51, UR8, PT ;  /* 0x0000000833007c0c */ /* 0x000fc8000bf04070 */
[----:B------:R-:W-:-:S13]  /*68e0*/  ISETP.GT.U32.AND.EX P0, PT, R52, UR9, PT, P0 ;  /* 0x0000000934007c0c */ /* 0x000fda000bf04100 */
[----:B------:R-:W-:Y:S05]  /*68f0*/  @!P0 BRA `(.L_x_245) ;  /* 0xffffffd800c08947 */ /* 0x000fea000383ffff */
.L_x_211:
[----:B------:R-:W-:-:S04]  /*6900*/  ISETP.GE.U32.AND P0, PT, R51, UR4, PT ;  /* 0x0000000433007c0c */ /* 0x000fc8000bf06070 */
[----:B------:R-:W-:-:S13]  /*6910*/  ISETP.GE.U32.AND.EX P0, PT, R52, UR5, PT, P0 ;  /* 0x0000000534007c0c */ /* 0x000fda000bf06100 */
[----:B------:R-:W-:Y:S05]  /*6920*/  @P0 BRA `(.L_x_244) ;  /* 0x0000000800900947 */ /* 0x000fea0003800000 */
[----:B------:R-:W-:Y:S01]  /*6930*/  IADD3 R9, PT, PT, -R51, UR4, RZ ;  /* 0x0000000433097c10 */ /* 0x000fe2000fffe1ff */
[----:B------:R-:W-:Y:S03]  /*6940*/  BSSY.RECONVERGENT B1, `(.L_x_244) ;  /* 0x00000a2000017945 */ /* 0x000fe60003800200 */
[----:B------:R-:W-:-:S13]  /*6950*/  ISETP.GE.AND P0, PT, R0, R9, PT ;  /* 0x000000090000720c */ /* 0x000fda0003f06270 */
[----:B------:R-:W-:Y:S05]  /*6960*/  @P0 BRA `(.L_x_246) ;  /* 0x00000008007c0947 */ /* 0x000fea0003800000 */
[----:B------:R-:W-:Y:S01]  /*6970*/  LOP3.LUT R8, RZ, R0, RZ, 0x33, !PT ;  /* 0x00000000ff087212 */ /* 0x000fe200078e33ff */
[----:B------:R-:W-:Y:S03]  /*6980*/  BSSY.RECONVERGENT B2, `(.L_x_247) ;  /* 0x000002c000027945 */ /* 0x000fe60003800200 */
[----:B------:R-:W-:Y:S01]  /*6990*/  IADD3 R14, PT, PT, -R51, UR4, R8 ;  /* 0x00000004330e7c10 */ /* 0x000fe2000fffe108 */
[----:B------:R-:W-:-:S03]  /*69a0*/  IMAD.MOV.U32 R8, RZ, RZ, R0 ;  /* 0x000000ffff087224 */ /* 0x000fc600078e0000 */
[----:B------:R-:W-:-:S13]  /*69b0*/  LOP3.LUT P0, RZ, R14, 0x100, RZ, 0xc0, !PT ;  /* 0x000001000eff7812 */ /* 0x000fda000780c0ff */
[----:B------:R-:W-:Y:S05]  /*69c0*/  @P0 BRA `(.L_x_248) ;  /* 0x00000000009c0947 */ /* 0x000fea0003800000 */
[----:B------:R-:W-:-:S04]  /*69d0*/  LEA R10, P0, R51, R6, 0x3 ;  /* 0x00000006330a7211 */ /* 0x000fc800078018ff */
[----:B------:R-:W-:-:S06]  /*69e0*/  LEA.HI.X R11, R51, R7, R52, 0x3, P0 ;  /* 0x00000007330b7211 */ /* 0x000fcc00000f1c34 */
        /* <DEDUP_REMOVED lines=33> */
.L_x_250:
[----:B------:R-:W-:Y:S05]  /*6c00*/  BSYNC.RECONVERGENT B3 ;  /* 0x0000000000037941 */ /* 0x000fea0003800200 */
.L_x_249:
[----:B------:R-:W0:Y:S01]  /*6c10*/  F2F.F32.F64 R3, R2 ;  /* 0x0000000200037310 */ /* 0x000e220000301000 */
[----:B------:R-:W-:Y:S02]  /*6c20*/  VIADD R8, R0, 0x100 ;  /* 0x0000010000087836 */ /* 0x000fe40000000000 */
[----:B0-----:R-:W-:-:S07]  /*6c30*/  FADD R50, R50, R3 ;  /* 0x0000000332327221 */ /* 0x001fce0000000000 */
.L_x_248:
[----:B------:R-:W-:Y:S05]  /*6c40*/  BSYNC.RECONVERGENT B2 ;  /* 0x0000000000027941 */ /* 0x000fea0003800200 */
.L_x_247:
[----:B------:R-:W-:-:S13]  /*6c50*/  ISETP.GE.U32.AND P0, PT, R14, 0x100, PT ;  /* 0x000001000e00780c */ /* 0x000fda0003f06070 */
[----:B------:R-:W-:Y:S05]  /*6c60*/  @!P0 BRA `(.L_x_246) ;  /* 0x0000000400bc8947 */ /* 0x000fea0003800000 */
[----:B------:R-:W0:Y:S01]  /*6c70*/  LDCU.64 UR8, c[0x0][0x380] ;  /* 0x00007000ff0877ac */ /* 0x000e220008000a00 */
[----:B------:R-:W-:-:S05]  /*6c80*/  IADD3 R3, P0, PT, R8, R51, RZ ;  /* 0x0000003308037210 */ /* 0x000fca0007f1e0ff */
[----:B------:R-:W-:Y:S01]  /*6c90*/  IMAD.X R52, RZ, RZ, R52, P0 ;  /* 0x000000ffff347224 */ /* 0x000fe200000e0634 */
[----:B0-----:R-:W-:-:S04]  /*6ca0*/  LEA R2, P1, R3, UR8, 0x3 ;  /* 0x0000000803027c11 */ /* 0x001fc8000f8218ff */
[----:B------:R-:W-:Y:S02]  /*6cb0*/  IADD3 R2, P0, PT, R2, 0x800, RZ ;  /* 0x0000080002027810 */ /* 0x000fe40007f1e0ff */
[----:B------:R-:W-:-:S05]  /*6cc0*/  LEA.HI.X R3, R3, UR9, R52, 0x3, P1 ;  /* 0x0000000903037c11 */ /* 0x000fca00088f1c34 */
[----:B------:R-:W-:-:S07]  /*6cd0*/  IMAD.X R3, RZ, RZ, R3, P0 ;  /* 0x000000ffff037224 */ /* 0x000fce00000e0603 */
.L_x_255:
        /* <DEDUP_REMOVED lines=11> */
[----:B------:R-:W-:Y:S02]  /*6d90*/  IMAD.MOV.U32 R26, RZ, RZ, -0x35dec16 ;  /* 0xfca213eaff1a7424 */ /* 0x000fe400078e00ff */
[----:B------:R-:W-:Y:S02]  /*6da0*/  IMAD.MOV.U32 R27, RZ, RZ, 0x3e928af3 ;  /* 0x3e928af3ff1b7424 */ /* 0x000fe400078e00ff */
[----:B------:R-:W-:-:S02]  /*6db0*/  IMAD.MOV.U32 R28, RZ, RZ, 0x62401315 ;  /* 0x62401315ff1c7424 */ /* 0x000fc400078e00ff */
[----:B------:R-:W-:Y:S01]  /*6dc0*/  IMAD.MOV.U32 R29, RZ, RZ, 0x3ec71dee ;  /* 0x3ec71deeff1d7424 */ /* 0x000fe200078e00ff */
[-C--:B--2---:R-:W-:Y:S01]  /*6dd0*/  DFMA R18, R16, R22.reuse, 6.75539944105574400000e+15 ;  /* 0x433800001012742b */ /* 0x084fe20000000016 */
[----:B------:R-:W-:Y:S01]  /*6de0*/  FSETP.GEU.AND P0, PT, |R17|, 4.1917929649353027344, PT ;  /* 0x4086232b1100780b */ /* 0x000fe20003f0e200 */
[----:B---3--:R-:W-:-:S06]  /*6df0*/  DFMA R22, R20, R22, 6.75539944105574400000e+15 ;  /* 0x433800001416742b */ /* 0x008fcc0000000016 */
[----:B------:R-:W-:Y:S02]  /*6e00*/  DADD R4, R18, -6.75539944105574400000e+15 ;  /* 0xc338000012047429 */ /* 0x000fe40000000000 */
[----:B------:R-:W-:-:S06]  /*6e10*/  DADD R10, R22, -6.75539944105574400000e+15 ;  /* 0xc3380000160a7429 */ /* 0x000fcc0000000000 */
[-C--:B------:R-:W-:Y:S02]  /*6e20*/  DFMA R6, R4, -R12.reuse, R16 ;  /* 0x8000000c0406722b */ /* 0x080fe40000000010 */
[----:B------:R-:W-:-:S06]  /*6e30*/  DFMA R12, R10, -R12, R20 ;  /* 0x8000000c0a0c722b */ /* 0x000fcc0000000014 */
[-C--:B------:R-:W-:Y:S02]  /*6e40*/  DFMA R6, R4, -R14.reuse, R6 ;  /* 0x8000000e0406722b */ /* 0x080fe40000000006 */
[----:B------:R-:W-:Y:S01]  /*6e50*/  DFMA R12, R10, -R14, R12 ;  /* 0x8000000e0a0c722b */ /* 0x000fe2000000000c */
[----:B------:R-:W-:-:S05]  /*6e60*/  IMAD.MOV.U32 R14, RZ, RZ, 0x7c89eb71 ;  /* 0x7c89eb71ff0e7424 */ /* 0x000fca00078e00ff */
[-CC-:B------:R-:W-:Y:S01]  /*6e70*/  DFMA R4, R6, R24.reuse, R26.reuse ;  /* 0x000000180604722b */ /* 0x180fe2000000001a */
[----:B------:R-:W-:Y:S01]  /*6e80*/  IMAD.MOV.U32 R15, RZ, RZ, 0x3efa0199 ;  /* 0x3efa0199ff0f7424 */ /* 0x000fe200078e00ff */
[----:B------:R-:W-:Y:S01]  /*6e90*/  DFMA R10, R12, R24, R26 ;  /* 0x000000180c0a722b */ /* 0x000fe2000000001a */
[----:B------:R-:W-:-:S05]  /*6ea0*/  IMAD.MOV.U32 R24, RZ, RZ, 0x14761f65 ;  /* 0x14761f65ff187424 */ /* 0x000fca00078e00ff */
[--C-:B------:R-:W-:Y:S01]  /*6eb0*/  DFMA R4, R6, R4, R28.reuse ;  /* 0x000000040604722b */ /* 0x100fe2000000001c */
[----:B------:R-:W-:Y:S02]  /*6ec0*/  IMAD.MOV.U32 R25, RZ, RZ, 0x3f2a01a0 ;  /* 0x3f2a01a0ff197424 */ /* 0x000fe400078e00ff */
[----:B------:R-:W-:Y:S01]  /*6ed0*/  IMAD.MOV.U32 R26, RZ, RZ, 0x1852b7af ;  /* 0x1852b7afff1a7424 */ /* 0x000fe200078e00ff */
[----:B------:R-:W-:Y:S01]  /*6ee0*/  DFMA R10, R12, R10, R28 ;  /* 0x0000000a0c0a722b */ /* 0x000fe2000000001c */
[----:B------:R-:W-:-:S03]  /*6ef0*/  IMAD.MOV.U32 R27, RZ, RZ, 0x3f56c16c ;  /* 0x3f56c16cff1b7424 */ /* 0x000fc600078e00ff */
[----:B------:R-:W-:-:S04]  /*6f00*/  DFMA R4, R6, R4, R14 ;  /* 0x000000040604722b */ /* 0x000fc8000000000e */
[----:B------:R-:W-:Y:S01]  /*6f10*/  DFMA R10, R12, R10, R14 ;  /* 0x0000000a0c0a722b */ /* 0x000fe2000000000e */
[----:B------:R-:W-:-:S03]  /*6f20*/  IMAD.MOV.U32 R14, RZ, RZ, 0x11122322 ;  /* 0x11122322ff0e7424 */ /* 0x000fc600078e00ff */
        /* <DEDUP_REMOVED lines=14> */
[----:B------:R-:W-:-:S04]  /*7010*/  DFMA R10, R12, R10, R24 ;  /* 0x0000000a0c0a722b */ /* 0x000fc80000000018 */
[----:B------:R-:W-:-:S04]  /*7020*/  DFMA R4, R6, R4, R26 ;  /* 0x000000040604722b */ /* 0x000fc8000000001a */
[----:B------:R-:W-:-:S04]  /*7030*/  DFMA R10, R12, R10, R26 ;  /* 0x0000000a0c0a722b */ /* 0x000fc8000000001a */
[----:B------:R-:W-:-:S04]  /*7040*/  DFMA R4, R6, R4, R14 ;  /* 0x000000040604722b */ /* 0x000fc8000000000e */
[----:B------:R-:W-:-:S04]  /*7050*/  DFMA R10, R12, R10, R14 ;  /* 0x0000000a0c0a722b */ /* 0x000fc8000000000e */
[----:B------:R-:W-:-:S04]  /*7060*/  DFMA R4, R6, R4, 1 ;  /* 0x3ff000000604742b */ /* 0x000fc80000000004 */
[----:B------:R-:W-:-:S04]  /*7070*/  DFMA R14, R12, R10, 1 ;  /* 0x3ff000000c0e742b */ /* 0x000fc8000000000a */
        /* <DEDUP_REMOVED lines=16> */
.L_x_252:
[----:B------:R-:W-:Y:S05]  /*7180*/  BSYNC.RECONVERGENT B2 ;  /* 0x0000000000027941 */ /* 0x000fea0003800200 */
.L_x_251:
[----:B------:R-:W0:Y:S01]  /*7190*/  F2F.F32.F64 R5, R4 ;  /* 0x0000000400057310 */ /* 0x000e220000301000 */
[----:B------:R-:W-:Y:S01]  /*71a0*/  FSETP.GEU.AND P0, PT, |R21|, 4.1917929649353027344, PT ;  /* 0x4086232b1500780b */ /* 0x000fe20003f0e200 */
[----:B------:R-:W-:Y:S01]  /*71b0*/  DFMA R14, R12, R14, 1 ;  /* 0x3ff000000c0e742b */ /* 0x000fe2000000000e */
[----:B------:R-:W-:Y:S01]  /*71c0*/  VIADD R8, R8, 0x200 ;  /* 0x0000020008087836 */ /* 0x000fe20000000000 */
[----:B------:R-:W-:Y:S04]  /*71d0*/  BSSY.RECONVERGENT B2, `(.L_x_253) ;  /* 0x0000013000027945 */ /* 0x000fe80003800200 */
[----:B------:R-:W-:-:S04]  /*71e0*/  ISETP.GE.AND P2, PT, R8, R9, PT ;  /* 0x000000090800720c */ /* 0x000fc80003f46270 */
        /* <DEDUP_REMOVED lines=8> */
[----:B------:R-:W-:Y:S02]  /*7270*/  @!P1 LEA.HI R4, R22, R22, RZ, 0x1 ;  /* 0x0000001616049211 */ /* 0x000fe400078f08ff */
[----:B------:R-:W-:Y:S02]  /*7280*/  FSEL R7, R7, RZ, P0 ;  /* 0x000000ff07077208 */ /* 0x000fe40000000000 */
[----:B------:R-:W-:Y:S01]  /*7290*/  @!P1 SHF.R.S32.HI R5, RZ, 0x1, R4 ;  /* 0x00000001ff059819 */ /* 0x000fe20000011404 */
[----:B------:R-:W-:-:S04]  /*72a0*/  @!P1 IMAD.MOV.U32 R4, RZ, RZ, R14 ;  /* 0x000000ffff049224 */ /* 0x000fc800078e000e */
[----:B------:R-:W-:Y:S02]  /*72b0*/  @!P1 IMAD.IADD R10, R22, 0x1, -R5 ;  /* 0x00000001160a9824 */ /* 0x000fe400078e0a05 */
[----:B------:R-:W-:-:S03]  /*72c0*/  @!P1 IMAD R5, R5, 0x100000, R15 ;  /* 0x0010000005059824 */ /* 0x000fc600078e020f */
[----:B------:R-:W-:Y:S01]  /*72d0*/  @!P1 LEA R11, R10, 0x3ff00000, 0x14 ;  /* 0x3ff000000a0b9811 */ /* 0x000fe200078ea0ff */
[----:B------:R-:W-:-:S06]  /*72e0*/  @!P1 IMAD.MOV.U32 R10, RZ, RZ, RZ ;  /* 0x000000ffff0a9224 */ /* 0x000fcc00078e00ff */
[----:B------:R-:W-:-:S11]  /*72f0*/  @!P1 DMUL R6, R4, R10 ;  /* 0x0000000a04069228 */ /* 0x000fd60000000000 */
.L_x_254:
[----:B------:R-:W-:Y:S05]  /*7300*/  BSYNC.RECONVERGENT B2 ;  /* 0x0000000000027941 */ /* 0x000fea0003800200 */
.L_x_253:
[----:B------:R-:W0:Y:S01]  /*7310*/  F2F.F32.F64 R6, R6 ;  /* 0x0000000600067310 */ /* 0x000e220000301000 */
[----:B------:R-:W-:-:S05]  /*7320*/  IADD3 R2, P0, PT, R2, 0x1000, RZ ;  /* 0x0000100002027810 */ /* 0x000fca0007f1e0ff */
[----:B------:R-:W-:Y:S02]  /*7330*/  IMAD.X R3, RZ, RZ, R3, P0 ;  /* 0x000000ffff037224 */ /* 0x000fe400000e0603 */
[----:B0-----:R-:W-:Y:S01]  /*7340*/  FADD R50, R13, R6 ;  /* 0x000000060d327221 */ /* 0x001fe20000000000 */
[----:B------:R-:W-:Y:S06]  /*7350*/  @!P2 BRA `(.L_x_255) ;  /* 0xfffffff80060a947 */ /* 0x000fec000383ffff */
.L_x_246:
[----:B------:R-:W-:Y:S05]  /*7360*/  BSYNC.RECONVERGENT B1 ;  /* 0x0000000000017941 */ /* 0x000fea0003800200 */
.L_x_244:
[----:B------:R-:W0:Y:S01]  /*7370*/  S2R R6, SR_LANEID ;  /* 0x0000000000067919 */ /* 0x000e220000000000 */
[----:B------:R-:W-:Y:S01]  /*7380*/  ISETP.NE.AND P5, PT, R0, RZ, PT ;  /* 0x000000ff0000720c */ /* 0x000fe20003fa5270 */
        /* <DEDUP_REMOVED lines=13> */
[----:B------:R-:W0:Y:S03]  /*7460*/  SHFL.DOWN PT, R2, R50, 0x4, 0x1f ;  /* 0x08801f0032027f89 */ /* 0x000e2600000e0000 */
[----:B------:R-:W-:-:S06]  /*7470*/  @!P1 IMAD.IADD R4, R3, 0x1, R4 ;  /* 0x0000000103049824 */ /* 0x000fcc00078e0204 */
        /* <DEDUP_REMOVED lines=23> */
[----:B------:R-:W-:-:S07]  /*75f0*/  FADD R2, R8, R9 ;  /* 0x0000000908027221 */ /* 0x000fce0000000000 */
.L_x_178:
[----:B------:R-:W-:Y:S05]  /*7600*/  BSYNC.RECONVERGENT B0 ;  /* 0x0000000000007941 */ /* 0x000fea0003800200 */
.L_x_155:
[----:B------:R-:W-:Y:S05]  /*7610*/  @P5 EXIT ;  /* 0x000000000000594d */ /* 0x000fea0003800000 */
[----:B------:R-:W2:Y:S01]  /*7620*/  LDCU.64 UR4, c[0x0][0x3a0] ;  /* 0x00007400ff0477ac */ /* 0x000ea20008000a00 */
[----:B01----:R-:W0:Y:S01]  /*7630*/  LDC.64 R4, c[0x0][0x388] ;  /* 0x0000e200ff047b82 */ /* 0x003e220000000a00 */
[----:B--2---:R-:W1:Y:S02]  /*7640*/  F2F.F32.F64 R3, UR4 ;  /* 0x0000000400037d10 */ /* 0x004e640008301000 */
[----:B-1----:R-:W-:-:S06]  /*7650*/  FADD R3, R3, R2 ;  /* 0x0000000203037221 */ /* 0x002fcc0000000000 */
[----:B------:R-:W0:Y:S02]  /*7660*/  F2F.F64.F32 R2, R3 ;  /* 0x0000000300027310 */ /* 0x000e240000201800 */
[----:B0-----:R-:W-:Y:S01]  /*7670*/  STG.E.64 desc[UR6][R4.64], R2 ;  /* 0x0000000204007986 */ /* 0x001fe2000c101b06 */
[----:B------:R-:W-:Y:S05]  /*7680*/  EXIT ;  /* 0x000000000000794d */ /* 0x000fea0003800000 */
.L_x_256:
        /* <DEDUP_REMOVED lines=15> */
.L_x_1045:


//--------------------- .text._ZN3cub18CUB_300001_SM_10006detail6reduce28DeviceReduceSingleTileKernelINS2_10policy_hubIfjN4cuda3std3__44plusIfEEE10Policy1000EPfPdiS9_dfNS7_10__identityEEEvT0_T1_T2_T3_T4_T6_ --------------------------
	.section	.text._ZN3cub18CUB_300001_SM_10006detail6reduce28DeviceReduceSingleTileKernelINS2_10policy_hubIfjN4cuda3std3__44plusIfEEE10Policy1000EPfPdiS9_dfNS7_10__identityEEEvT0_T1_T2_T3_T4_T6_,"ax",@progbits
	.align	128
        .global         _ZN3cub18CUB_300001_SM_10006detail6reduce28DeviceReduceSingleTileKernelINS2_10policy_hubIfjN4cuda3std3__44plusIfEEE10Policy1000EPfPdiS9_dfNS7_10__identityEEEvT0_T1_T2_T3_T4_T6_
        .type           _ZN3cub18CUB_300001_SM_10006detail6reduce28DeviceReduceSingleTileKernelINS2_10policy_hubIfjN4cuda3std3__44plusIfEEE10Policy1000EPfPdiS9_dfNS7_10__identityEEEvT0_T1_T2_T3_T4_T6_,@function
        .size           _ZN3cub18CUB_300001_SM_10006detail6reduce28DeviceReduceSingleTileKernelINS2_10policy_hubIfjN4cuda3std3__44plusIfEEE10Policy1000EPfPdiS9_dfNS7_10__identityEEEvT0_T1_T2_T3_T4_T6_,(.L_x_1046 - _ZN3cub18CUB_300001_SM_10006detail6reduce28DeviceReduceSingleTileKernelINS2_10policy_hubIfjN4cuda3std3__44plusIfEEE10Policy1000EPfPdiS9_dfNS7_10__identityEEEvT0_T1_T2_T3_T4_T6_)
        .other          _ZN3cub18CUB_300001_SM_10006detail6reduce28DeviceReduceSingleTileKernelINS2_10policy_hubIfjN4cuda3std3__44plusIfEEE10Policy1000EPfPdiS9_dfNS7_10__identityEEEvT0_T1_T2_T3_T4_T6_,@"STO_CUDA_ENTRY STV_DEFAULT"
_ZN3cub18CUB_300001_SM_10006detail6reduce28DeviceReduceSingleTileKernelINS2_10policy_hubIfjN4cuda3std3__44plusIfEEE10Policy1000EPfPdiS9_dfNS7_10__identityEEEvT0_T1_T2_T3_T4_T6_:
.text._ZN3cub18CUB_300001_SM_10006detail6reduce28DeviceReduceSingleTileKernelINS2_10policy_hubIfjN4cuda3std3__44plusIfEEE10Policy1000EPfPdiS9_dfNS7_10__identityEEEvT0_T1_T2_T3_T4_T6_:
        /* <DEDUP_REMOVED lines=13> */
.L_x_257:
        /* <DEDUP_REMOVED lines=16> */
.L_x_262:
[----:B------:R-:W-:Y:S05]  /*01d0*/  BSYNC.RECONVERGENT B1 ;  /* 0x0000000000017941 */ /* 0x000fea0003800200 */
.L_x_261:
        /* <DEDUP_REMOVED lines=16> */
.L_x_267:
        /* <DEDUP_REMOVED lines=9> */
.L_x_266:
[----:B------:R-:W-:Y:S05]  /*0370*/  BSYNC.RECONVERGENT B2 ;  /* 0x0000000000027941 */ /* 0x000fea0003800200 */
.L_x_265:
        /* <DEDUP_REMOVED lines=8> */
.L_x_270:
        /* <DEDUP_REMOVED lines=43> */
.L_x_269:
[----:B------:R-:W-:Y:S05]  /*06b0*/  BSYNC.RECONVERGENT B2 ;  /* 0x0000000000027941 */ /* 0x000fea0003800200 */
.L_x_268:
        /* <DEDUP_REMOVED lines=26> */
.L_x_272:
[----:B------:R-:W-:Y:S05]  /*0860*/  BSYNC.RECONVERGENT B2 ;  /* 0x0000000000027941 */ /* 0x000fea0003800200 */
.L_x_271:
        /* <DEDUP_REMOVED lines=12> */
.L_x_264:
[----:B------:R-:W-:Y:S05]  /*0930*/  BSYNC.RECONVERGENT B1 ;  /* 0x0000000000017941 */ /* 0x000fea0003800200 */
.L_x_263:
        /* <DEDUP_REMOVED lines=10> */
[----:B------:R-:W1:Y:S06]  /*09e0*/  SHFL.DOWN PT, R3, R0, 0x2, 0x1f ;  /* 0x08401f0000037f89 */ /* 0x000e6c00000e0000 */
[----:B------:R-:W2:Y:S01]  /*09f0*/  @!P1 S2R R6, SR_CgaCtaId ;  /* 0x0000000000069919 */ /* 0x000ea20000008800 */
[----:B0-----:R-:W-:Y:S02]  /*0a00*/  @!P1 MOV R5, 0x400 ;  /* 0x0000040000059802 */ /* 0x001fe40000000f00 */
[----:B------:R-:W-:-:S04]  /*0a10*/  @!P1 SHF.R.U32.HI R4, RZ, 0x3, R2 ;  /* 0x00000003ff049819 */ /* 0x000fc80000011602 */
[----:B------:R-:W-:Y:S01]  /*0a20*/  @!P1 LOP3.LUT R4, R4, 0x7c, RZ, 0xc0, !PT ;  /* 0x0000007c04049812 */ /* 0x000fe200078ec0ff */
[----:B-1----:R-:W-:Y:S01]  /*0a30*/  @!P0 FADD R0, R0, R3 ;  /* 0x0000000300008221 */ /* 0x002fe20000000000 */
[----:B------:R-:W-:-:S04]  /*0a40*/  ISETP.GT.AND P0, PT, R8, 0x1b, PT ;  /* 0x0000001b0800780c */ /* 0x000fc80003f04270 */
[----:B------:R-:W0:Y:S01]  /*0a50*/  SHFL.DOWN PT, R3, R0, 0x4, 0x1f ;  /* 0x08801f0000037f89 */ /* 0x000e2200000e0000 */
[----:B--2---:R-:W-:-:S04]  /*0a60*/  @!P1 LEA R5, R6, R5, 0x18 ;  /* 0x0000000506059211 */ /* 0x004fc800078ec0ff */
        /* <DEDUP_REMOVED lines=16> */
[----:B0-----:R-:W0:Y:S04]  /*0b70*/  LDS.128 R4, [UR4+0x10] ;  /* 0x00001004ff047984 */ /* 0x001e280008000c00 */
[----:B------:R-:W1:Y:S04]  /*0b80*/  LDS.128 R12, [UR4+0x20] ;  /* 0x00002004ff0c7984 */ /* 0x000e680008000c00 */
[----:B------:R-:W2:Y:S04]  /*0b90*/  LDS.128 R8, [UR4+0x30] ;  /* 0x00003004ff087984 */ /* 0x000ea80008000c00 */
[----:B------:R-:W3:Y:S01]  /*0ba0*/  LDS.128 R16, [UR4+0x40] ;  /* 0x00004004ff107984 */ /* 0x000ee20008000c00 */
[----:B0-----:R-:W-:-:S04]  /*0bb0*/  FADD R5, R0, R5 ;  /* 0x0000000500057221 */ /* 0x001fc80000000000 */
[----:B------:R-:W-:-:S04]  /*0bc0*/  FADD R6, R5, R6 ;  /* 0x0000000605067221 */ /* 0x000fc80000000000 */
[----:B------:R-:W-:-:S04]  /*0bd0*/  FADD R7, R6, R7 ;  /* 0x0000000706077221 */ /* 0x000fc80000000000 */
[----:B-1----:R-:W-:-:S04]  /*0be0*/  FADD R12, R7, R12 ;  /* 0x0000000c070c7221 */ /* 0x002fc80000000000 */
[----:B------:R-:W-:-:S04]  /*0bf0*/  FADD R13, R12, R13 ;  /* 0x0000000d0c0d7221 */ /* 0x000fc80000000000 */
[----:B------:R-:W-:-:S04]  /*0c00*/  FADD R14, R13, R14 ;  /* 0x0000000e0d0e7221 */ /* 0x000fc80000000000 */
[----:B------:R-:W-:-:S04]  /*0c10*/  FADD R15, R14, R15 ;  /* 0x0000000f0e0f7221 */ /* 0x000fc80000000000 */
[----:B--2---:R-:W-:-:S04]  /*0c20*/  FADD R8, R15, R8 ;  /* 0x000000080f087221 */ /* 0x004fc80000000000 */
[----:B------:R-:W-:-:S04]  /*0c30*/  FADD R9, R8, R9 ;  /* 0x0000000908097221 */ /* 0x000fc80000000000 */
[----:B------:R-:W-:-:S04]  /*0c40*/  FADD R10, R9, R10 ;  /* 0x0000000a090a7221 */ /* 0x000fc80000000000 */
[----:B------:R-:W-:-:S04]  /*0c50*/  FADD R11, R10, R11 ;  /* 0x0000000b0a0b7221 */ /* 0x000fc80000000000 */
[----:B---3--:R-:W-:-:S04]  /*0c60*/  FADD R16, R11, R16 ;  /* 0x000000100b107221 */ /* 0x008fc80000000000 */
[----:B------:R-:W-:-:S04]  /*0c70*/  FADD R17, R16, R17 ;  /* 0x0000001110117221 */ /* 0x000fc80000000000 */
[----:B------:R-:W-:-:S04]  /*0c80*/  FADD R18, R17, R18 ;  /* 0x0000001211127221 */ /* 0x000fc80000000000 */
[----:B------:R-:W-:Y:S01]  /*0c90*/  FADD R0, R18, R19 ;  /* 0x0000001312007221 */ /* 0x000fe20000000000 */
[----:B------:R-:W-:Y:S06]  /*0ca0*/  BRA `(.L_x_274) ;  /* 0x0000003400707947 */ /* 0x000fec0003800000 */
.L_x_273:
        /* <DEDUP_REMOVED lines=23> */
[-C--:B------:R-:W-:Y:S02]  /*0e20*/  ISETP.GT.AND P0, PT, R5, R4.reuse, PT ;  /* 0x000000040500720c */ /* 0x080fe40003f04270 */
[----:B------:R-:W-:Y:S02]  /*0e30*/  IADD3 R5, PT, PT, R9, 0x10, RZ ;  /* 0x0000001009057810 */ /* 0x000fe40007ffe0ff */
        /* <DEDUP_REMOVED lines=20> */
[----:B------:R-:W0:Y:S04]  /*0f80*/  LDS.128 R16, [UR4+0x10] ;  /* 0x00001004ff107984 */ /* 0x000e280008000c00 */
[----:B----4-:R-:W1:Y:S04]  /*0f90*/  LDS.128 R4, [UR4+0x20] ;  /* 0x00002004ff047984 */ /* 0x010e680008000c00 */
[----:B------:R-:W2:Y:S04]  /*0fa0*/  LDS.128 R8, [UR4+0x30] ;  /* 0x00003004ff087984 */ /* 0x000ea80008000c00 */
[----:B------:R-:W3:Y:S01]  /*0fb0*/  LDS.128 R12, [UR4+0x40] ;  /* 0x00004004ff0c7984 */ /* 0x000ee20008000c00 */
[----:B0-----:R-:W-:Y:S01]  /*0fc0*/  @P2 FADD R0, R0, R17 ;  /* 0x0000001100002221 */ /* 0x001fe20000000000 */
[----:B------:R-:W-:-:S03]  /*0fd0*/  ISETP.GT.AND P2, PT, R3, 0x80, PT ;  /* 0x000000800300780c */ /* 0x000fc60003f44270 */
[----:B------:R-:W-:Y:S01]  /*0fe0*/  @P3 FADD R0, R0, R18 ;  /* 0x0000001200003221 */ /* 0x000fe20000000000 */
[----:B------:R-:W-:-:S03]  /*0ff0*/  ISETP.GT.AND P3, PT, R3, 0xa0, PT ;  /* 0x000000a00300780c */ /* 0x000fc60003f64270 */
[----:B------:R-:W-:Y:S01]  /*1000*/  @P1 FADD R0, R0, R19 ;  /* 0x0000001300001221 */ /* 0x000fe20000000000 */
[----:B------:R-:W-:-:S05]  /*1010*/  ISETP.GT.AND P1, PT, R3, 0xe0, PT ;  /* 0x000000e00300780c */ /* 0x000fca0003f24270 */
[----:B-1----:R-:W-:Y:S01]  /*1020*/  @P2 FADD R0, R0, R4 ;  /* 0x0000000400002221 */ /* 0x002fe20000000000 */
[----:B------:R-:W-:-:S03]  /*1030*/  ISETP.GT.AND P2, PT, R3, 0x100, PT ;  /* 0x000001000300780c */ /* 0x000fc60003f44270 */
[----:B------:R-:W-:Y:S01]  /*1040*/  @P3 FADD R0, R0, R5 ;  /* 0x0000000500003221 */ /* 0x000fe20000000000 */
[----:B------:R-:W-:-:S03]  /*1050*/  ISETP.GT.AND P3, PT, R3, 0x120, PT ;  /* 0x000001200300780c */ /* 0x000fc60003f64270 */
[----:B------:R-:W-:Y:S01]  /*1060*/  @P4 FADD R0, R0, R6 ;  /* 0x0000000600004221 */ /* 0x000fe20000000000 */
[----:B------:R-:W-:-:S03]  /*1070*/  ISETP.GT.AND P4, PT, R3, 0x140, PT ;  /* 0x000001400300780c */ /* 0x000fc60003f84270 */
[----:B------:R-:W-:Y:S01]  /*1080*/  @P1 FADD R0, R0, R7 ;  /* 0x0000000700001221 */ /* 0x000fe20000000000 */
[----:B------:R-:W-:-:S03]  /*1090*/  ISETP.GT.AND P1, PT, R3, 0x160, PT ;  /* 0x000001600300780c */ /* 0x000fc60003f24270 */
[----:B--2---:R-:W-:Y:S01]  /*10a0*/  @P2 FADD R0, R0, R8 ;  /* 0x0000000800002221 */ /* 0x004fe20000000000 */
[----:B------:R-:W-:-:S03]  /*10b0*/  ISETP.GT.AND P2, PT, R3, 0x180, PT ;  /* 0x000001800300780c */ /* 0x000fc60003f44270 */
[----:B------:R-:W-:Y:S01]  /*10c0*/  @P3 FADD R0, R0, R9 ;  /* 0x0000000900003221 */ /* 0x000fe20000000000 */
[----:B------:R-:W-:-:S03]  /*10d0*/  ISETP.GT.AND P3, PT, R3, 0x1a0, PT ;  /* 0x000001a00300780c */ /* 0x000fc60003f64270 */
[----:B------:R-:W-:Y:S01]  /*10e0*/  @P4 FADD R0, R0, R10 ;  /* 0x0000000a00004221 */ /* 0x000fe20000000000 */
[----:B------:R-:W-:-:S03]  /*10f0*/  ISETP.GT.AND P4, PT, R3, 0x1c0, PT ;  /* 0x000001c00300780c */ /* 0x000fc60003f84270 */
[----:B------:R-:W-:Y:S01]  /*1100*/  @P1 FADD R0, R0, R11 ;  /* 0x0000000b00001221 */ /* 0x000fe20000000000 */
[----:B------:R-:W-:-:S03]  /*1110*/  ISETP.GT.AND P1, PT, R3, 0x1e0, PT ;  /* 0x000001e00300780c */ /* 0x000fc60003f24270 */
[----:B---3--:R-:W-:-:S04]  /*1120*/  @P2 FADD R0, R0, R12 ;  /* 0x0000000c00002221 */ /* 0x008fc80000000000 */
[----:B------:R-:W-:-:S04]  /*1130*/  @P3 FADD R0, R0, R13 ;  /* 0x0000000d00003221 */ /* 0x000fc80000000000 */
[----:B------:R-:W-:-:S04]  /*1140*/  @P4 FADD R0, R0, R14 ;  /* 0x0000000e00004221 */ /* 0x000fc80000000000 */
[----:B------:R-:W-:Y:S01]  /*1150*/  @P1 FADD R0, R0, R15 ;  /* 0x0000000f00001221 */ /* 0x000fe20000000000 */
[----:B------:R-:W-:Y:S06]  /*1160*/  BRA `(.L_x_274) ;  /* 0x0000003000407947 */ /* 0x000fec0003800000 */
.L_x_260:
[----:B------:R-:W0:Y:S01]  /*1170*/  S2R R2, SR_TID.X ;  /* 0x0000000000027919 */ /* 0x000e220000002100 */
[----:B------:R-:W1:Y:S01]  /*1180*/  LDC.64 R4, c[0x0][0x380] ;  /* 0x0000e000ff047b82 */ /* 0x000e620000000a00 */
[----:B0-----:R-:W-:-:S05]  /*1190*/  SHF.L.U32 R7, R2, 0x1, RZ ;  /* 0x0000000102077819 */ /* 0x001fca00000006ff */
[----:B-1----:R-:W-:-:S05]  /*11a0*/  IMAD.WIDE.U32 R4, R7, 0x4, R4 ;  /* 0x0000000407047825 */ /* 0x002fca00078e0004 */
[----:B------:R-:W2:Y:S04]  /*11b0*/  LDG.E.64.CONSTANT R14, desc[UR6][R4.64] ;  /* 0x00000006040e7981 */ /* 0x000ea8000c1e9b00 */
[----:B------:R-:W3:Y:S04]  /*11c0*/  LDG.E.64.CONSTANT R16, desc[UR6][R4.64+0x1000] ;  /* 0x0010000604107981 */ /* 0x000ee8000c1e9b00 */
[----:B------:R-:W4:Y:S04]  /*11d0*/  LDG.E.64.CONSTANT R18, desc[UR6][R4.64+0x2000] ;  /* 0x0020000604127981 */ /* 0x000f28000c1e9b00 */
[----:B------:R-:W5:Y:S04]  /*11e0*/  LDG.E.64.CONSTANT R20, desc[UR6][R4.64+0x3000] ;  /* 0x0030000604147981 */ /* 0x000f68000c1e9b00 */
[----:B------:R-:W5:Y:S04]  /*11f0*/  LDG.E.64.CONSTANT R12, desc[UR6][R4.64+0x4000] ;  /* 0x00400006040c7981 */ /* 0x000f68000c1e9b00 */
[----:B------:R-:W5:Y:S04]  /*1200*/  LDG.E.64.CONSTANT R10, desc[UR6][R4.64+0x5000] ;  /* 0x00500006040a7981 */ /* 0x000f68000c1e9b00 */
[----:B------:R-:W5:Y:S04]  /*1210*/  LDG.E.64.CONSTANT R6, desc[UR6][R4.64+0x6000] ;  /* 0x0060000604067981 */ /* 0x000f68000c1e9b00 */
[----:B------:R-:W5:Y:S01]  /*1220*/  LDG.E.64.CONSTANT R8, desc[UR6][R4.64+0x7000] ;  /* 0x0070000604087981 */ /* 0x000f62000c1e9b00 */
[----:B------:R-:W-:Y:S01]  /*1230*/  ISETP.GE.U32.AND P0, PT, R3, 0x4000, PT ;  /* 0x000040000300780c */ /* 0x000fe20003f06070 */
[----:B--2---:R-:W-:Y:S01]  /*1240*/  FADD R14, R14, R15 ;  /* 0x0000000f0e0e7221 */ /* 0x004fe20000000000 */
[----:B---3--:R-:W-:Y:S01]  /*1250*/  FADD R17, R16, R17 ;  /* 0x0000001110117221 */ /* 0x008fe20000000000 */
[----:B----4-:R-:W-:-:S03]  /*1260*/  FADD R18, R18, R19 ;  /* 0x0000001312127221 */ /* 0x010fc60000000000 */
[----:B------:R-:W-:Y:S01]  /*1270*/  FADD R14, R14, R17 ;  /* 0x000000110e0e7221 */ /* 0x000fe20000000000 */
[----:B-----5:R-:W-:Y:S01]  /*1280*/  FADD R21, R20, R21 ;  /* 0x0000001514157221 */ /* 0x020fe20000000000 */
[----:B------:R-:W-:Y:S02]  /*1290*/  HFMA2 R20, -RZ, RZ, 0, 0.0078125 ;  /* 0x00002000ff147431 */ /* 0x000fe400000001ff */
[----:B------:R-:W-:Y:S01]  /*12a0*/  FADD R12, R12, R13 ;  /* 0x0000000d0c0c7221 */ /* 0x000fe20000000000 */
[----:B------:R-:W-:Y:S01]  /*12b0*/  FADD R21, R18, R21 ;  /* 0x0000001512157221 */ /* 0x000fe20000000000 */
[----:B------:R-:W-:-:S03]  /*12c0*/  FADD R11, R10, R11 ;  /* 0x0000000b0a0b7221 */ /* 0x000fc60000000000 */
[----:B------:R-:W-:Y:S01]  /*12d0*/  FADD R14, R14, R21 ;  /* 0x000000150e0e7221 */ /* 0x000fe20000000000 */
[----:B------:R-:W-:Y:S01]  /*12e0*/  FADD R6, R6, R7 ;  /* 0x0000000706067221 */ /* 0x000fe20000000000 */
[----:B------:R-:W-:Y:S01]  /*12f0*/  FADD R11, R12, R11 ;  /* 0x0000000b0c0b7221 */ /* 0x000fe20000000000 */
[----:B------:R-:W-:-:S04]  /*1300*/  FADD R9, R8, R9 ;  /* 0x0000000908097221 */ /* 0x000fc80000000000 */
[----:B------:R-:W-:-:S04]  /*1310*/  FADD R6, R6, R9 ;  /* 0x0000000906067221 */ /* 0x000fc80000000000 */
[----:B------:R-:W-:-:S04]  /*1320*/  FADD R11, R11, R6 ;  /* 0x000000060b0b7221 */ /* 0x000fc80000000000 */
[----:B------:R-:W-:Y:S01]  /*1330*/  FADD R0, R14, R11 ;  /* 0x0000000b0e007221 */ /* 0x000fe20000000000 */
[----:B------:R-:W-:Y:S06]  /*1340*/  @!P0 BRA `(.L_x_275) ;  /* 0x00000000008c8947 */ /* 0x000fec0003800000 */
[----:B------:R-:W0:Y:S01]  /*1350*/  LDC R24, c[0x0][0x390] ;  /* 0x0000e400ff187b82 */ /* 0x000e220000000800 */
[----:B------:R-:W-:Y:S02]  /*1360*/  IADD3 R21, PT, PT, R3, -0x2000, RZ ;  /* 0xffffe00003157810 */ /* 0x000fe40007ffe0ff */
[----:B------:R-:W-:-:S07]  /*1370*/  MOV R20, 0x2000 ;  /* 0x0000200000147802 */ /* 0x000fce0000000f00 */
.L_x_277:
[----:B------:R-:W-:-:S05]  /*1380*/  IMAD.WIDE R26, R20, 0x4, R4 ;  /* 0x00000004141a7825 */ /* 0x000fca00078e0204 */
[----:B------:R-:W2:Y:S04]  /*1390*/  LDG.E.64.CONSTANT R14, desc[UR6][R26.64+0x6000] ;  /* 0x006000061a0e7981 */ /* 0x000ea8000c1e9b00 */
[----:B------:R-:W2:Y:S04]  /*13a0*/  LDG.E.64.CONSTANT R6, desc[UR6][R26.64+0x7000] ;  /* 0x007000061a067981 */ /* 0x000ea8000c1e9b00 */
[----:B------:R-:W3:Y:S04]  /*13b0*/  LDG.E.64.CONSTANT R22, desc[UR6][R26.64] ;  /* 0x000000061a167981 */ /* 0x000ee8000c1e9b00 */
[----:B------:R-:W4:Y:S04]  /*13c0*/  LDG.E.64.CONSTANT R18, desc[UR6][R26.64+0x1000] ;  /* 0x001000061a127981 */ /* 0x000f28000c1e9b00 */
[----:B------:R-:W5:Y:S04]  /*13d0*/  LDG.E.64.CONSTANT R16, desc[UR6][R26.64+0x2000] ;  /* 0x002000061a107981 */ /* 0x000f68000c1e9b00 */
[----:B------:R-:W5:Y:S04]  /*13e0*/  LDG.E.64.CONSTANT R12, desc[UR6][R26.64+0x3000] ;  /* 0x003000061a0c7981 */ /* 0x000f68000c1e9b00 */
[----:B------:R-:W5:Y:S04]  /*13f0*/  LDG.E.64.CONSTANT R10, desc[UR6][R26.64+0x4000] ;  /* 0x004000061a0a7981 */ /* 0x000f68000c1e9b00 */
[----:B------:R-:W5:Y:S01]  /*1400*/  LDG.E.64.CONSTANT R8, desc[UR6][R26.64+0x5000] ;  /* 0x005000061a087981 */ /* 0x000f62000c1e9b00 */
[----:B0-----:R-:W-:Y:S01]  /*1410*/  MOV R3, R24 ;  /* 0x0000001800037202 */ /* 0x001fe20000000f00 */
[----:B--2---:R-:W-:-:S03]  /*1420*/  FADD R15, R15, R6 ;  /* 0x000000060f0f7221 */ /* 0x004fc60000000000 */
[----:B------:R-:W-:Y:S01]  /*1430*/  IADD3 R6, PT, PT, -R20, R3, RZ ;  /* 0x0000000314067210 */ /* 0x000fe20007ffe1ff */
[----:B---3--:R-:W-:-:S03]  /*1440*/  FADD R0, R22, R0 ;  /* 0x0000000016007221 */ /* 0x008fc60000000000 */
[----:B------:R-:W-:Y:S01]  /*1450*/  ISETP.GE.AND P0, PT, R6, 0x2000, PT ;  /* 0x000020000600780c */ /* 0x000fe20003f06270 */
[----:B----4-:R-:W-:Y:S01]  /*1460*/  FADD R23, R23, R18 ;  /* 0x0000001217177221 */ /* 0x010fe20000000000 */
[----:B-----5:R-:W-:Y:S01]  /*1470*/  FADD R18, R19, R16 ;  /* 0x0000001013127221 */ /* 0x020fe20000000000 */
[----:B------:R-:W-:Y:S01]  /*1480*/  FADD R17, R17, R12 ;  /* 0x0000000c11117221 */ /* 0x000fe20000000000 */
[----:B------:R-:W-:Y:S01]  /*1490*/  FADD R12, R13, R10 ;  /* 0x0000000a0d0c7221 */ /* 0x000fe20000000000 */
[----:B------:R-:W-:Y:S01]  /*14a0*/  FADD R11, R11, R8 ;  /* 0x000000080b0b7221 */ /* 0x000fe20000000000 */
[----:B------:R-:W-:Y:S01]  /*14b0*/  FADD R8, R9, R14 ;  /* 0x0000000e09087221 */ /* 0x000fe20000000000 */
[----:B------:R-:W-:Y:S01]  /*14c0*/  FADD R0, R0, R23 ;  /* 0x0000001700007221 */ /* 0x000fe20000000000 */
[----:B------:R-:W-:Y:S01]  /*14d0*/  FADD R17, R18, R17 ;  /* 0x0000001112117221 */ /* 0x000fe20000000000 */
[----:B------:R-:W-:Y:S01]  /*14e0*/  FADD R11, R12, R11 ;  /* 0x0000000b0c0b7221 */ /* 0x000fe20000000000 */
[----:B------:R-:W-:-:S02]  /*14f0*/  FADD R8, R8, R15 ;  /* 0x0000000f08087221 */ /* 0x000fc40000000000 */
[----:B------:R-:W-:Y:S02]  /*1500*/  FADD R0, R0, R17 ;  /* 0x0000001100007221 */ /* 0x000fe40000000000 */
[----:B------:R-:W-:-:S04]  /*1510*/  FADD R11, R11, R8 ;  /* 0x000000080b0b7221 */ /* 0x000fc80000000000 */
[----:B------:R-:W-:-:S04]  /*1520*/  FADD R11, R0, R11 ;  /* 0x0000000b000b7221 */ /* 0x000fc80000000000 */
[----:B------:R-:W-:Y:S01]  /*1530*/  FADD R0, R7, R11 ;  /* 0x0000000b07007221 */ /* 0x000fe20000000000 */
[----:B------:R-:W-:Y:S06]  /*1540*/  @!P0 BRA `(.L_x_276) ;  /* 0x0000000800308947 */ /* 0x000fec0003800000 */
[----:B------:R-:W-:-:S04]  /*1550*/  IADD3 R20, PT, PT, R20, 0x2000, RZ ;  /* 0x0000200014147810 */ /* 0x000fc80007ffe0ff */
[----:B------:R-:W-:-:S13]  /*1560*/  ISETP.GT.AND P0, PT, R20, R21, PT ;  /* 0x000000151400720c */ /* 0x000fda0003f04270 */
[----:B------:R-:W-:Y:S05]  /*1570*/  @!P0 BRA `(.L_x_277) ;  /* 0xfffffffc00808947 */ /* 0x000fea000383ffff */
.L_x_275:
        /* <DEDUP_REMOVED lines=20> */
.L_x_281:
        /* <DEDUP_REMOVED lines=8> */
.L_x_280:
[----:B------:R-:W-:Y:S05]  /*1740*/  BSYNC.RECONVERGENT B2 ;  /* 0x0000000000027941 */ /* 0x000fea0003800200 */
.L_x_279:
[----:B------:R-:W-:Y:S05]  /*1750*/  @!P1 BRA `(.L_x_278) ;  /* 0x0000000400a89947 */ /* 0x000fea0003800000 */
[----:B------:R-:W0:Y:S01]  /*1760*/  LDCU.64 UR4, c[0x0][0x380] ;  /* 0x00007000ff0477ac */ /* 0x000e220008000a00 */
[----:B------:R-:W-:Y:S01]  /*1770*/  IADD3 R5, PT, PT, R11, -R10, RZ ;  /* 0x8000000a0b057210 */ /* 0x000fe20007ffe0ff */
[----:B------:R-:W-:Y:S01]  /*1780*/  BSSY.RECONVERGENT B2, `(.L_x_282) ;  /* 0x000003b000027945 */ /* 0x000fe20003800200 */
[----:B------:R-:W-:Y:S02]  /*1790*/  IADD3 R3, P0, PT, R10, R20, RZ ;  /* 0x000000140a037210 */ /* 0x000fe40007f1e0ff */
[----:B------:R-:W-:Y:S02]  /*17a0*/  ISETP.GT.AND P1, PT, R5, 0x1800, PT ;  /* 0x000018000500780c */ /* 0x000fe40003f24270 */
[----:B------:R-:W-:Y:S02]  /*17b0*/  IADD3.X R6, PT, PT, RZ, RZ, RZ, P0, !PT ;  /* 0x000000ffff067210 */ /* 0x000fe400007fe4ff */
[----:B0-----:R-:W-:-:S04]  /*17c0*/  LEA R4, P0, R3, UR4, 0x2 ;  /* 0x0000000403047c11 */ /* 0x001fc8000f8010ff */
[----:B------:R-:W-:Y:S02]  /*17d0*/  LEA.HI.X R3, R3, UR5, R6, 0x2, P0 ;  /* 0x0000000503037c11 */ /* 0x000fe400080f1406 */
[----:B------:R-:W-:-:S04]  /*17e0*/  IADD3 R4, P0, PT, R4, 0x1000, RZ ;  /* 0x0000100004047810 */ /* 0x000fc80007f1e0ff */
[----:B------:R-:W-:Y:S02]  /*17f0*/  IADD3.X R5, PT, PT, RZ, R3, RZ, P0, !PT ;  /* 0x00000003ff057210 */ /* 0x000fe400007fe4ff */
[----:B------:R-:W-:Y:S02]  /*1800*/  PLOP3.LUT P0, PT, PT, PT, PT, 0x80, 0x8 ;  /* 0x000000000008781c */ /* 0x000fe40003f0f070 */
[----:B------:R-:W-:Y:S01]  /*1810*/  IADD3 R3, PT, PT, R10, R20, RZ ;  /* 0x000000140a037210 */ /* 0x000fe20007ffe0ff */
[----:B------:R-:W-:Y:S10]  /*1820*/  @!P1 BRA `(.L_x_283) ;  /* 0x0000000000c09947 */ /* 0x000ff40003800000 */
[----:B------:R-:W-:Y:S02]  /*1830*/  PLOP3.LUT P0, PT, PT, PT, PT, 0x8, 0x80 ;  /* 0x000000000080781c */ /* 0x000fe40003f0e170 */
[----:B------:R-:W-:-:S11]  /*1840*/  IADD3 R13, PT, PT, R11, -0x1800, RZ ;  /* 0xffffe8000b0d7810 */ /* 0x000fd60007ffe0ff */
.L_x_284:
        /* <DEDUP_REMOVED lines=46> */
.L_x_283:
[----:B------:R-:W-:Y:S05]  /*1b30*/  BSYNC.RECONVERGENT B2 ;  /* 0x0000000000027941 */ /* 0x000fea0003800200 */
.L_x_282:
        /* <DEDUP_REMOVED lines=31> */
.L_x_286:
[----:B------:R-:W-:Y:S05]  /*1d30*/  BSYNC.RECONVERGENT B2 ;  /* 0x0000000000027941 */ /* 0x000fea0003800200 */
.L_x_285:
        /* <DEDUP_REMOVED lines=9> */
[----:B----4-:R-:W-:-:S04]  /*1dd0*/  FADD R0, R0, R3 ;  /* 0x0000000300007221 */ /* 0x010fc80000000000 */
[----:B--2---:R-:W-:-:S04]  /*1de0*/  FADD R0, R0, R9 ;  /* 0x0000000900007221 */ /* 0x004fc80000000000 */
[----:B---3--:R-:W-:-:S07]  /*1df0*/  FADD R0, R0, R11 ;  /* 0x0000000b00007221 */ /* 0x008fce0000000000 */
.L_x_278:
[----:B------:R-:W-:Y:S05]  /*1e00*/  BSYNC.RECONVERGENT B1 ;  /* 0x0000000000017941 */ /* 0x000fea0003800200 */
.L_x_276:
        /* <DEDUP_REMOVED lines=32> */
[----:B---3--:R-:W0:Y:S04]  /*2010*/  LDS.128 R4, [UR4+0x10] ;  /* 0x00001004ff047984 */ /* 0x008e280008000c00 */
        /* <DEDUP_REMOVED lines=19> */
.L_x_259:
        /* <DEDUP_REMOVED lines=12> */
.L_x_289:
[----:B------:R-:W-:Y:S05]  /*2210*/  BSYNC.RECONVERGENT B1 ;  /* 0x0000000000017941 */ /* 0x000fea0003800200 */
.L_x_288:
        /* <DEDUP_REMOVED lines=16> */
.L_x_294:
        /* <DEDUP_REMOVED lines=9> */
.L_x_293:
[----:B------:R-:W-:Y:S05]  /*23b0*/  BSYNC.RECONVERGENT B2 ;  /* 0x0000000000027941 */ /* 0x000fea0003800200 */
.L_x_292:
        /* <DEDUP_REMOVED lines=8> */
.L_x_297:
        /* <DEDUP_REMOVED lines=43> */
.L_x_296:
[----:B------:R-:W-:Y:S05]  /*26f0*/  BSYNC.RECONVERGENT B2 ;  /* 0x0000000000027941 */ /* 0x000fea0003800200 */
.L_x_295:
        /* <DEDUP_REMOVED lines=26> */
.L_x_299:
[----:B------:R-:W-:Y:S05]  /*28a0*/  BSYNC.RECONVERGENT B2 ;  /* 0x0000000000027941 */ /* 0x000fea0003800200 */
.L_x_298:
        /* <DEDUP_REMOVED lines=12> */
.L_x_291:
[----:B------:R-:W-:Y:S05]  /*2970*/  BSYNC.RECONVERGENT B1 ;  /* 0x0000000000017941 */ /* 0x000fea0003800200 */
.L_x_290:
[----:B------:R-:W-:Y:S02]  /*2980*/  ISETP.GE.AND P0, PT, R3, 0x200, PT ;  /* 0x000002000300780c */ /* 0x000fe40003f06270 */
[----:B0----5:R-:W-:-:S11]  /*2990*/  MOV R5, R0 ;  /* 0x0000000000057202 */ /* 0x021fd60000000f00 */
[----:B------:R-:W-:Y:S05]  /*29a0*/  @!P0 BRA `(.L_x_300) ;  /* 0x0000000000d08947 */ /* 0x000fea0003800000 */
[----:B------:R-:W0:Y:S01]  /*29b0*/  S2R R7, SR_LANEID ;  /* 0x0000000000077919 */ /* 0x000e220000000000 */
[----:B------:R-:W1:Y:S02]  /*29c0*/  SHFL.DOWN PT, R0, R5, 0x1, 0x1f ;  /* 0x08201f0005007f89 */ /* 0x000e6400000e0000 */
[----:B-1----:R-:W-:Y:S01]  /*29d0*/  FADD R0, R0, R5 ;  /* 0x0000000500007221 */ /* 0x002fe20000000000 */
[C---:B0-----:R-:W-:Y:S02]  /*29e0*/  ISETP.GT.AND P0, PT, R7.reuse, 0x1e, PT ;  /* 0x0000001e0700780c */ /* 0x041fe40003f04270 */
[----:B------:R-:W-:Y:S02]  /*29f0*/  ISETP.NE.AND P1, PT, R7, RZ, PT ;  /* 0x000000ff0700720c */ /* 0x000fe40003f25270 */
        /* <DEDUP_REMOVED lines=27> */
[----:B--2---:R-:W0:Y:S04]  /*2bb0*/  LDS.128 R4, [UR4+0x10] ;  /* 0x00001004ff047984 */ /* 0x004e280008000c00 */
        /* <DEDUP_REMOVED lines=19> */
.L_x_300:
[----:B------:R-:W0:Y:S01]  /*2cf0*/  S2R R4, SR_LANEID ;  /* 0x0000000000047919 */ /* 0x000e220000000000 */
[----:B------:R-:W-:-:S04]  /*2d00*/  LOP3.LUT R0, R2, 0x3e0, RZ, 0xc0, !PT ;  /* 0x000003e002007812 */ /* 0x000fc800078ec0ff */
[----:B------:R-:W-:Y:S02]  /*2d10*/  IADD3 R6, PT, PT, R0, 0x20, RZ ;  /* 0x0000002000067810 */ /* 0x000fe40007ffe0ff */
[----:B------:R-:W-:Y:S02]  /*2d20*/  LOP3.LUT R0, RZ, R0, RZ, 0x33, !PT ;  /* 0x00000000ff007212 */ /* 0x000fe400078e33ff */
[-C--:B------:R-:W-:Y:S02]  /*2d30*/  ISETP.GT.AND P0, PT, R6, R3.reuse, PT ;  /* 0x000000030600720c */ /* 0x080fe40003f04270 */
[----:B------:R-:W-:-:S04]  /*2d40*/  IADD3 R0, PT, PT, R0, R3, RZ ;  /* 0x0000000300007210 */ /* 0x000fc80007ffe0ff */
[----:B------:R-:W-:-:S05]  /*2d50*/  SEL R6, R0, 0x1f, P0 ;  /* 0x0000001f00067807 */ /* 0x000fca0000000000 */
[----:B------:R-:W1:Y:S01]  /*2d60*/  SHFL.DOWN PT, R0, R5, 0x1, R6 ;  /* 0x0820000005007989 */ /* 0x000e6200000e0006 */
[C---:B0-----:R-:W-:Y:S02]  /*2d70*/  ISETP.GE.AND P0, PT, R4.reuse, R6, PT ;  /* 0x000000060400720c */ /* 0x041fe40003f06270 */
[C---:B------:R-:W-:Y:S02]  /*2d80*/  IADD3 R7, PT, PT, R4.reuse, 0x2, RZ ;  /* 0x0000000204077810 */ /* 0x040fe40007ffe0ff */
[----:B------:R-:W-:-:S09]  /*2d90*/  ISETP.NE.AND P1, PT, R4, RZ, PT ;  /* 0x000000ff0400720c */ /* 0x000fd20003f25270 */
[----:B-1----:R-:W-:Y:S01]  /*2da0*/  @!P0 FADD R5, R0, R5 ;  /* 0x0000000500058221 */ /* 0x002fe20000000000 */
[-C--:B------:R-:W-:Y:S02]  /*2db0*/  ISETP.GT.AND P0, PT, R7, R6.reuse, PT ;  /* 0x000000060700720c */ /* 0x080fe40003f04270 */
[----:B------:R-:W-:Y:S01]  /*2dc0*/  IADD3 R7, PT, PT, R4, 0x4, RZ ;  /* 0x0000000404077810 */ /* 0x000fe20007ffe0ff */
[----:B------:R-:W0:Y:S01]  /*2dd0*/  @!P1 S2R R8, SR_CgaCtaId ;  /* 0x0000000000089919 */ /* 0x000e220000008800 */
        /* <DEDUP_REMOVED lines=31> */
[----:B-1----:R-:W1:Y:S04]  /*2fd0*/  LDS.128 R4, [UR4+0x20] ;  /* 0x00002004ff047984 */ /* 0x002e680008000c00 */
        /* <DEDUP_REMOVED lines=29> */
.L_x_287:
        /* <DEDUP_REMOVED lines=28> */
[----:B------:R-:W-:Y:S02]  /*3370*/  HFMA2 R11, -RZ, RZ, 0, 0.0078125 ;  /* 0x00002000ff0b7431 */ /* 0x000fe400000001ff */
[----:B------:R-:W-:-:S04]  /*3380*/  FADD R15, R14, R15 ;  /* 0x0000000f0e0f7221 */ /* 0x000fc80000000000 */
        /* <DEDUP_REMOVED lines=10> */
.L_x_303:
[----:B------:R-:W-:-:S05]  /*3430*/  IMAD.WIDE R2, R11, 0x4, R4 ;  /* 0x000000040b027825 */ /* 0x000fca00078e0204 */
        /* <DEDUP_REMOVED lines=15> */
[----:B------:R0:W5:Y:S02]  /*3530*/  LDG.E.CONSTANT R18, desc[UR6][R2.64+0x7800] ;  /* 0x0078000602127981 */ /* 0x000164000c1e9900 */
[----:B0-----:R-:W-:-:S04]  /*3540*/  MOV R3, R7 ;  /* 0x0000000700037202 */ /* 0x001fc80000000f00 */
[----:B------:R-:W-:-:S04]  /*3550*/  IADD3 R2, PT, PT, -R11, R3, RZ ;  /* 0x000000030b027210 */ /* 0x000fc80007ffe1ff */
[----:B------:R-:W-:Y:S01]  /*3560*/  ISETP.GE.AND P0, PT, R2, 0x2000, PT ;  /* 0x000020000200780c */ /* 0x000fe20003f06270 */
        /* <DEDUP_REMOVED lines=13> */
[----:B------:R-:W-:-:S04]  /*3640*/  FADD R15, R15, R12 ;  /* 0x0000000c0f0f7221 */ /* 0x000fc80000000000 */
[----:B------:R-:W-:-:S04]  /*3650*/  FADD R15, R0, R15 ;  /* 0x0000000f000f7221 */ /* 0x000fc80000000000 */
[----:B------:R-:W-:Y:S01]  /*3660*/  FADD R0, R18, R15 ;  /* 0x0000000f12007221 */ /* 0x000fe20000000000 */
[----:B------:R-:W-:Y:S06]  /*3670*/  @!P0 BRA `(.L_x_302) ;  /* 0x0000000800308947 */ /* 0x000fec0003800000 */
[----:B------:R-:W-:-:S04]  /*3680*/  IADD3 R11, PT, PT, R11, 0x2000, RZ ;  /* 0x000020000b0b7810 */ /* 0x000fc80007ffe0ff */
[----:B------:R-:W-:-:S13]  /*3690*/  ISETP.GT.AND P0, PT, R11, R6, PT ;  /* 0x000000060b00720c */ /* 0x000fda0003f04270 */
[----:B------:R-:W-:Y:S05]  /*36a0*/  @!P0 BRA `(.L_x_303) ;  /* 0xfffffffc00608947 */ /* 0x000fea000383ffff */
.L_x_301:
        /* <DEDUP_REMOVED lines=20> */
.L_x_307:
        /* <DEDUP_REMOVED lines=8> */
.L_x_306:
[----:B------:R-:W-:Y:S05]  /*3870*/  BSYNC.RECONVERGENT B2 ;  /* 0x0000000000027941 */ /* 0x000fea0003800200 */
.L_x_305:
        /* <DEDUP_REMOVED lines=16> */
.L_x_310:
        /* <DEDUP_REMOVED lines=46> */
.L_x_309:
[----:B------:R-:W-:Y:S05]  /*3c60*/  BSYNC.RECONVERGENT B2 ;  /* 0x0000000000027941 */ /* 0x000fea0003800200 */
.L_x_308:
        /* <DEDUP_REMOVED lines=31> */
.L_x_312:
[----:B------:R-:W-:Y:S05]  /*3e60*/  BSYNC.RECONVERGENT B2 ;  /* 0x0000000000027941 */ /* 0x000fea0003800200 */
.L_x_311:
        /* <DEDUP_REMOVED lines=12> */
.L_x_304:
[----:B------:R-:W-:Y:S05]  /*3f30*/  BSYNC.RECONVERGENT B1 ;  /* 0x0000000000017941 */ /* 0x000fea0003800200 */
.L_x_302:
        /* <DEDUP_REMOVED lines=50> */
[----:B------:R-:W-:-:S07]  /*4260*/  FADD R0, R18, R19 ;  /* 0x0000001312007221 */ /* 0x000fce0000000000 */
.L_x_274:
[----:B------:R-:W-:Y:S05]  /*4270*/  BSYNC.RECONVERGENT B0 ;  /* 0x0000000000007941 */ /* 0x000fea0003800200 */
.L_x_258:
[----:B------:R-:W-:Y:S05]  /*4280*/  @P0 EXIT ;  /* 0x000000000000094d */ /* 0x000fea0003800000 */
[----:B------:R-:W5:Y:S01]  /*4290*/  LDCU.64 UR4, c[0x0][0x398] ;  /* 0x00007300ff0477ac */ /* 0x000f620008000a00 */
[----:B0-234-:R-:W0:Y:S01]  /*42a0*/  LDC.64 R4, c[0x0][0x388] ;  /* 0x0000e200ff047b82 */ /* 0x01de220000000a00 */
[----:B-----5:R-:W2:Y:S02]  /*42b0*/  F2F.F32.F64 R3, UR4 ;  /* 0x0000000400037d10 */ /* 0x020ea40008301000 */
[----:B--2---:R-:W-:-:S06]  /*42c0*/  FADD R3, R3, R0 ;  /* 0x0000000003037221 */ /* 0x004fcc0000000000 */
[----:B------:R-:W0:Y:S02]  /*42d0*/  F2F.F64.F32 R2, R3 ;  /* 0x0000000300027310 */ /* 0x000e240000201800 */
[----:B0-----:R-:W-:Y:S01]  /*42e0*/  STG.E.64 desc[UR6][R4.64], R2 ;  /* 0x0000000204007986 */ /* 0x001fe2000c101b06 */
[----:B------:R-:W-:Y:S05]  /*42f0*/  EXIT ;  /* 0x000000000000794d */ /* 0x000fea0003800000 */
.L_x_313:
        /* <DEDUP_REMOVED lines=16> */
.L_x_1046:


//--------------------- .text._ZN3cub18CUB_300001_SM_10006detail6reduce18DeviceReduceKernelINS2_10policy_hubIfjN4cuda3std3__44plusIfEEE10Policy1000EN6thrust24THRUST_300001_SM_1000_NS6detail15normal_iteratorINSD_10device_ptrIdEEEEjS9_f3ExpEEvT0_PT3_T1_NS0_13GridEvenShareISN_EET2_T4_ --------------------------
	.section	.text._ZN3cub18CUB_300001_SM_10006detail6reduce18DeviceReduceKernelINS2_10policy_hubIfjN4cuda3std3__44plusIfEEE10Policy1000EN6thrust24THRUST_300001_SM_1000_NS6detail15normal_iteratorINSD_10device_ptrIdEEEEjS9_f3ExpEEvT0_PT3_T1_NS0_13GridEvenShareISN_EET2_T4_,"ax",@progbits
	.align	128
        .global         _ZN3cub18CUB_300001_SM_10006detail6reduce18DeviceReduceKernelINS2_10policy_hubIfjN4cuda3std3__44plusIfEEE10Policy1000EN6thrust24THRUST_300001_SM_1000_NS6detail15normal_iteratorINSD_10device_ptrIdEEEEjS9_f3ExpEEvT0_PT3_T1_NS0_13GridEvenShareISN_EET2_T4_
        .type           _ZN3cub18CUB_300001_SM_10006detail6reduce18DeviceReduceKernelINS2_10policy_hubIfjN4cuda3std3__44plusIfEEE10Policy1000EN6thrust24THRUST_300001_SM_1000_NS6detail15normal_iteratorINSD_10device_ptrIdEEEEjS9_f3ExpEEvT0_PT3_T1_NS0_13GridEvenShareISN_EET2_T4_,@function
        .size           _ZN3cub18CUB_300001_SM_10006detail6reduce18DeviceReduceKernelINS2_10policy_hubIfjN4cuda3std3__44plusIfEEE10Policy1000EN6thrust24THRUST_300001_SM_1000_NS6detail15normal_iteratorINSD_10device_ptrIdEEEEjS9_f3ExpEEvT0_PT3_T1_NS0_13GridEvenShareISN_EET2_T4_,(.L_x_1047 - _ZN3cub18CUB_300001_SM_10006detail6reduce18DeviceReduceKernelINS2_10policy_hubIfjN4cuda3std3__44plusIfEEE10Policy1000EN6thrust24THRUST_300001_SM_1000_NS6detail15normal_iteratorINSD_10device_ptrIdEEEEjS9_f3ExpEEvT0_PT3_T1_NS0_13GridEvenShareISN_EET2_T4_)
        .other          _ZN3cub18CUB_300001_SM_10006detail6reduce18DeviceReduceKernelINS2_10policy_hubIfjN4cuda3std3__44plusIfEEE10Policy1000EN6thrust24THRUST_300001_SM_1000_NS6detail15normal_iteratorINSD_10device_ptrIdEEEEjS9_f3ExpEEvT0_PT3_T1_NS0_13GridEvenShareISN_EET2_T4_,@"STO_CUDA_ENTRY STV_DEFAULT"
_ZN3cub18CUB_300001_SM_10006detail6reduce18DeviceReduceKernelINS2_10policy_hubIfjN4cuda3std3__44plusIfEEE10Policy1000EN6thrust24THRUST_300001_SM_1000_NS6detail15normal_iteratorINSD_10device_ptrIdEEEEjS9_f3ExpEEvT0_PT3_T1_NS0_13GridEvenShareISN_EET2_T4_:
.text._ZN3cub18CUB_300001_SM_10006detail6reduce18DeviceReduceKernelINS2_10policy_hubIfjN4cuda3std3__44plusIfEEE10Policy1000EN6thrust24THRUST_300001_SM_1000_NS6detail15normal_iteratorINSD_10device_ptrIdEEEEjS9_f3ExpEEvT0_PT3_T1_NS0_13GridEvenShareISN_EET2_T4_:
[----:B------:R-:W-:Y:S01]  /*0000*/  LDC R1, c[0x0][0x37c] ;  /* 0x0000df00ff017b82 */ /* 0x000fe20000000800 */
[----:B------:R-:W0:Y:S07]  /*0010*/  S2R R17, SR_CTAID.X ;  /* 0x0000000000117919 */ /* 0x000e2e0000002500 */
[----:B------:R-:W0:Y:S01]  /*0020*/  LDC R6, c[0x0][0x3a8] ;  /* 0x0000ea00ff067b82 */ /* 0x000e220000000800 */
[----:B------:R-:W1:Y:S01]  /*0030*/  LDCU.64 UR8, c[0x0][0x358] ;  /* 0x00006b00ff0877ac */ /* 0x000e620008000a00 */
[----:B------:R-:W-:Y:S01]  /*0040*/  BSSY.RECONVERGENT B0, `(.L_x_314) ;  /* 0x0000730000007945 */ /* 0x000fe20003800200 */
[----:B0-----:R-:W-:-:S05]  /*0050*/  IMAD R16, R17, -0x2000, R6 ;  /* 0xffffe00011107824 */ /* 0x001fca00078e0206 */
[----:B------:R-:W-:-:S13]  /*0060*/  ISETP.GT.U32.AND P0, PT, R16, 0x1fff, PT ;  /* 0x00001fff1000780c */ /* 0x000fda0003f04070 */
[----:B-1----:R-:W-:Y:S05]  /*0070*/  @P0 BRA `(.L_x_315) ;  /* 0x0000001800240947 */ /* 0x002fea0003800000 */
[----:B------:R-:W0:Y:S01]  /*0080*/  S2R R0, SR_TID.X ;  /* 0x0000000000007919 */ /* 0x000e220000002100 */
[----:B------:R-:W-:Y:S01]  /*0090*/  BSSY.RECONVERGENT B1, `(.L_x_316) ;  /* 0x0000046000017945 */ /* 0x000fe20003800200 */
[----:B------:R-:W-:Y:S01]  /*00a0*/  IMAD.MOV.U32 R2, RZ, RZ, RZ ;  /* 0x000000ffff027224 */ /* 0x000fe200078e00ff */
[----:B0-----:R-:W-:Y:S01]  /*00b0*/  ISETP.GE.U32.AND P0, PT, R0, R16, PT ;  /* 0x000000100000720c */ /* 0x001fe20003f06070 */
[----:B------:R-:W-:-:S12]  /*00c0*/  IMAD.MOV.U32 R4, RZ, RZ, R0 ;  /* 0x000000ffff047224 */ /* 0x000fd800078e0000 */
[----:B------:R-:W-:Y:S05]  /*00d0*/  @P0 BRA `(.L_x_317) ;  /* 0x0000000400040947 */ /* 0x000fea0003800000 */
[----:B------:R-:W0:Y:S01]  /*00e0*/  LDC.64 R2, c[0x0][0x380] ;  /* 0x0000e000ff027b82 */ /* 0x000e220000000a00 */
[----:B------:R-:W-:-:S04]  /*00f0*/  IMAD R5, R17, 0x2000, R0 ;  /* 0x0000200011057824 */ /* 0x000fc800078e0200 */
        /* <DEDUP_REMOVED lines=16> */
[----:B------:R-:W-:Y:S01]  /*0200*/  MOV R9, 0x3e928af3 ;  /* 0x3e928af300097802 */ /* 0x000fe20000000f00 */
[----:B------:R-:W-:-:S05]  /*0210*/  UMOV UR5, 0x3e5ade15 ;  /* 0x3e5ade1500057882 */ /* 0x000fca0000000000 */
        /* <DEDUP_REMOVED lines=42> */
.L_x_319:
[----:B------:R-:W-:Y:S05]  /*04c0*/  BSYNC.RECONVERGENT B2 ;  /* 0x0000000000027941 */ /* 0x000fea0003800200 */
.L_x_318:
[----:B------:R0:W1:Y:S01]  /*04d0*/  F2F.F32.F64 R2, R10 ;  /* 0x0000000a00027310 */ /* 0x0000620000301000 */
[----:B------:R-:W-:-:S07]  /*04e0*/  VIADD R4, R0, 0x200 ;  /* 0x0000020000047836 */ /* 0x000fce0000000000 */
.L_x_317:
[----:B------:R-:W-:Y:S05]  /*04f0*/  BSYNC.RECONVERGENT B1 ;  /* 0x0000000000017941 */ /* 0x000fea0003800200 */
.L_x_316:
[----:B------:R-:W-:Y:S01]  /*0500*/  ISETP.GE.U32.AND P0, PT, R4, R16, PT ;  /* 0x000000100400720c */ /* 0x000fe20003f06070 */
[----:B------:R-:W-:-:S12]  /*0510*/  BSSY.RECONVERGENT B1, `(.L_x_320) ;  /* 0x00000bc000017945 */ /* 0x000fd80003800200 */
[----:B------:R-:W-:Y:S05]  /*0520*/  @P0 BRA `(.L_x_321) ;  /* 0x0000000800e80947 */ /* 0x000fea0003800000 */
[----:B------:R-:W-:Y:S01]  /*0530*/  LOP3.LUT R3, RZ, R4, RZ, 0x33, !PT ;  /* 0x00000004ff037212 */ /* 0x000fe200078e33ff */
[----:B------:R-:W-:Y:S03]  /*0540*/  BSSY.RECONVERGENT B2, `(.L_x_322) ;  /* 0x0000046000027945 */ /* 0x000fe60003800200 */
[----:B------:R-:W-:-:S04]  /*0550*/  IADD3 R18, PT, PT, R3, R6, RZ ;  /* 0x0000000603127210 */ /* 0x000fc80007ffe0ff */
[----:B------:R-:W-:-:S13]  /*0560*/  LOP3.LUT P0, RZ, R18, 0x200, RZ, 0xc0, !PT ;  /* 0x0000020012ff7812 */ /* 0x000fda000780c0ff */
[----:B------:R-:W-:Y:S05]  /*0570*/  @P0 BRA `(.L_x_323) ;  /* 0x0000000400080947 */ /* 0x000fea0003800000 */
[----:B------:R-:W2:Y:S01]  /*0580*/  LDC.64 R6, c[0x0][0x380] ;  /* 0x0000e000ff067b82 */ /* 0x000ea20000000a00 */
[----:B------:R-:W-:-:S04]  /*0590*/  IMAD R3, R17, 0x2000, R4 ;  /* 0x0000200011037824 */ /* 0x000fc800078e0204 */
[----:B--2---:R-:W-:-:S05]  /*05a0*/  IMAD.WIDE.U32 R6, R3, 0x8, R6 ;  /* 0x0000000803067825 */ /* 0x004fca00078e0006 */
        /* <DEDUP_REMOVED lines=9> */
[----:B0-----:R-:W-:Y:S01]  /*0640*/  DFMA R10, R8, -UR4, R12 ;  /* 0x80000004080a7c2b */ /* 0x001fe2000800000c */
        /* <DEDUP_REMOVED lines=34> */
[----:B------:R-:W-:Y:S01]  /*0870*/  IMAD R7, R14, 0x100000, R9 ;  /* 0x001000000e077824 */ /* 0x000fe200078e0209 */
[----:B------:R-:W-:Y:S01]  /*0880*/  MOV R6, R8 ;  /* 0x0000000800067202 */ /* 0x000fe20000000f00 */
        /* <DEDUP_REMOVED lines=13> */
.L_x_325:
[----:B------:R-:W-:Y:S05]  /*0960*/  BSYNC.RECONVERGENT B3 ;  /* 0x0000000000037941 */ /* 0x000fea0003800200 */
.L_x_324:
[----:B------:R-:W1:Y:S01]  /*0970*/  F2F.F32.F64 R7, R6 ;  /* 0x0000000600077310 */ /* 0x000e620000301000 */
[----:B------:R-:W-:Y:S02]  /*0980*/  VIADD R4, R4, 0x200 ;  /* 0x0000020004047836 */ /* 0x000fe40000000000 */
[----:B-1----:R-:W-:-:S07]  /*0990*/  FADD R2, R2, R7 ;  /* 0x0000000702027221 */ /* 0x002fce0000000000 */
.L_x_323:
[----:B------:R-:W-:Y:S05]  /*09a0*/  BSYNC.RECONVERGENT B2 ;  /* 0x0000000000027941 */ /* 0x000fea0003800200 */
.L_x_322:
[----:B------:R-:W-:-:S05]  /*09b0*/  IMAD R3, R17, -0x2000, R18 ;  /* 0xffffe00011037824 */ /* 0x000fca00078e0212 */
[----:B------:R-:W-:-:S13]  /*09c0*/  ISETP.GE.U32.AND P0, PT, R3, 0x200, PT ;  /* 0x000002000300780c */ /* 0x000fda0003f06070 */
[----:B------:R-:W-:Y:S05]  /*09d0*/  @!P0 BRA `(.L_x_321) ;  /* 0x0000000400bc8947 */ /* 0x000fea0003800000 */
[----:B------:R-:W-:Y:S02]  /*09e0*/  IMAD R17, R17, 0x2000, R4 ;  /* 0x0000200011117824 */ /* 0x000fe400078e0204 */
[----:B------:R-:W-:-:S07]  /*09f0*/  VIADD R3, R4, 0x200 ;  /* 0x0000020004037836 */ /* 0x000fce0000000000 */
.L_x_330:
[----:B------:R-:W2:Y:S02]  /*0a00*/  LDC.64 R6, c[0x0][0x380] ;  /* 0x0000e000ff067b82 */ /* 0x000ea40000000a00 */
[----:B--2---:R-:W-:-:S06]  /*0a10*/  IMAD.WIDE.U32 R4, R17, 0x8, R6 ;  /* 0x0000000811047825 */ /* 0x004fcc00078e0006 */
[----:B------:R-:W2:Y:S01]  /*0a20*/  LDG.E.64 R4, desc[UR8][R4.64] ;  /* 0x0000000804047981 */ /* 0x000ea2000c1e1b00 */
[----:B------:R-:W-:-:S05]  /*0a30*/  IADD3 R9, PT, PT, R17, 0x200, RZ ;  /* 0x0000020011097810 */ /* 0x000fca0007ffe0ff */
[----:B------:R-:W-:-:S06]  /*0a40*/  IMAD.WIDE.U32 R6, R9, 0x8, R6 ;  /* 0x0000000809067825 */ /* 0x000fcc00078e0006 */
[----:B------:R-:W3:Y:S01]  /*0a50*/  LDG.E.64 R6, desc[UR8][R6.64] ;  /* 0x0000000806067981 */ /* 0x000ee2000c1e1b00 */
[----:B------:R-:W-:Y:S01]  /*0a60*/  IMAD.MOV.U32 R22, RZ, RZ, 0x652b82fe ;  /* 0x652b82feff167424 */ /* 0x000fe200078e00ff */
[----:B------:R-:W-:Y:S01]  /*0a70*/  BSSY.RECONVERGENT B2, `(.L_x_326) ;  /* 0x000003b000027945 */ /* 0x000fe20003800200 */
[----:B------:R-:W-:Y:S02]  /*0a80*/  IMAD.MOV.U32 R23, RZ, RZ, 0x3ff71547 ;  /* 0x3ff71547ff177424 */ /* 0x000fe400078e00ff */
[----:B0-----:R-:W-:Y:S02]  /*0a90*/  IMAD.MOV.U32 R10, RZ, RZ, -0x105c611 ;  /* 0xfefa39efff0a7424 */ /* 0x001fe400078e00ff */
[----:B------:R-:W-:Y:S02]  /*0aa0*/  IMAD.MOV.U32 R11, RZ, RZ, 0x3fe62e42 ;  /* 0x3fe62e42ff0b7424 */ /* 0x000fe400078e00ff */
[----:B------:R-:W-:Y:S02]  /*0ab0*/  IMAD.MOV.U32 R12, RZ, RZ, 0x3b39803f ;  /* 0x3b39803fff0c7424 */ /* 0x000fe400078e00ff */
[----:B------:R-:W-:-:S02]  /*0ac0*/  IMAD.MOV.U32 R13, RZ, RZ, 0x3c7abc9e ;  /* 0x3c7abc9eff0d7424 */ /* 0x000fc400078e00ff */
[----:B------:R-:W-:Y:S02]  /*0ad0*/  IMAD.MOV.U32 R18, RZ, RZ, -0x35dec16 ;  /* 0xfca213eaff127424 */ /* 0x000fe400078e00ff */
[----:B------:R-:W-:Y:S02]  /*0ae0*/  IMAD.MOV.U32 R19, RZ, RZ, 0x3e928af3 ;  /* 0x3e928af3ff137424 */ /* 0x000fe400078e00ff */
[----:B------:R-:W-:Y:S02]  /*0af0*/  IMAD.MOV.U32 R20, RZ, RZ, 0x62401315 ;  /* 0x62401315ff147424 */ /* 0x000fe400078e00ff */
[----:B------:R-:W-:Y:S01]  /*0b00*/  IMAD.MOV.U32 R21, RZ, RZ, 0x3ec71dee ;  /* 0x3ec71deeff157424 */ /* 0x000fe200078e00ff */
[----:B--2---:R-:W-:Y:S01]  /*0b10*/  DFMA R8, R4, R22, 6.75539944105574400000e+15 ;  /* 0x433800000408742b */ /* 0x004fe20000000016 */
[----:B------:R-:W-:-:S07]  /*0b20*/  FSETP.GEU.AND P0, PT, |R5|, 4.1917929649353027344, PT ;  /* 0x4086232b0500780b */ /* 0x000fce0003f0e200 */
[----:B------:R-:W-:Y:S02]  /*0b30*/  DADD R28, R8, -6.75539944105574400000e+15 ;  /* 0xc3380000081c7429 */ /* 0x000fe40000000000 */
[----:B---3--:R-:W-:-:S06]  /*0b40*/  DFMA R22, R6, R22, 6.75539944105574400000e+15 ;  /* 0x433800000616742b */ /* 0x008fcc0000000016 */
[----:B------:R-:W-:-:S08]  /*0b50*/  DFMA R14, R28, -R10, R4 ;  /* 0x8000000a1c0e722b */ /* 0x000fd00000000004 */
[----:B------:R-:W-:Y:S01]  /*0b60*/  DFMA R28, R28, -R12, R14 ;  /* 0x8000000c1c1c722b */ /* 0x000fe2000000000e */
[----:B------:R-:W-:Y:S01]  /*0b70*/  MOV R14, 0x69ce2bdf ;  /* 0x69ce2bdf000e7802 */ /* 0x000fe20000000f00 */
[----:B------:R-:W-:-:S06]  /*0b80*/  IMAD.MOV.U32 R15, RZ, RZ, 0x3e5ade15 ;  /* 0x3e5ade15ff0f7424 */ /* 0x000fcc00078e00ff */
[----:B------:R-:W-:-:S08]  /*0b90*/  DFMA R24, R28, R14, R18 ;  /* 0x0000000e1c18722b */ /* 0x000fd00000000012 */
[----:B------:R-:W-:Y:S01]  /*0ba0*/  DFMA R26, R28, R24, R20 ;  /* 0x000000181c1a722b */ /* 0x000fe20000000014 */
[----:B------:R-:W-:Y:S01]  /*0bb0*/  IMAD.MOV.U32 R24, RZ, RZ, 0x7c89eb71 ;  /* 0x7c89eb71ff187424 */ /* 0x000fe200078e00ff */
[----:B------:R-:W-:-:S06]  /*0bc0*/  MOV R25, 0x3efa0199 ;  /* 0x3efa019900197802 */ /* 0x000fcc0000000f00 */
[----:B------:R-:W-:Y:S01]  /*0bd0*/  DFMA R30, R28, R26, R24 ;  /* 0x0000001a1c1e722b */ /* 0x000fe20000000018 */
[----:B------:R-:W-:Y:S02]  /*0be0*/  IMAD.MOV.U32 R26, RZ, RZ, 0x14761f65 ;  /* 0x14761f65ff1a7424 */ /* 0x000fe400078e00ff */
[----:B------:R-:W-:-:S06]  /*0bf0*/  IMAD.MOV.U32 R27, RZ, RZ, 0x3f2a01a0 ;  /* 0x3f2a01a0ff1b7424 */ /* 0x000fcc00078e00ff */
[----:B------:R-:W-:Y:S01]  /*0c00*/  DFMA R32, R28, R30, R26 ;  /* 0x0000001e1c20722b */ /* 0x000fe2000000001a */
[----:B------:R-:W-:Y:S02]  /*0c10*/  IMAD.MOV.U32 R30, RZ, RZ, 0x1852b7af ;  /* 0x1852b7afff1e7424 */ /* 0x000fe400078e00ff */
[----:B------:R-:W-:-:S06]  /*0c20*/  IMAD.MOV.U32 R31, RZ, RZ, 0x3f56c16c ;  /* 0x3f56c16cff1f7424 */ /* 0x000fcc00078e00ff */
[----:B------:R-:W-:Y:S01]  /*0c30*/  DFMA R34, R28, R32, R30 ;  /* 0x000000201c22722b */ /* 0x000fe2000000001e */
[----:B------:R-:W-:Y:S02]  /*0c40*/  IMAD.MOV.U32 R32, RZ, RZ, 0x11122322 ;  /* 0x11122322ff207424 */ /* 0x000fe400078e00ff */
[----:B------:R-:W-:-:S06]  /*0c50*/  IMAD.MOV.U32 R33, RZ, RZ, 0x3f811111 ;  /* 0x3f811111ff217424 */ /* 0x000fcc00078e00ff */
[----:B------:R-:W-:Y:S01]  /*0c60*/  DFMA R36, R28, R34, R32 ;  /* 0x000000221c24722b */ /* 0x000fe20000000020 */
[----:B------:R-:W-:Y:S01]  /*0c70*/  MOV R34, 0x555502a1 ;  /* 0x555502a100227802 */ /* 0x000fe20000000f00 */
[----:B------:R-:W-:-:S06]  /*0c80*/  IMAD.MOV.U32 R35, RZ, RZ, 0x3fa55555 ;  /* 0x3fa55555ff237424 */ /* 0x000fcc00078e00ff */
[----:B------:R-:W-:Y:S01]  /*0c90*/  DFMA R38, R28, R36, R34 ;  /* 0x000000241c26722b */ /* 0x000fe20000000022 */
[----:B------:R-:W-:Y:S02]  /*0ca0*/  IMAD.MOV.U32 R36, RZ, RZ, 0x55555511 ;  /* 0x55555511ff247424 */ /* 0x000fe400078e00ff */
[----:B------:R-:W-:-:S06]  /*0cb0*/  IMAD.MOV.U32 R37, RZ, RZ, 0x3fc55555 ;  /* 0x3fc55555ff257424 */ /* 0x000fcc00078e00ff */
[----:B------:R-:W-:Y:S01]  /*0cc0*/  DFMA R40, R28, R38, R36 ;  /* 0x000000261c28722b */ /* 0x000fe20000000024 */
[----:B------:R-:W-:Y:S02]  /*0cd0*/  IMAD.MOV.U32 R38, RZ, RZ, 0xb ;  /* 0x0000000bff267424 */ /* 0x000fe400078e00ff */
[----:B------:R-:W-:-:S06]  /*0ce0*/  IMAD.MOV.U32 R39, RZ, RZ, 0x3fe00000 ;  /* 0x3fe00000ff277424 */ /* 0x000fcc00078e00ff */
[----:B------:R-:W-:-:S08]  /*0cf0*/  DFMA R40, R28, R40, R38 ;  /* 0x000000281c28722b */ /* 0x000fd00000000026 */
[----:B------:R-:W-:-:S08]  /*0d00*/  DFMA R40, R28, R40, 1 ;  /* 0x3ff000001c28742b */ /* 0x000fd00000000028 */
[----:B------:R-:W-:-:S10]  /*0d10*/  DFMA R40, R28, R40, 1 ;  /* 0x3ff000001c28742b */ /* 0x000fd40000000028 */
[----:B------:R-:W-:Y:S01]  /*0d20*/  IMAD R29, R8, 0x100000, R41 ;  /* 0x00100000081d7824 */ /* 0x000fe200078e0229 */
[----:B------:R-:W-:Y:S01]  /*0d30*/  MOV R28, R40 ;  /* 0x00000028001c7202 */ /* 0x000fe20000000f00 */
        /* <DEDUP_REMOVED lines=8> */
[----:B------:R-:W-:Y:S02]  /*0dc0*/  @!P1 IMAD.MOV.U32 R4, RZ, RZ, R40 ;  /* 0x000000ffff049224 */ /* 0x000fe400078e0028 */
[----:B------:R-:W-:Y:S02]  /*0dd0*/  @!P1 IMAD.IADD R8, R8, 0x1, -R9 ;  /* 0x0000000108089824 */ /* 0x000fe400078e0a09 */
[----:B------:R-:W-:-:S03]  /*0de0*/  @!P1 IMAD R5, R9, 0x100000, R41 ;  /* 0x0010000009059824 */ /* 0x000fc600078e0229 */
[----:B------:R-:W-:Y:S01]  /*0df0*/  @!P1 LEA R9, R8, 0x3ff00000, 0x14 ;  /* 0x3ff0000008099811 */ /* 0x000fe200078ea0ff */
[----:B------:R-:W-:-:S06]  /*0e00*/  @!P1 IMAD.MOV.U32 R8, RZ, RZ, RZ ;  /* 0x000000ffff089224 */ /* 0x000fcc00078e00ff */
[----:B------:R-:W-:-:S11]  /*0e10*/  @!P1 DMUL R28, R4, R8 ;  /* 0x00000008041c9228 */ /* 0x000fd60000000000 */
.L_x_327:
[----:B------:R-:W-:Y:S05]  /*0e20*/  BSYNC.RECONVERGENT B2 ;  /* 0x0000000000027941 */ /* 0x000fea0003800200 */
.L_x_326:
[----:B------:R-:W-:Y:S01]  /*0e30*/  DADD R4, R22, -6.75539944105574400000e+15 ;  /* 0xc338000016047429 */ /* 0x000fe20000000000 */
[----:B------:R-:W1:Y:S01]  /*0e40*/  F2F.F32.F64 R29, R28 ;  /* 0x0000001c001d7310 */ /* 0x000e620000301000 */
[----:B------:R-:W-:Y:S01]  /*0e50*/  FSETP.GEU.AND P0, PT, |R7|, 4.1917929649353027344, PT ;  /* 0x4086232b0700780b */ /* 0x000fe20003f0e200 */
[----:B------:R-:W-:Y:S05]  /*0e60*/  BSSY.RECONVERGENT B2, `(.L_x_328) ;  /* 0x000001f000027945 */ /* 0x000fea0003800200 */
        /* <DEDUP_REMOVED lines=12> */
[----:B------:R-:W-:Y:S01]  /*0f30*/  DFMA R14, R10, R14, 1 ;  /* 0x3ff000000a0e742b */ /* 0x000fe2000000000e */
[----:B-1----:R-:W-:-:S09]  /*0f40*/  FADD R11, R29, R2 ;  /* 0x000000021d0b7221 */ /* 0x002fd20000000000 */
        /* <DEDUP_REMOVED lines=10> */
[----:B------:R-:W-:-:S04]  /*0ff0*/  @!P1 SHF.R.S32.HI R7, RZ, 0x1, R2 ;  /* 0x00000001ff079819 */ /* 0x000fc80000011402 */
[----:B------:R-:W-:Y:S01]  /*1000*/  @!P1 IADD3 R8, PT, PT, R22, -R7, RZ ;  /* 0x8000000716089210 */ /* 0x000fe20007ffe0ff */
[----:B------:R-:W-:-:S03]  /*1010*/  @!P1 IMAD R7, R7, 0x100000, R15 ;  /* 0x0010000007079824 */ /* 0x000fc600078e020f */
[----:B------:R-:W-:Y:S01]  /*1020*/  @!P1 LEA R9, R8, 0x3ff00000, 0x14 ;  /* 0x3ff0000008099811 */ /* 0x000fe200078ea0ff */
[----:B------:R-:W-:-:S06]  /*1030*/  @!P1 IMAD.MOV.U32 R8, RZ, RZ, RZ ;  /* 0x000000ffff089224 */ /* 0x000fcc00078e00ff */
[----:B------:R-:W-:-:S11]  /*1040*/  @!P1 DMUL R4, R6, R8 ;  /* 0x0000000806049228 */ /* 0x000fd60000000000 */
.L_x_329:
[----:B------:R-:W-:Y:S05]  /*1050*/  BSYNC.RECONVERGENT B2 ;  /* 0x0000000000027941 */ /* 0x000fea0003800200 */
.L_x_328:
[C---:B------:R-:W-:Y:S01]  /*1060*/  VIADD R7, R3.reuse, 0x200 ;  /* 0x0000020003077836 */ /* 0x040fe20000000000 */
[----:B------:R-:W0:Y:S01]  /*1070*/  F2F.F32.F64 R2, R4 ;  /* 0x0000000400027310 */ /* 0x000e220000301000 */
[----:B------:R-:W-:Y:S02]  /*1080*/  VIADD R3, R3, 0x400 ;  /* 0x0000040003037836 */ /* 0x000fe40000000000 */
[----:B------:R-:W-:Y:S01]  /*1090*/  VIADD R17, R17, 0x400 ;  /* 0x0000040011117836 */ /* 0x000fe20000000000 */
[----:B------:R-:W-:Y:S01]  /*10a0*/  ISETP.GE.AND P0, PT, R7, R16, PT ;  /* 0x000000100700720c */ /* 0x000fe20003f06270 */
[----:B0-----:R-:W-:-:S12]  /*10b0*/  FADD R2, R11, R2 ;  /* 0x000000020b027221 */ /* 0x001fd80000000000 */
[----:B------:R-:W-:Y:S05]  /*10c0*/  @!P0 BRA `(.L_x_330) ;  /* 0xfffffff8004c8947 */ /* 0x000fea000383ffff */
.L_x_321:
[----:B------:R-:W-:Y:S05]  /*10d0*/  BSYNC.RECONVERGENT B1 ;  /* 0x0000000000017941 */ /* 0x000fea0003800200 */
.L_x_320:
[----:B------:R-:W-:Y:S02]  /*10e0*/  ISETP.GE.AND P0, PT, R16, 0x200, PT ;  /* 0x000002001000780c */ /* 0x000fe40003f06270 */
[----:B-1----:R-:W-:-:S11]  /*10f0*/  MOV R7, R2 ;  /* 0x0000000200077202 */ /* 0x002fd60000000f00 */
        /* <DEDUP_REMOVED lines=33> */
[----:B------:R-:W2:Y:S04]  /*1310*/  LDS.128 R16, [UR4+0x10] ;  /* 0x00001004ff107984 */ /* 0x000ea80008000c00 */
[----:B------:R-:W1:Y:S04]  /*1320*/  LDS.128 R12, [UR4+0x20] ;  /* 0x00002004ff0c7984 */ /* 0x000e680008000c00 */
[----:B0-----:R-:W0:Y:S01]  /*1330*/  LDS.128 R8, [UR4+0x30] ;  /* 0x00003004ff087984 */ /* 0x001e220008000c00 */
[----:B--2---:R-:W-:-:S03]  /*1340*/  FADD R3, R4, R17 ;  /* 0x0000001104037221 */ /* 0x004fc60000000000 */
[----:B------:R-:W2:Y:S01]  /*1350*/  LDS.128 R4, [UR4+0x40] ;  /* 0x00004004ff047984 */ /* 0x000ea20008000c00 */
[----:B------:R-:W-:-:S04]  /*1360*/  FADD R0, R3, R18 ;  /* 0x0000001203007221 */ /* 0x000fc80000000000 */
[----:B------:R-:W-:-:S04]  /*1370*/  FADD R3, R0, R19 ;  /* 0x0000001300037221 */ /* 0x000fc80000000000 */
[----:B-1----:R-:W-:-:S04]  /*1380*/  FADD R12, R3, R12 ;  /* 0x0000000c030c7221 */ /* 0x002fc80000000000 */
[----:B------:R-:W-:-:S04]  /*1390*/  FADD R13, R12, R13 ;  /* 0x0000000d0c0d7221 */ /* 0x000fc80000000000 */
[----:B------:R-:W-:-:S04]  /*13a0*/  FADD R14, R13, R14 ;  /* 0x0000000e0d0e7221 */ /* 0x000fc80000000000 */
[----:B------:R-:W-:-:S04]  /*13b0*/  FADD R15, R14, R15 ;  /* 0x0000000f0e0f7221 */ /* 0x000fc80000000000 */
[----:B0-----:R-:W-:-:S04]  /*13c0*/  FADD R8, R15, R8 ;  /* 0x000000080f087221 */ /* 0x001fc80000000000 */
[----:B------:R-:W-:-:S04]  /*13d0*/  FADD R9, R8, R9 ;  /* 0x0000000908097221 */ /* 0x000fc80000000000 */
[----:B------:R-:W-:-:S04]  /*13e0*/  FADD R10, R9, R10 ;  /* 0x0000000a090a7221 */ /* 0x000fc80000000000 */
[----:B------:R-:W-:-:S04]  /*13f0*/  FADD R11, R10, R11 ;  /* 0x0000000b0a0b7221 */ /* 0x000fc80000000000 */
[----:B--2---:R-:W-:-:S04]  /*1400*/  FADD R4, R11, R4 ;  /* 0x000000040b047221 */ /* 0x004fc80000000000 */
[----:B------:R-:W-:-:S04]  /*1410*/  FADD R5, R4, R5 ;  /* 0x0000000504057221 */ /* 0x000fc80000000000 */
[----:B------:R-:W-:-:S04]  /*1420*/  FADD R6, R5, R6 ;  /* 0x0000000605067221 */ /* 0x000fc80000000000 */
[----:B------:R-:W-:Y:S01]  /*1430*/  FADD R4, R6, R7 ;  /* 0x0000000706047221 */ /* 0x000fe20000000000 */
[----:B------:R-:W-:Y:S06]  /*1440*/  BRA `(.L_x_332) ;  /* 0x0000005c00bc7947 */ /* 0x000fec0003800000 */
.L_x_331:
[----:B------:R-:W1:Y:S01]  /*1450*/  S2R R6, SR_LANEID ;  /* 0x0000000000067919 */ /* 0x000e620000000000 */
[----:B------:R-:W-:-:S04]  /*1460*/  LOP3.LUT R2, R0, 0x3e0, RZ, 0xc0, !PT ;  /* 0x000003e000027812 */ /* 0x000fc800078ec0ff */
        /* <DEDUP_REMOVED lines=12> */
[----:B------:R-:W1:Y:S01]  /*1530*/  @!P1 S2R R9, SR_CgaCtaId ;  /* 0x0000000000099919 */ /* 0x000e620000008800 */
[----:B------:R-:W-:Y:S01]  /*1540*/  @!P1 SHF.R.U32.HI R3, RZ, 0x3, R0 ;  /* 0x00000003ff039819 */ /* 0x000fe20000011600 */
[----:B------:R-:W2:Y:S03]  /*1550*/  SHFL.DOWN PT, R2, R7, 0x2, R5 ;  /* 0x0840000007027989 */ /* 0x000ea600000e0005 */
[----:B------:R-:W-:-:S06]  /*1560*/  @!P1 LOP3.LUT R3, R3, 0x7c, RZ, 0xc0, !PT ;  /* 0x0000007c03039812 */ /* 0x000fcc00078ec0ff */
[----:B--2---:R-:W-:Y:S01]  /*1570*/  @!P0 FADD R7, R7, R2 ;  /* 0x0000000207078221 */ /* 0x004fe20000000000 */
[----:B------:R-:W-:Y:S01]  /*1580*/  ISETP.GT.AND P0, PT, R4, R5, PT ;  /* 0x000000050400720c */ /* 0x000fe20003f04270 */
[----:B------:R-:W-:-:S03]  /*1590*/  VIADD R4, R6, 0x8 ;  /* 0x0000000806047836 */ /* 0x000fc60000000000 */
[----:B------:R-:W2:Y:S09]  /*15a0*/  SHFL.DOWN PT, R2, R7, 0x4, R5 ;  /* 0x0880000007027989 */ /* 0x000eb200000e0005 */
[----:B--2---:R-:W-:Y:S01]  /*15b0*/  @!P0 FADD R7, R7, R2 ;  /* 0x0000000207078221 */ /* 0x004fe20000000000 */
[----:B------:R-:W-:-:S02]  /*15c0*/  ISETP.GT.AND P0, PT, R4, R5, PT ;  /* 0x000000050400720c */ /* 0x000fc40003f04270 */
[----:B------:R-:W-:Y:S02]  /*15d0*/  IADD3 R4, PT, PT, R6, 0x10, RZ ;  /* 0x0000001006047810 */ /* 0x000fe40007ffe0ff */
        /* <DEDUP_REMOVED lines=15> */
[C---:B------:R-:W-:Y:S02]  /*16d0*/  ISETP.GT.AND P2, PT, R16.reuse, 0x20, PT ;  /* 0x000000201000780c */ /* 0x040fe40003f44270 */
[C---:B------:R-:W-:Y:S02]  /*16e0*/  ISETP.GT.AND P3, PT, R16.reuse, 0x40, PT ;  /* 0x000000401000780c */ /* 0x040fe40003f64270 */
[C---:B------:R-:W-:Y:S02]  /*16f0*/  ISETP.GT.AND P1, PT, R16.reuse, 0x60, PT ;  /* 0x000000601000780c */ /* 0x040fe40003f24270 */
[----:B------:R-:W-:Y:S01]  /*1700*/  ISETP.GT.AND P4, PT, R16, 0xc0, PT ;  /* 0x000000c01000780c */ /* 0x000fe20003f84270 */
[----:B--2---:R-:W-:-:S09]  /*1710*/  ULEA UR4, UR5, UR4, 0x18 ;  /* 0x0000000405047291 */ /* 0x004fd2000f8ec0ff */
[----:B------:R-:W1:Y:S04]  /*1720*/  LDS.128 R24, [UR4+0x10] ;  /* 0x00001004ff187984 */ /* 0x000e680008000c00 */
[----:B0-----:R-:W0:Y:S04]  /*1730*/  LDS.128 R8, [UR4+0x20] ;  /* 0x00002004ff087984 */ /* 0x001e280008000c00 */
[----:B------:R-:W2:Y:S04]  /*1740*/  LDS.128 R12, [UR4+0x30] ;  /* 0x00003004ff0c7984 */ /* 0x000ea80008000c00 */
[----:B------:R-:W3:Y:S01]  /*1750*/  LDS.128 R20, [UR4+0x40] ;  /* 0x00004004ff147984 */ /* 0x000ee20008000c00 */
[----:B-1----:R-:W-:Y:S01]  /*1760*/  @P2 FADD R4, R4, R25 ;  /* 0x0000001904042221 */ /* 0x002fe20000000000 */
[----:B------:R-:W-:-:S03]  /*1770*/  ISETP.GT.AND P2, PT, R16, 0x80, PT ;  /* 0x000000801000780c */ /* 0x000fc60003f44270 */
[----:B------:R-:W-:Y:S01]  /*1780*/  @P3 FADD R4, R4, R26 ;  /* 0x0000001a04043221 */ /* 0x000fe20000000000 */
[----:B------:R-:W-:-:S03]  /*1790*/  ISETP.GT.AND P3, PT, R16, 0xa0, PT ;  /* 0x000000a01000780c */ /* 0x000fc60003f64270 */
[----:B------:R-:W-:Y:S01]  /*17a0*/  @P1 FADD R4, R4, R27 ;  /* 0x0000001b04041221 */ /* 0x000fe20000000000 */
[----:B------:R-:W-:-:S05]  /*17b0*/  ISETP.GT.AND P1, PT, R16, 0xe0, PT ;  /* 0x000000e01000780c */ /* 0x000fca0003f24270 */
[----:B0-----:R-:W-:Y:S01]  /*17c0*/  @P2 FADD R4, R4, R8 ;  /* 0x0000000804042221 */ /* 0x001fe20000000000 */
        /* <DEDUP_REMOVED lines=20> */
.L_x_315:
[----:B------:R-:W0:Y:S01]  /*1910*/  S2R R0, SR_TID.X ;  /* 0x0000000000007919 */ /* 0x000e220000002100 */
[----:B------:R-:W1:Y:S01]  /*1920*/  LDCU.64 UR6, c[0x0][0x380] ;  /* 0x00007000ff0677ac */ /* 0x000e620008000a00 */
[----:B------:R-:W-:Y:S02]  /*1930*/  IMAD.MOV.U32 R13, RZ, RZ, 0x8 ;  /* 0x00000008ff0d7424 */ /* 0x000fe400078e00ff */
[----:B0-----:R-:W-:-:S04]  /*1940*/  IMAD R12, R17, 0x2000, R0 ;  /* 0x00002000110c7824 */ /* 0x001fc800078e0200 */
[----:B-1----:R-:W-:-:S05]  /*1950*/  IMAD.WIDE.U32 R12, R12, R13, UR6 ;  /* 0x000000060c0c7e25 */ /* 0x002fca000f8e000d */
        /* <DEDUP_REMOVED lines=43> */
[----:B------:R-:W-:Y:S01]  /*1c10*/  MOV R2, 0xfca213ea ;  /* 0xfca213ea00027802 */ /* 0x000fe20000000f00 */
        /* <DEDUP_REMOVED lines=27> */
.L_x_334:
[----:B------:R-:W-:Y:S05]  /*1dd0*/  BSYNC.RECONVERGENT B1 ;  /* 0x0000000000017941 */ /* 0x000fea0003800200 */
.L_x_333:
        /* <DEDUP_REMOVED lines=32> */
.L_x_336:
[----:B------:R-:W-:Y:S05]  /*1fe0*/  BSYNC.RECONVERGENT B1 ;  /* 0x0000000000017941 */ /* 0x000fea0003800200 */
.L_x_335:
        /* <DEDUP_REMOVED lines=32> */
.L_x_338:
[----:B------:R-:W-:Y:S05]  /*21f0*/  BSYNC.RECONVERGENT B1 ;  /* 0x0000000000017941 */ /* 0x000fea0003800200 */
.L_x_337:
        /* <DEDUP_REMOVED lines=32> */
.L_x_340:
[----:B------:R-:W-:Y:S05]  /*2400*/  BSYNC.RECONVERGENT B1 ;  /* 0x0000000000017941 */ /* 0x000fea0003800200 */
.L_x_339:
        /* <DEDUP_REMOVED lines=32> */
.L_x_342:
[----:B------:R-:W-:Y:S05]  /*2610*/  BSYNC.RECONVERGENT B1 ;  /* 0x0000000000017941 */ /* 0x000fea0003800200 */
.L_x_341:
        /* <DEDUP_REMOVED lines=32> */
.L_x_344:
[----:B------:R-:W-:Y:S05]  /*2820*/  BSYNC.RECONVERGENT B1 ;  /* 0x0000000000017941 */ /* 0x000fea0003800200 */
.L_x_343:
        /* <DEDUP_REMOVED lines=32> */
.L_x_346:
[----:B------:R-:W-:Y:S05]  /*2a30*/  BSYNC.RECONVERGENT B1 ;  /* 0x0000000000017941 */ /* 0x000fea0003800200 */
.L_x_345:
        /* <DEDUP_REMOVED lines=32> */
.L_x_348:
[----:B------:R-:W-:Y:S05]  /*2c40*/  BSYNC.RECONVERGENT B1 ;  /* 0x0000000000017941 */ /* 0x000fea0003800200 */
.L_x_347:
        /* <DEDUP_REMOVED lines=32> */
.L_x_350:
[----:B------:R-:W-:Y:S05]  /*2e50*/  BSYNC.RECONVERGENT B1 ;  /* 0x0000000000017941 */ /* 0x000fea0003800200 */
.L_x_349:
        /* <DEDUP_REMOVED lines=32> */
.L_x_352:
[----:B------:R-:W-:Y:S05]  /*3060*/  BSYNC.RECONVERGENT B1 ;  /* 0x0000000000017941 */ /* 0x000fea0003800200 */
.L_x_351:
        /* <DEDUP_REMOVED lines=32> */
.L_x_354:
[----:B------:R-:W-:Y:S05]  /*3270*/  BSYNC.RECONVERGENT B1 ;  /* 0x0000000000017941 */ /* 0x000fea0003800200 */
.L_x_353:
        /* <DEDUP_REMOVED lines=32> */
.L_x_356:
[----:B------:R-:W-:Y:S05]  /*3480*/  BSYNC.RECONVERGENT B1 ;  /* 0x0000000000017941 */ /* 0x000fea0003800200 */
.L_x_355:
        /* <DEDUP_REMOVED lines=32> */
.L_x_358:
[----:B------:R-:W-:Y:S05]  /*3690*/  BSYNC.RECONVERGENT B1 ;  /* 0x0000000000017941 */ /* 0x000fea0003800200 */
.L_x_357:
[----:B------:R-:W2:Y:S01]  /*36a0*/  LDG.E.64 R36, desc[UR8][R12.64+0xd000] ;  /* 0x00d000080c247981 */ /* 0x000ea2000c1e1b00 */
[----:B------:R-:W0:Y:S01]  /*36b0*/  F2F.F32.F64 R42, R38 ;  /* 0x00000026002a7310 */ /* 0x000e220000301000 */
[----:B------:R-:W-:Y:S07]  /*36c0*/  BSSY.RECONVERGENT B1, `(.L_x_359) ;  /* 0x0000021000017945 */ /* 0x000fee0003800200 */
[----:B------:R1:W3:Y:S01]  /*36d0*/  F2F.F32.F64 R43, R24 ;  /* 0x00000018002b7310 */ /* 0x0002e20000301000 */
        /* <DEDUP_REMOVED lines=16> */
[----:B-1----:R-:W-:Y:S02]  /*37e0*/  IMAD R25, R40, 0x100000, R47 ;  /* 0x0010000028197824 */ /* 0x002fe400078e022f */
[----:B------:R-:W-:Y:S01]  /*37f0*/  IMAD.MOV.U32 R24, RZ, RZ, R46 ;  /* 0x000000ffff187224 */ /* 0x000fe200078e002e */
[----:B0--3--:R-:W-:Y:S06]  /*3800*/  @!P0 BRA `(.L_x_360) ;  /* 0x0000000000308947 */ /* 0x009fec0003800000 */
        /* <DEDUP_REMOVED lines=12> */
.L_x_360:
[----:B------:R-:W-:Y:S05]  /*38d0*/  BSYNC.RECONVERGENT B1 ;  /* 0x0000000000017941 */ /* 0x000fea0003800200 */
.L_x_359:
[----:B------:R-:W2:Y:S04]  /*38e0*/  LDG.E.64 R36, desc[UR8][R12.64+0xe000] ;  /* 0x00e000080c247981 */ /* 0x000ea8000c1e1b00 */
[----:B------:R-:W3:Y:S01]  /*38f0*/  LDG.E.64 R40, desc[UR8][R12.64+0xf000] ;  /* 0x00f000080c287981 */ /* 0x000ee2000c1e1b00 */
[----:B------:R0:W1:Y:S01]  /*3900*/  F2F.F32.F64 R48, R10 ;  /* 0x0000000a00307310 */ /* 0x0000620000301000 */
[----:B------:R-:W4:Y:S01]  /*3910*/  LDC R7, c[0x0][0x3ac] ;  /* 0x0000eb00ff077b82 */ /* 0x000f220000000800 */
[----:B------:R-:W-:Y:S06]  /*3920*/  BSSY.RECONVERGENT B1, `(.L_x_361) ;  /* 0x000003a000017945 */ /* 0x000fec0003800200 */
[----:B------:R0:W0:Y:S08]  /*3930*/  F2F.F32.F64 R9, R8 ;  /* 0x0000000800097310 */ /* 0x0000300000301000 */
        /* <DEDUP_REMOVED lines=9> */
[----:B------:R0:W0:Y:S01]  /*39d0*/  F2F.F32.F64 R25, R24 ;  /* 0x0000001800197310 */ /* 0x0000220000301000 */
[----:B--2---:R-:W-:Y:S01]  /*39e0*/  DFMA R38, R36, R4, 6.75539944105574400000e+15 ;  /* 0x433800002426742b */ /* 0x004fe20000000004 */
[----:B------:R-:W-:-:S07]  /*39f0*/  FSETP.GEU.AND P0, PT, |R37|, 4.1917929649353027344, PT ;  /* 0x4086232b2500780b */ /* 0x000fce0003f0e200 */
[----:B------:R-:W-:-:S08]  /*3a00*/  DADD R44, R38, -6.75539944105574400000e+15 ;  /* 0xc3380000262c7429 */ /* 0x000fd00000000000 */
[----:B------:R-:W-:-:S08]  /*3a10*/  DFMA R46, R44, -UR10, R36 ;  /* 0x8000000a2c2e7c2b */ /* 0x000fd00008000024 */
[----:B------:R-:W-:Y:S02]  /*3a20*/  DFMA R44, R44, -UR12, R46 ;  /* 0x8000000c2c2c7c2b */ /* 0x000fe4000800002e */
[----:B---3--:R-:W-:-:S08]  /*3a30*/  DFMA R46, R40, R4, 6.75539944105574400000e+15 ;  /* 0x43380000282e742b */ /* 0x008fd00000000004 */
[----:B------:R-:W-:-:S08]  /*3a40*/  DADD R50, R46, -6.75539944105574400000e+15 ;  /* 0xc33800002e327429 */ /* 0x000fd00000000000 */
[----:B------:R-:W-:-:S08]  /*3a50*/  DFMA R12, R50, -UR10, R40 ;  /* 0x8000000a320c7c2b */ /* 0x000fd00008000028 */
[----:B0-----:R-:W-:Y:S02]  /*3a60*/  DFMA R10, R50, -UR12, R12 ;  /* 0x8000000c320a7c2b */ /* 0x001fe4000800000c */
[----:B------:R-:W-:-:S06]  /*3a70*/  DFMA R12, R44, UR14, R2 ;  /* 0x0000000e2c0c7c2b */ /* 0x000fcc0008000002 */
[----:B------:R-:W-:Y:S02]  /*3a80*/  DFMA R50, R10, UR14, R2 ;  /* 0x0000000e0a327c2b */ /* 0x000fe40008000002 */
        /* <DEDUP_REMOVED lines=18> */
[----:B------:R-:W-:-:S06]  /*3bb0*/  DFMA R44, R44, R12, 1 ;  /* 0x3ff000002c2c742b */ /* 0x000fcc000000000c */
[----:B------:R-:W-:-:S04]  /*3bc0*/  DFMA R10, R10, R50, 1 ;  /* 0x3ff000000a0a742b */ /* 0x000fc80000000032 */
[----:B------:R-:W-:Y:S02]  /*3bd0*/  IMAD R13, R38, 0x100000, R45 ;  /* 0x00100000260d7824 */ /* 0x000fe400078e022d */
[----:B------:R-:W-:Y:S01]  /*3be0*/  IMAD.MOV.U32 R12, RZ, RZ, R44 ;  /* 0x000000ffff0c7224 */ /* 0x000fe200078e002c */
[----:B-1--4-:R-:W-:Y:S06]  /*3bf0*/  @!P0 BRA `(.L_x_362) ;  /* 0x0000000000308947 */ /* 0x012fec0003800000 */
        /* <DEDUP_REMOVED lines=12> */
.L_x_362:
[----:B------:R-:W-:Y:S05]  /*3cc0*/  BSYNC.RECONVERGENT B1 ;  /* 0x0000000000017941 */ /* 0x000fea0003800200 */
.L_x_361:
[----:B------:R-:W-:Y:S01]  /*3cd0*/  FSETP.GEU.AND P0, PT, |R41|, 4.1917929649353027344, PT ;  /* 0x4086232b2900780b */ /* 0x000fe20003f0e200 */
[----:B------:R0:W1:Y:S01]  /*3ce0*/  F2F.F32.F64 R15, R12 ;  /* 0x0000000c000f7310 */ /* 0x0000620000301000 */
[----:B------:R-:W-:Y:S01]  /*3cf0*/  BSSY.RECONVERGENT B1, `(.L_x_363) ;  /* 0x0000010000017945 */ /* 0x000fe20003800200 */
[----:B------:R-:W-:Y:S01]  /*3d00*/  LEA R37, R46, R11, 0x14 ;  /* 0x0000000b2e257211 */ /* 0x000fe200078ea0ff */
[----:B------:R-:W-:-:S09]  /*3d10*/  IMAD.MOV.U32 R36, RZ, RZ, R10 ;  /* 0x000000ffff247224 */ /* 0x000fd200078e000a */
        /* <DEDUP_REMOVED lines=13> */
.L_x_364:
[----:B------:R-:W-:Y:S05]  /*3df0*/  BSYNC.RECONVERGENT B1 ;  /* 0x0000000000017941 */ /* 0x000fea0003800200 */
.L_x_363:
[----:B------:R-:W1:Y:S01]  /*3e00*/  F2F.F32.F64 R36, R36 ;  /* 0x0000002400247310 */ /* 0x000e620000301000 */
[----:B------:R-:W-:Y:S02]  /*3e10*/  IMAD.SHL.U32 R11, R7, 0x2000, RZ ;  /* 0x00002000070b7824 */ /* 0x000fe400078e00ff */
[----:B------:R-:W-:Y:S01]  /*3e20*/  FADD R42, R42, R43 ;  /* 0x0000002b2a2a7221 */ /* 0x000fe20000000000 */
[----:B------:R-:W-:Y:S01]  /*3e30*/  FADD R9, R48, R9 ;  /* 0x0000000930097221 */ /* 0x000fe20000000000 */
[----:B------:R-:W-:Y:S01]  /*3e40*/  FADD R14, R14, R19 ;  /* 0x000000130e0e7221 */ /* 0x000fe20000000000 */
[----:B------:R-:W-:Y:S01]  /*3e50*/  FADD R23, R20, R23 ;  /* 0x0000001714177221 */ /* 0x000fe20000000000 */
[----:B------:R-:W-:Y:S01]  /*3e60*/  ISETP.GE.U32.AND P0, PT, R16, R11, PT ;  /* 0x0000000b1000720c */ /* 0x000fe20003f06070 */
[----:B------:R-:W-:Y:S01]  /*3e70*/  FADD R26, R26, R29 ;  /* 0x0000001d1a1a7221 */ /* 0x000fe20000000000 */
[----:B------:R-:W-:Y:S01]  /*3e80*/  FADD R33, R30, R33 ;  /* 0x000000211e217221 */ /* 0x000fe20000000000 */
[----:B------:R-:W-:Y:S01]  /*3e90*/  FADD R25, R34, R25 ;  /* 0x0000001922197221 */ /* 0x000fe20000000000 */
[----:B------:R-:W-:Y:S01]  /*3ea0*/  FADD R9, R42, R9 ;  /* 0x000000092a097221 */ /* 0x000fe20000000000 */
[----:B------:R-:W-:Y:S01]  /*3eb0*/  FADD R14, R14, R23 ;  /* 0x000000170e0e7221 */ /* 0x000fe20000000000 */
[----:B------:R-:W-:Y:S01]  /*3ec0*/  FADD R26, R26, R33 ;  /* 0x000000211a1a7221 */ /* 0x000fe20000000000 */
[----:B-1----:R-:W-:-:S02]  /*3ed0*/  FADD R8, R15, R36 ;  /* 0x000000240f087221 */ /* 0x002fc40000000000 */
[----:B------:R-:W-:Y:S02]  /*3ee0*/  FADD R9, R9, R14 ;  /* 0x0000000e09097221 */ /* 0x000fe40000000000 */
[----:B------:R-:W-:-:S04]  /*3ef0*/  FADD R25, R25, R8 ;  /* 0x0000000819197221 */ /* 0x000fc80000000000 */
[----:B------:R-:W-:-:S04]  /*3f00*/  FADD R26, R26, R25 ;  /* 0x000000191a1a7221 */ /* 0x000fc80000000000 */
[----:B------:R-:W-:Y:S01]  /*3f10*/  FADD R10, R9, R26 ;  /* 0x0000001a090a7221 */ /* 0x000fe20000000000 */
[----:B------:R-:W-:Y:S06]  /*3f20*/  @!P0 BRA `(.L_x_365) ;  /* 0x0000003000388947 */ /* 0x000fec0003800000 */
[--C-:B------:R-:W-:Y:S01]  /*3f30*/  IMAD R19, R17, 0x2000, R11.reuse ;  /* 0x0000200011137824 */ /* 0x100fe200078e020b */
[----:B------:R-:W-:Y:S01]  /*3f40*/  IADD3 R18, PT, PT, R6, -0x2000, RZ ;  /* 0xffffe00006127810 */ /* 0x000fe20007ffe0ff */
[----:B------:R-:W-:Y:S01]  /*3f50*/  UMOV UR4, URZ ;  /* 0x000000ff00047c82 */ /* 0x000fe20008000000 */
[----:B------:R-:W-:Y:S02]  /*3f60*/  IMAD.MOV.U32 R8, RZ, RZ, R11 ;  /* 0x000000ffff087224 */ /* 0x000fe400078e000b */
[C---:B------:R-:W-:Y:S01]  /*3f70*/  ISETP.GT.U32.AND P0, PT, R19.reuse, R18, PT ;  /* 0x000000121300720c */ /* 0x040fe20003f04070 */
[----:B------:R-:W-:-:S12]  /*3f80*/  VIADD R11, R19, 0x200 ;  /* 0x00000200130b7836 */ /* 0x000fd80000000000 */
[----:B------:R-:W-:Y:S05]  /*3f90*/  @P0 BRA `(.L_x_366) ;  /* 0x00000024006c0947 */ /* 0x000fea0003800000 */
[----:B------:R-:W0:Y:S02]  /*3fa0*/  LDCU.64 UR6, c[0x0][0x380] ;  /* 0x00007000ff0677ac */ /* 0x000e240008000a00 */
.L_x_399:
[----:B------:R-:W-:Y:S02]  /*3fb0*/  IMAD.IADD R20, R0, 0x1, R19 ;  /* 0x0000000100147824 */ /* 0x000fe400078e0213 */
[----:B------:R-:W-:-:S04]  /*3fc0*/  IMAD.MOV.U32 R21, RZ, RZ, 0x8 ;  /* 0x00000008ff157424 */ /* 0x000fc800078e00ff */
[----:B0-----:R-:W-:-:S05]  /*3fd0*/  IMAD.WIDE.U32 R20, R20, R21, UR6 ;  /* 0x0000000614147e25 */ /* 0x001fca000f8e0015 */
        /* <DEDUP_REMOVED lines=38> */
[----:B------:R-:W-:Y:S01]  /*4240*/  FSEL R36, R26, RZ, P0 ;  /* 0x000000ff1a247208 */ /* 0x000fe20000000000 */
[----:B------:R-:W-:Y:S01]  /*4250*/  @!P1 IMAD.MOV.U32 R26, RZ, RZ, R40 ;  /* 0x000000ffff1a9224 */ /* 0x000fe200078e0028 */
[----:B------:R-:W-:Y:S01]  /*4260*/  @!P1 IADD3 R38, PT, PT, R38, -R39, RZ ;  /* 0x8000002726269210 */ /* 0x000fe20007ffe0ff */
[----:B------:R-:W-:-:S03]  /*4270*/  @!P1 IMAD R27, R39, 0x100000, R41 ;  /* 0x00100000271b9824 */ /* 0x000fc600078e0229 */
[----:B------:R-:W-:Y:S01]  /*4280*/  @!P1 LEA R39, R38, 0x3ff00000, 0x14 ;  /* 0x3ff0000026279811 */ /* 0x000fe200078ea0ff */
[----:B------:R-:W-:-:S06]  /*4290*/  @!P1 IMAD.MOV.U32 R38, RZ, RZ, RZ ;  /* 0x000000ffff269224 */ /* 0x000fcc00078e00ff */
[----:B------:R-:W-:-:S11]  /*42a0*/  @!P1 DMUL R36, R26, R38 ;  /* 0x000000261a249228 */ /* 0x000fd60000000000 */
.L_x_368:
[----:B------:R-:W-:Y:S05]  /*42b0*/  BSYNC.RECONVERGENT B1 ;  /* 0x0000000000017941 */ /* 0x000fea0003800200 */
.L_x_367:
        /* <DEDUP_REMOVED lines=28> */
[----:B------:R-:W-:Y:S01]  /*4480*/  @!P1 LEA R25, R39, R41, 0x14 ;  /* 0x0000002927199211 */ /* 0x000fe200078ea0ff */
[----:B------:R-:W-:-:S05]  /*4490*/  @!P1 IMAD.IADD R38, R38, 0x1, -R39 ;  /* 0x0000000126269824 */ /* 0x000fca00078e0a27 */
[----:B------:R-:W-:Y:S01]  /*44a0*/  @!P1 LEA R39, R38, 0x3ff00000, 0x14 ;  /* 0x3ff0000026279811 */ /* 0x000fe200078ea0ff */
[----:B------:R-:W-:-:S06]  /*44b0*/  @!P1 IMAD.MOV.U32 R38, RZ, RZ, RZ ;  /* 0x000000ffff269224 */ /* 0x000fcc00078e00ff */
[----:B------:R-:W-:-:S11]  /*44c0*/  @!P1 DMUL R26, R24, R38 ;  /* 0x00000026181a9228 */ /* 0x000fd60000000000 */
.L_x_370:
[----:B------:R-:W-:Y:S05]  /*44d0*/  BSYNC.RECONVERGENT B1 ;  /* 0x0000000000017941 */ /* 0x000fea0003800200 */
.L_x_369:
        /* <DEDUP_REMOVED lines=27> */
[----:B------:R-:W-:Y:S01]  /*4690*/  @!P1 MOV R12, R40 ;  /* 0x00000028000c9202 */ /* 0x000fe20000000f00 */
[----:B------:R-:W-:Y:S02]  /*46a0*/  @!P1 IMAD.IADD R38, R38, 0x1, -R39 ;  /* 0x0000000126269824 */ /* 0x000fe400078e0a27 */
[----:B------:R-:W-:-:S03]  /*46b0*/  @!P1 IMAD R13, R39, 0x100000, R41 ;  /* 0x00100000270d9824 */ /* 0x000fc600078e0229 */
[----:B------:R-:W-:Y:S01]  /*46c0*/  @!P1 LEA R39, R38, 0x3ff00000, 0x14 ;  /* 0x3ff0000026279811 */ /* 0x000fe200078ea0ff */
[----:B------:R-:W-:-:S06]  /*46d0*/  @!P1 IMAD.MOV.U32 R38, RZ, RZ, RZ ;  /* 0x000000ffff269224 */ /* 0x000fcc00078e00ff */
[----:B------:R-:W-:-:S11]  /*46e0*/  @!P1 DMUL R24, R12, R38 ;  /* 0x000000260c189228 */ /* 0x000fd60000000000 */
.L_x_372:
[----:B------:R-:W-:Y:S05]  /*46f0*/  BSYNC.RECONVERGENT B1 ;  /* 0x0000000000017941 */ /* 0x000fea0003800200 */
.L_x_371:
        /* <DEDUP_REMOVED lines=30> */
[----:B------:R-:W-:Y:S02]  /*48e0*/  @!P1 LEA R39, R38, 0x3ff00000, 0x14 ;  /* 0x3ff0000026279811 */ /* 0x000fe400078ea0ff */
[----:B------:R-:W-:-:S06]  /*48f0*/  @!P1 MOV R38, RZ ;  /* 0x000000ff00269202 */ /* 0x000fcc0000000f00 */
[----:B------:R-:W-:-:S11]  /*4900*/  @!P1 DMUL R12, R14, R38 ;  /* 0x000000260e0c9228 */ /* 0x000fd60000000000 */
.L_x_374:
[----:B------:R-:W-:Y:S05]  /*4910*/  BSYNC.RECONVERGENT B1 ;  /* 0x0000000000017941 */ /* 0x000fea0003800200 */
.L_x_373:
        /* <DEDUP_REMOVED lines=33> */
.L_x_376:
[----:B------:R-:W-:Y:S05]  /*4b30*/  BSYNC.RECONVERGENT B1 ;  /* 0x0000000000017941 */ /* 0x000fea0003800200 */
.L_x_375:
        /* <DEDUP_REMOVED lines=33> */
.L_x_378:
[----:B------:R-:W-:Y:S05]  /*4d50*/  BSYNC.RECONVERGENT B1 ;  /* 0x0000000000017941 */ /* 0x000fea0003800200 */
.L_x_377:
        /* <DEDUP_REMOVED lines=33> */
.L_x_380:
[----:B------:R-:W-:Y:S05]  /*4f70*/  BSYNC.RECONVERGENT B1 ;  /* 0x0000000000017941 */ /* 0x000fea0003800200 */
.L_x_379:
        /* <DEDUP_REMOVED lines=33> */
.L_x_382:
[----:B------:R-:W-:Y:S05]  /*5190*/  BSYNC.RECONVERGENT B1 ;  /* 0x0000000000017941 */ /* 0x000fea0003800200 */
.L_x_381:
        /* <DEDUP_REMOVED lines=33> */
.L_x_384:
[----:B------:R-:W-:Y:S05]  /*53b0*/  BSYNC.RECONVERGENT B1 ;  /* 0x0000000000017941 */ /* 0x000fea0003800200 */
.L_x_383:
        /* <DEDUP_REMOVED lines=33> */
.L_x_386:
[----:B------:R-:W-:Y:S05]  /*55d0*/  BSYNC.RECONVERGENT B1 ;  /* 0x0000000000017941 */ /* 0x000fea0003800200 */
.L_x_385:
        /* <DEDUP_REMOVED lines=33> */
.L_x_388:
[----:B------:R-:W-:Y:S05]  /*57f0*/  BSYNC.RECONVERGENT B1 ;  /* 0x0000000000017941 */ /* 0x000fea0003800200 */
.L_x_387:
        /* <DEDUP_REMOVED lines=33> */
.L_x_390:
[----:B------:R-:W-:Y:S05]  /*5a10*/  BSYNC.RECONVERGENT B1 ;  /* 0x0000000000017941 */ /* 0x000fea0003800200 */
.L_x_389:
[----:B------:R-:W2:Y:S01]  /*5a20*/  LDG.E.64 R38, desc[UR8][R20.64+0xc000] ;  /* 0x00c0000814267981 */ /* 0x000ea2000c1e1b00 */
[----:B------:R0:W1:Y:S01]  /*5a30*/  F2F.F32.F64 R43, R36 ;  /* 0x00000024002b7310 */ /* 0x0000620000301000 */
        /* <DEDUP_REMOVED lines=16> */
[----:B0-----:R-:W-:-:S10]  /*5b40*/  DFMA R36, R34, R44, 1 ;  /* 0x3ff000002224742b */ /* 0x001fd4000000002c */
[----:B------:R-:W-:Y:S01]  /*5b50*/  LEA R35, R40, R37, 0x14 ;  /* 0x0000002528237211 */ /* 0x000fe200078ea0ff */
[----:B------:R-:W-:Y:S01]  /*5b60*/  IMAD.MOV.U32 R34, RZ, RZ, R36 ;  /* 0x000000ffff227224 */ /* 0x000fe200078e0024 */
[----:B-1----:R-:W-:Y:S06]  /*5b70*/  @!P0 BRA `(.L_x_392) ;  /* 0x0000000000308947 */ /* 0x002fec0003800000 */
        /* <DEDUP_REMOVED lines=12> */
.L_x_392:
[----:B------:R-:W-:Y:S05]  /*5c40*/  BSYNC.RECONVERGENT B1 ;  /* 0x0000000000017941 */ /* 0x000fea0003800200 */
.L_x_391:
        /* <DEDUP_REMOVED lines=19> */
[----:B-1----:R-:W-:-:S10]  /*5d80*/  DFMA R24, R36, R46, 1 ;  /* 0x3ff000002418742b */ /* 0x002fd4000000002e */
[----:B------:R-:W-:Y:S02]  /*5d90*/  IMAD R37, R40, 0x100000, R25 ;  /* 0x0010000028257824 */ /* 0x000fe400078e0219 */
[----:B------:R-:W-:Y:S01]  /*5da0*/  IMAD.MOV.U32 R36, RZ, RZ, R24 ;  /* 0x000000ffff247224 */ /* 0x000fe200078e0018 */
[----:B0--3--:R-:W-:Y:S06]  /*5db0*/  @!P0 BRA `(.L_x_394) ;  /* 0x0000000000308947 */ /* 0x009fec0003800000 */
[----:B------:R-:W-:Y:S01]  /*5dc0*/  FSETP.GEU.AND P1, PT, |R39|, 4.2275390625, PT ;  /* 0x408748002700780b */ /* 0x000fe20003f2e200 */
[C---:B------:R-:W-:Y:S02]  /*5dd0*/  DSETP.GEU.AND P0, PT, R38.reuse, RZ, PT ;  /* 0x000000ff2600722a */ /* 0x040fe40003f0e000 */
[----:B------:R-:W-:-:S10]  /*5de0*/  DADD R38, R38, +INF ;  /* 0x7ff0000026267429 */ /* 0x000fd40000000000 */
[----:B------:R-:W-:Y:S02]  /*5df0*/  @!P1 LEA.HI R26, R40, R40, RZ, 0x1 ;  /* 0x00000028281a9211 */ /* 0x000fe400078f08ff */
[----:B------:R-:W-:Y:S02]  /*5e00*/  FSEL R36, R38, RZ, P0 ;  /* 0x000000ff26247208 */ /* 0x000fe40000000000 */
[----:B------:R-:W-:Y:S02]  /*5e10*/  @!P1 SHF.R.S32.HI R27, RZ, 0x1, R26 ;  /* 0x00000001ff1b9819 */ /* 0x000fe4000001141a */
[----:B------:R-:W-:Y:S02]  /*5e20*/  FSEL R37, R39, RZ, P0 ;  /* 0x000000ff27257208 */ /* 0x000fe40000000000 */
[----:B------:R-:W-:Y:S01]  /*5e30*/  @!P1 IADD3 R26, PT, PT, R40, -R27, RZ ;  /* 0x8000001b281a9210 */ /* 0x000fe20007ffe0ff */
[----:B------:R-:W-:-:S03]  /*5e40*/  @!P1 IMAD R25, R27, 0x100000, R25 ;  /* 0x001000001b199824 */ /* 0x000fc600078e0219 */
[----:B------:R-:W-:Y:S01]  /*5e50*/  @!P1 LEA R27, R26, 0x3ff00000, 0x14 ;  /* 0x3ff000001a1b9811 */ /* 0x000fe200078ea0ff */
[----:B------:R-:W-:-:S06]  /*5e60*/  @!P1 IMAD.MOV.U32 R26, RZ, RZ, RZ ;  /* 0x000000ffff1a9224 */ /* 0x000fcc00078e00ff */
[----:B------:R-:W-:-:S11]  /*5e70*/  @!P1 DMUL R36, R24, R26 ;  /* 0x0000001a18249228 */ /* 0x000fd60000000000 */
.L_x_394:
[----:B------:R-:W-:Y:S05]  /*5e80*/  BSYNC.RECONVERGENT B1 ;  /* 0x0000000000017941 */ /* 0x000fea0003800200 */
.L_x_393:
[----:B------:R-:W2:Y:S04]  /*5e90*/  LDG.E.64 R26, desc[UR8][R20.64+0xe000] ;  /* 0x00e00008141a7981 */ /* 0x000ea8000c1e1b00 */
[----:B------:R-:W3:Y:S01]  /*5ea0*/  LDG.E.64 R24, desc[UR8][R20.64+0xf000] ;  /* 0x00f0000814187981 */ /* 0x000ee2000c1e1b00 */
[----:B------:R0:W1:Y:S01]  /*5eb0*/  F2F.F32.F64 R44, R12 ;  /* 0x0000000c002c7310 */ /* 0x0000620000301000 */
[----:B------:R-:W-:Y:S07]  /*5ec0*/  BSSY.RECONVERGENT B1, `(.L_x_395) ;  /* 0x0000038000017945 */ /* 0x000fee0003800200 */
        /* <DEDUP_REMOVED lines=20> */
[----:B----4-:R-:W-:Y:S02]  /*6010*/  DFMA R6, R12, UR14, R2 ;  /* 0x0000000e0c067c2b */ /* 0x010fe40008000002 */
        /* <DEDUP_REMOVED lines=16> */
[----:B------:R-:W-:-:S08]  /*6120*/  DFMA R20, R46, R20, 1 ;  /* 0x3ff000002e14742b */ /* 0x000fd00000000014 */
[----:B------:R-:W-:Y:S02]  /*6130*/  DFMA R46, R46, R20, 1 ;  /* 0x3ff000002e2e742b */ /* 0x000fe40000000014 */
[----:B------:R-:W-:-:S08]  /*6140*/  DFMA R20, R12, R6, 1 ;  /* 0x3ff000000c14742b */ /* 0x000fd00000000006 */
[----:B------:R-:W-:Y:S02]  /*6150*/  IMAD R51, R38, 0x100000, R47 ;  /* 0x0010000026337824 */ /* 0x000fe400078e022f */
[----:B------:R-:W-:Y:S01]  /*6160*/  IMAD.MOV.U32 R50, RZ, RZ, R46 ;  /* 0x000000ffff327224 */ /* 0x000fe200078e002e */
[----:B-1----:R-:W-:Y:S06]  /*6170*/  @!P0 BRA `(.L_x_396) ;  /* 0x0000000000308947 */ /* 0x002fec0003800000 */
        /* <DEDUP_REMOVED lines=12> */
.L_x_396:
[----:B------:R-:W-:Y:S05]  /*6240*/  BSYNC.RECONVERGENT B1 ;  /* 0x0000000000017941 */ /* 0x000fea0003800200 */
.L_x_395:
[----:B------:R-:W0:Y:S01]  /*6250*/  LDC.64 R6, c[0x0][0x3a8] ;  /* 0x0000ea00ff067b82 */ /* 0x000e220000000a00 */
[----:B------:R-:W1:Y:S01]  /*6260*/  F2F.F32.F64 R17, R50 ;  /* 0x0000003200117310 */ /* 0x000e620000301000 */
[----:B------:R-:W-:Y:S01]  /*6270*/  FSETP.GEU.AND P0, PT, |R25|, 4.1917929649353027344, PT ;  /* 0x4086232b1900780b */ /* 0x000fe20003f0e200 */
[----:B------:R-:W-:Y:S01]  /*6280*/  DFMA R20, R12, R20, 1 ;  /* 0x3ff000000c14742b */ /* 0x000fe20000000014 */
[----:B------:R-:W-:Y:S01]  /*6290*/  FADD R43, R43, R10 ;  /* 0x0000000a2b2b7221 */ /* 0x000fe20000000000 */
[----:B------:R-:W-:Y:S01]  /*62a0*/  FADD R42, R42, R45 ;  /* 0x0000002d2a2a7221 */ /* 0x000fe20000000000 */
[----:B------:R-:W-:Y:S01]  /*62b0*/  BSSY.RECONVERGENT B1, `(.L_x_397) ;  /* 0x0000017000017945 */ /* 0x000fe20003800200 */
[----:B------:R-:W-:Y:S01]  /*62c0*/  FADD R23, R8, R23 ;  /* 0x0000001708177221 */ /* 0x000fe20000000000 */
[----:B------:R-:W-:Y:S01]  /*62d0*/  FADD R15, R44, R15 ;  /* 0x0000000f2c0f7221 */ /* 0x000fe20000000000 */
[----:B------:R-:W-:Y:S01]  /*62e0*/  FADD R42, R43, R42 ;  /* 0x0000002a2b2a7221 */ /* 0x000fe20000000000 */
[----:B------:R-:W-:Y:S01]  /*62f0*/  FADD R16, R16, R49 ;  /* 0x0000003110107221 */ /* 0x000fe20000000000 */
[----:B------:R-:W-:Y:S01]  /*6300*/  FADD R28, R28, R31 ;  /* 0x0000001f1c1c7221 */ /* 0x000fe20000000000 */
[----:B------:R-:W-:Y:S01]  /*6310*/  FADD R32, R32, R35 ;  /* 0x0000002320207221 */ /* 0x000fe20000000000 */
[----:B------:R-:W-:-:S02]  /*6320*/  IMAD R9, R40, 0x100000, R21 ;  /* 0x0010000028097824 */ /* 0x000fc400078e0215 */
[----:B------:R-:W-:Y:S02]  /*6330*/  IMAD.MOV.U32 R8, RZ, RZ, R20 ;  /* 0x000000ffff087224 */ /* 0x000fe400078e0014 */
[----:B-1----:R-:W-:Y:S01]  /*6340*/  FADD R17, R36, R17 ;  /* 0x0000001124117221 */ /* 0x002fe20000000000 */
        /* <DEDUP_REMOVED lines=10> */
[----:B------:R-:W-:Y:S02]  /*63f0*/  @!P1 LEA R13, R12, 0x3ff00000, 0x14 ;  /* 0x3ff000000c0d9811 */ /* 0x000fe400078ea0ff */
[----:B------:R-:W-:-:S06]  /*6400*/  @!P1 MOV R12, RZ ;  /* 0x000000ff000c9202 */ /* 0x000fcc0000000f00 */
[----:B------:R-:W-:-:S11]  /*6410*/  @!P1 DMUL R8, R20, R12 ;  /* 0x0000000c14089228 */ /* 0x000fd60000000000 */
.L_x_398:
[----:B------:R-:W-:Y:S05]  /*6420*/  BSYNC.RECONVERGENT B1 ;  /* 0x0000000000017941 */ /* 0x000fea0003800200 */
.L_x_397:
[----:B0-----:R-:W-:Y:S01]  /*6430*/  IMAD.IADD R10, R6, 0x1, -R19 ;  /* 0x00000001060a7824 */ /* 0x001fe200078e0a13 */
[----:B------:R-:W0:Y:S01]  /*6440*/  F2F.F32.F64 R8, R8 ;  /* 0x0000000800087310 */ /* 0x000e220000301000 */
[----:B------:R-:W-:Y:S02]  /*6450*/  IMAD.SHL.U32 R12, R7, 0x2000, RZ ;  /* 0x00002000070c7824 */ /* 0x000fe400078e00ff */
[----:B------:R-:W-:Y:S01]  /*6460*/  FADD R15, R15, R16 ;  /* 0x000000100f0f7221 */ /* 0x000fe20000000000 */
[----:B------:R-:W-:Y:S01]  /*6470*/  FADD R23, R23, R28 ;  /* 0x0000001c17177221 */ /* 0x000fe20000000000 */
[----:B------:R-:W-:Y:S01]  /*6480*/  FADD R32, R32, R17 ;  /* 0x0000001120207221 */ /* 0x000fe20000000000 */
[----:B------:R-:W-:Y:S01]  /*6490*/  ISETP.GE.U32.AND P0, PT, R10, R12, PT ;  /* 0x0000000c0a00720c */ /* 0x000fe20003f06070 */
[----:B------:R-:W-:Y:S02]  /*64a0*/  FADD R15, R42, R15 ;  /* 0x0000000f2a0f7221 */ /* 0x000fe40000000000 */
[----:B------:R-:W-:-:S04]  /*64b0*/  FADD R32, R23, R32 ;  /* 0x0000002017207221 */ /* 0x000fc80000000000 */
[----:B------:R-:W-:-:S04]  /*64c0*/  FADD R15, R15, R32 ;  /* 0x000000200f0f7221 */ /* 0x000fc80000000000 */
[----:B0-----:R-:W-:Y:S02]  /*64d0*/  FADD R10, R8, R15 ;  /* 0x0000000f080a7221 */ /* 0x001fe40000000000 */
[----:B------:R-:W-:Y:S05]  /*64e0*/  @!P0 BRA `(.L_x_365) ;  /* 0x0000000800c88947 */ /* 0x000fea0003800000 */
[C---:B------:R-:W-:Y:S01]  /*64f0*/  IMAD.IADD R19, R12.reuse, 0x1, R19 ;  /* 0x000000010c137824 */ /* 0x040fe200078e0213 */
[----:B------:R-:W-:Y:S01]  /*6500*/  UIADD3 UR4, UPT, UPT, UR4, 0x1, URZ ;  /* 0x0000000104047890 */ /* 0x000fe2000fffe0ff */
[----:B------:R-:W-:-:S03]  /*6510*/  IMAD.IADD R11, R12, 0x1, R11 ;  /* 0x000000010c0b7824 */ /* 0x000fc600078e020b */
[----:B------:R-:W-:-:S13]  /*6520*/  ISETP.GT.U32.AND P0, PT, R19, R18, PT ;  /* 0x000000121300720c */ /* 0x000fda0003f04070 */
[----:B------:R-:W-:Y:S05]  /*6530*/  @!P0 BRA `(.L_x_399) ;  /* 0xffffffd8009c8947 */ /* 0x000fea000383ffff */
[----:B------:R-:W-:-:S07]  /*6540*/  IMAD.MOV.U32 R8, RZ, RZ, R12 ;  /* 0x000000ffff087224 */ /* 0x000fce00078e000c */
.L_x_366:
[----:B------:R-:W-:-:S13]  /*6550*/  ISETP.GE.U32.AND P0, PT, R19, R6, PT ;  /* 0x000000061300720c */ /* 0x000fda0003f06070 */
[----:B------:R-:W-:Y:S05]  /*6560*/  @P0 BRA `(.L_x_365) ;  /* 0x0000000800a80947 */ /* 0x000fea0003800000 */
[----:B------:R-:W-:Y:S01]  /*6570*/  IADD3 R9, PT, PT, -R19, R6, RZ ;  /* 0x0000000613097210 */ /* 0x000fe20007ffe1ff */
[----:B------:R-:W-:Y:S03]  /*6580*/  BSSY.RECONVERGENT B1, `(.L_x_365) ;  /* 0x00000a8000017945 */ /* 0x000fe60003800200 */
[----:B------:R-:W-:-:S13]  /*6590*/  ISETP.GE.AND P0, PT, R0, R9, PT ;  /* 0x000000090000720c */ /* 0x000fda0003f06270 */
[----:B------:R-:W-:Y:S05]  /*65a0*/  @P0 BRA `(.L_x_400) ;  /* 0x0000000800940947 */ /* 0x000fea0003800000 */
[----:B------:R-:W0:Y:S01]  /*65b0*/  S2R R15, SR_CTAID.X ;  /* 0x00000000000f7919 */ /* 0x000e220000002500 */
[----:B------:R-:W-:Y:S01]  /*65c0*/  LOP3.LUT R13, RZ, R0, RZ, 0x33, !PT ;  /* 0x00000000ff0d7212 */ /* 0x000fe200078e33ff */
[----:B------:R-:W-:Y:S01]  /*65d0*/  IMAD R7, R7, UR4, RZ ;  /* 0x0000000407077c24 */ /* 0x000fe2000f8e02ff */
[----:B------:R-:W-:Y:S03]  /*65e0*/  BSSY.RECONVERGENT B2, `(.L_x_401) ;  /* 0x0000030000027945 */ /* 0x000fe60003800200 */
[----:B------:R-:W-:Y:S02]  /*65f0*/  IMAD.IADD R13, R13, 0x1, R6 ;  /* 0x000000010d0d7824 */ /* 0x000fe400078e0206 */
[----:B------:R-:W-:-:S03]  /*6600*/  IMAD.MOV.U32 R6, RZ, RZ, R0 ;  /* 0x000000ffff067224 */ /* 0x000fc600078e0000 */
[----:B------:R-:W-:Y:S01]  /*6610*/  LOP3.LUT P0, RZ, R13, 0x200, RZ, 0xc0, !PT ;  /* 0x000002000dff7812 */ /* 0x000fe2000780c0ff */
[----:B0-----:R-:W-:-:S04]  /*6620*/  IMAD R8, R15, 0x2000, R8 ;  /* 0x000020000f087824 */ /* 0x001fc800078e0208 */
[----:B------:R-:W-:-:S04]  /*6630*/  IMAD.IADD R8, R13, 0x1, -R8 ;  /* 0x000000010d087824 */ /* 0x000fc800078e0a08 */
[----:B------:R-:W-:-:S04]  /*6640*/  IMAD R8, R7, -0x2000, R8 ;  /* 0xffffe00007087824 */ /* 0x000fc800078e0208 */
[----:B------:R-:W-:Y:S05]  /*6650*/  @P0 BRA `(.L_x_402) ;  /* 0x0000000000a00947 */ /* 0x000fea0003800000 */
[----:B------:R-:W-:Y:S01]  /*6660*/  MOV R7, 0x8 ;  /* 0x0000000800077802 */ /* 0x000fe20000000f00 */
[----:B------:R-:W-:-:S04]  /*6670*/  IMAD.IADD R6, R0, 0x1, R19 ;  /* 0x0000000100067824 */ /* 0x000fc800078e0213 */
[----:B------:R-:W-:-:S06]  /*6680*/  IMAD.WIDE.U32 R6, R6, R7, UR6 ;  /* 0x0000000606067e25 */ /* 0x000fcc000f8e0007 */
        /* <DEDUP_REMOVED lines=33> */
.L_x_404:
[----:B------:R-:W-:Y:S05]  /*68a0*/  BSYNC.RECONVERGENT B3 ;  /* 0x0000000000037941 */ /* 0x000fea0003800200 */
.L_x_403:
[----:B------:R-:W0:Y:S01]  /*68b0*/  F2F.F32.F64 R3, R2 ;  /* 0x0000000200037310 */ /* 0x000e220000301000 */
[----:B------:R-:W-:Y:S01]  /*68c0*/  IADD3 R6, PT, PT, R0, 0x200, RZ ;  /* 0x0000020000067810 */ /* 0x000fe20007ffe0ff */
[----:B0-----:R-:W-:-:S07]  /*68d0*/  FADD R10, R10, R3 ;  /* 0x000000030a0a7221 */ /* 0x001fce0000000000 */
.L_x_402:
[----:B------:R-:W-:Y:S05]  /*68e0*/  BSYNC.RECONVERGENT B2 ;  /* 0x0000000000027941 */ /* 0x000fea0003800200 */
.L_x_401:
[----:B------:R-:W-:-:S13]  /*68f0*/  ISETP.GE.U32.AND P0, PT, R8, 0x200, PT ;  /* 0x000002000800780c */ /* 0x000fda0003f06070 */
[----:B------:R-:W-:Y:S05]  /*6900*/  @!P0 BRA `(.L_x_400) ;  /* 0x0000000400bc8947 */ /* 0x000fea0003800000 */
[C---:B------:R-:W-:Y:S02]  /*6910*/  IMAD.IADD R11, R6.reuse, 0x1, R11 ;  /* 0x00000001060b7824 */ /* 0x040fe400078e020b */
[----:B------:R-:W-:-:S07]  /*6920*/  VIADD R8, R6, 0x200 ;  /* 0x0000020006087836 */ /* 0x000fce0000000000 */
.L_x_409:
[----:B------:R-:W0:Y:S01]  /*6930*/  LDC.64 R4, c[0x0][0x380] ;  /* 0x0000e000ff047b82 */ /* 0x000e220000000a00 */
[----:B------:R-:W-:-:S04]  /*6940*/  VIADD R3, R11, 0xfffffe00 ;  /* 0xfffffe000b037836 */ /* 0x000fc80000000000 */
[----:B0-----:R-:W-:-:S06]  /*6950*/  IMAD.WIDE.U32 R2, R3, 0x8, R4 ;  /* 0x0000000803027825 */ /* 0x001fcc00078e0004 */
[----:B------:R-:W2:Y:S01]  /*6960*/  LDG.E.64 R2, desc[UR8][R2.64] ;  /* 0x0000000802027981 */ /* 0x000ea2000c1e1b00 */
[----:B------:R-:W-:-:S06]  /*6970*/  IMAD.WIDE.U32 R4, R11, 0x8, R4 ;  /* 0x000000080b047825 */ /* 0x000fcc00078e0004 */
[----:B------:R-:W3:Y:S01]  /*6980*/  LDG.E.64 R4, desc[UR8][R4.64] ;  /* 0x0000000804047981 */ /* 0x000ee2000c1e1b00 */
[----:B------:R-:W-:Y:S01]  /*6990*/  IMAD.MOV.U32 R22, RZ, RZ, 0x652b82fe ;  /* 0x652b82feff167424 */ /* 0x000fe200078e00ff */
[----:B------:R-:W-:Y:S01]  /*69a0*/  MOV R12, 0xfefa39ef ;  /* 0xfefa39ef000c7802 */ /* 0x000fe20000000f00 */
[----:B------:R-:W-:Y:S01]  /*69b0*/  IMAD.MOV.U32 R23, RZ, RZ, 0x3ff71547 ;  /* 0x3ff71547ff177424 */ /* 0x000fe200078e00ff */
[----:B------:R-:W-:Y:S01]  /*69c0*/  MOV R18, 0xfca213ea ;  /* 0xfca213ea00127802 */ /* 0x000fe20000000f00 */
[----:B------:R-:W-:Y:S01]  /*69d0*/  IMAD.MOV.U32 R13, RZ, RZ, 0x3fe62e42 ;  /* 0x3fe62e42ff0d7424 */ /* 0x000fe200078e00ff */
[----:B------:R-:W-:Y:S01]  /*69e0*/  BSSY.RECONVERGENT B2, `(.L_x_405) ;  /* 0x0000037000027945 */ /* 0x000fe20003800200 */
[----:B------:R-:W-:Y:S02]  /*69f0*/  IMAD.MOV.U32 R14, RZ, RZ, 0x3b39803f ;  /* 0x3b39803fff0e7424 */ /* 0x000fe400078e00ff */
[----:B------:R-:W-:Y:S02]  /*6a00*/  IMAD.MOV.U32 R15, RZ, RZ, 0x3c7abc9e ;  /* 0x3c7abc9eff0f7424 */ /* 0x000fe400078e00ff */
[----:B------:R-:W-:-:S02]  /*6a10*/  IMAD.MOV.U32 R19, RZ, RZ, 0x3e928af3 ;  /* 0x3e928af3ff137424 */ /* 0x000fc400078e00ff */
[----:B------:R-:W-:Y:S02]  /*6a20*/  IMAD.MOV.U32 R20, RZ, RZ, 0x62401315 ;  /* 0x62401315ff147424 */ /* 0x000fe400078e00ff */
[----:B------:R-:W-:Y:S01]  /*6a30*/  IMAD.MOV.U32 R21, RZ, RZ, 0x3ec71dee ;  /* 0x3ec71deeff157424 */ /* 0x000fe200078e00ff */
[-C--:B--2---:R-:W-:Y:S01]  /*6a40*/  DFMA R6, R2, R22.reuse, 6.75539944105574400000e+15 ;  /* 0x433800000206742b */ /* 0x084fe20000000016 */
[----:B------:R-:W-:Y:S01]  /*6a50*/  FSETP.GEU.AND P0, PT, |R3|, 4.1917929649353027344, PT ;  /* 0x4086232b0300780b */ /* 0x000fe20003f0e200 */
[----:B---3--:R-:W-:-:S06]  /*6a60*/  DFMA R22, R4, R22, 6.75539944105574400000e+15 ;  /* 0x433800000416742b */ /* 0x008fcc0000000016 */
[----:B------:R-:W-:-:S08]  /*6a70*/  DADD R28, R6, -6.75539944105574400000e+15 ;  /* 0xc3380000061c7429 */ /* 0x000fd00000000000 */
[----:B------:R-:W-:-:S08]  /*6a80*/  DFMA R16, R28, -R12, R2 ;  /* 0x8000000c1c10722b */ /* 0x000fd00000000002 */
[----:B------:R-:W-:Y:S01]  /*6a90*/  DFMA R28, R28, -R14, R16 ;  /* 0x8000000e1c1c722b */ /* 0x000fe20000000010 */
[----:B------:R-:W-:Y:S02]  /*6aa0*/  IMAD.MOV.U32 R16, RZ, RZ, 0x69ce2bdf ;  /* 0x69ce2bdfff107424 */ /* 0x000fe400078e00ff */
[----:B------:R-:W-:-:S06]  /*6ab0*/  IMAD.MOV.U32 R17, RZ, RZ, 0x3e5ade15 ;  /* 0x3e5ade15ff117424 */ /* 0x000fcc00078e00ff */
[----:B------:R-:W-:-:S08]  /*6ac0*/  DFMA R24, R28, R16, R18 ;  /* 0x000000101c18722b */ /* 0x000fd00000000012 */
        /* <DEDUP_REMOVED lines=40> */
.L_x_406:
[----:B------:R-:W-:Y:S05]  /*6d50*/  BSYNC.RECONVERGENT B2 ;  /* 0x0000000000027941 */ /* 0x000fea0003800200 */
.L_x_405:
[----:B------:R-:W-:Y:S01]  /*6d60*/  DADD R2, R22, -6.75539944105574400000e+15 ;  /* 0xc338000016027429 */ /* 0x000fe20000000000 */
[----:B------:R-:W0:Y:S01]  /*6d70*/  F2F.F32.F64 R29, R28 ;  /* 0x0000001c001d7310 */ /* 0x000e220000301000 */
        /* <DEDUP_REMOVED lines=15> */
[----:B0-----:R-:W-:-:S09]  /*6e70*/  FADD R13, R29, R10 ;  /* 0x0000000a1d0d7221 */ /* 0x001fd20000000000 */
[----:B------:R-:W-:Y:S01]  /*6e80*/  LEA R3, R22, R17, 0x14 ;  /* 0x0000001116037211 */ /* 0x000fe200078ea0ff */
[----:B------:R-:W-:Y:S01]  /*6e90*/  IMAD.MOV.U32 R2, RZ, RZ, R16 ;  /* 0x000000ffff027224 */ /* 0x000fe200078e0010 */
        /* <DEDUP_REMOVED lines=14> */
.L_x_408:
[----:B------:R-:W-:Y:S05]  /*6f80*/  BSYNC.RECONVERGENT B2 ;  /* 0x0000000000027941 */ /* 0x000fea0003800200 */
.L_x_407:
[C---:B------:R-:W-:Y:S01]  /*6f90*/  IADD3 R4, PT, PT, R8.reuse, 0x200, RZ ;  /* 0x0000020008047810 */ /* 0x040fe20007ffe0ff */
[----:B------:R-:W0:Y:S01]  /*6fa0*/  F2F.F32.F64 R2, R2 ;  /* 0x0000000200027310 */ /* 0x000e220000301000 */
[----:B------:R-:W-:Y:S02]  /*6fb0*/  VIADD R8, R8, 0x400 ;  /* 0x0000040008087836 */ /* 0x000fe40000000000 */
[----:B------:R-:W-:Y:S01]  /*6fc0*/  ISETP.GE.AND P0, PT, R4, R9, PT ;  /* 0x000000090400720c */ /* 0x000fe20003f06270 */
[----:B------:R-:W-:Y:S02]  /*6fd0*/  VIADD R11, R11, 0x400 ;  /* 0x000004000b0b7836 */ /* 0x000fe40000000000 */
[----:B0-----:R-:W-:-:S10]  /*6fe0*/  FADD R10, R13, R2 ;  /* 0x000000020d0a7221 */ /* 0x001fd40000000000 */
[----:B------:R-:W-:Y:S05]  /*6ff0*/  @!P0 BRA `(.L_x_409) ;  /* 0xfffffff8004c8947 */ /* 0x000fea000383ffff */
.L_x_400:
[----:B------:R-:W-:Y:S05]  /*7000*/  BSYNC.RECONVERGENT B1 ;  /* 0x0000000000017941 */ /* 0x000fea0003800200 */
.L_x_365:
[----:B------:R-:W0:Y:S01]  /*7010*/  S2R R7, SR_LANEID ;  /* 0x0000000000077919 */ /* 0x000e220000000000 */
[----:B------:R-:W-:-:S05]  /*7020*/  IMAD.MOV.U32 R3, RZ, RZ, R10 ;  /* 0x000000ffff037224 */ /* 0x000fca00078e000a */
        /* <DEDUP_REMOVED lines=30> */
[----:B------:R-:W0:Y:S04]  /*7210*/  LDS.128 R16, [UR4+0x10] ;  /* 0x00001004ff107984 */ /* 0x000e280008000c00 */
[----:B------:R-:W1:Y:S04]  /*7220*/  LDS.128 R12, [UR4+0x20] ;  /* 0x00002004ff0c7984 */ /* 0x000e680008000c00 */
[----:B------:R-:W2:Y:S01]  /*7230*/  LDS.128 R8, [UR4+0x30] ;  /* 0x00003004ff087984 */ /* 0x000ea20008000c00 */
[----:B0-----:R-:W-:-:S03]  /*7240*/  FADD R3, R4, R17 ;  /* 0x0000001104037221 */ /* 0x001fc60000000000 */
[----:B---3--:R-:W0:Y:S01]  /*7250*/  LDS.128 R4, [UR4+0x40] ;  /* 0x00004004ff047984 */ /* 0x008e220008000c00 */
        /* <DEDUP_REMOVED lines=10> */
[----:B0-----:R-:W-:-:S04]  /*7300*/  FADD R4, R11, R4 ;  /* 0x000000040b047221 */ /* 0x001fc80000000000 */
[----:B------:R-:W-:-:S04]  /*7310*/  FADD R5, R4, R5 ;  /* 0x0000000504057221 */ /* 0x000fc80000000000 */
[----:B------:R-:W-:-:S04]  /*7320*/  FADD R6, R5, R6 ;  /* 0x0000000605067221 */ /* 0x000fc80000000000 */
[----:B------:R-:W-:-:S07]  /*7330*/  FADD R4, R6, R7 ;  /* 0x0000000706047221 */ /* 0x000fce0000000000 */
.L_x_332:
[----:B------:R-:W-:Y:S05]  /*7340*/  BSYNC.RECONVERGENT B0 ;  /* 0x0000000000007941 */ /* 0x000fea0003800200 */
.L_x_314:
[----:B------:R-:W-:Y:S05]  /*7350*/  @P0 EXIT ;  /* 0x000000000000094d */ /* 0x000fea0003800000 */
[----:B--23--:R-:W2:Y:S01]  /*7360*/  S2R R5, SR_CTAID.X ;  /* 0x0000000000057919 */ /* 0x00cea20000002500 */
[----:B-1----:R-:W2:Y:S02]  /*7370*/  LDC.64 R2, c[0x0][0x388] ;  /* 0x0000e200ff027b82 */ /* 0x002ea40000000a00 */
[----:B--2---:R-:W-:-:S05]  /*7380*/  IMAD.WIDE.U32 R2, R5, 0x4, R2 ;  /* 0x0000000405027825 */ /* 0x004fca00078e0002 */
[----:B------:R-:W-:Y:S01]  /*7390*/  STG.E desc[UR8][R2.64], R4 ;  /* 0x0000000402007986 */ /* 0x000fe2000c101908 */
[----:B------:R-:W-:Y:S05]  /*73a0*/  EXIT ;  /* 0x000000000000794d */ /* 0x000fea0003800000 */
.L_x_410:
        /* <DEDUP_REMOVED lines=13> */
.L_x_1047:


//--------------------- .text._ZN3cub18CUB_300001_SM_10006detail6reduce28DeviceReduceSingleTileKernelINS2_10policy_hubIfjN4cuda3std3__44plusIfEEE10Policy1000EN6thrust24THRUST_300001_SM_1000_NS6detail15normal_iteratorINSD_10device_ptrIdEEEEPdjS9_df3ExpEEvT0_T1_T2_T3_T4_T6_ --------------------------
	.section	.text._ZN3cub18CUB_300001_SM_10006detail6reduce28DeviceReduceSingleTileKernelINS2_10policy_hubIfjN4cuda3std3__44plusIfEEE10Policy1000EN6thrust24THRUST_300001_SM_1000_NS6detail15normal_iteratorINSD_10device_ptrIdEEEEPdjS9_df3ExpEEvT0_T1_T2_T3_T4_T6_,"ax",@progbits
	.align	128
        .global         _ZN3cub18CUB_300001_SM_10006detail6reduce28DeviceReduceSingleTileKernelINS2_10policy_hubIfjN4cuda3std3__44plusIfEEE10Policy1000EN6thrust24THRUST_300001_SM_1000_NS6detail15normal_iteratorINSD_10device_ptrIdEEEEPdjS9_df3ExpEEvT0_T1_T2_T3_T4_T6_
        .type           _ZN3cub18CUB_300001_SM_10006detail6reduce28DeviceReduceSingleTileKernelINS2_10policy_hubIfjN4cuda3std3__44plusIfEEE10Policy1000EN6thrust24THRUST_300001_SM_1000_NS6detail15normal_iteratorINSD_10device_ptrIdEEEEPdjS9_df3ExpEEvT0_T1_T2_T3_T4_T6_,@function
        .size           _ZN3cub18CUB_300001_SM_10006detail6reduce28DeviceReduceSingleTileKernelINS2_10policy_hubIfjN4cuda3std3__44plusIfEEE10Policy1000EN6thrust24THRUST_300001_SM_1000_NS6detail15normal_iteratorINSD_10device_ptrIdEEEEPdjS9_df3ExpEEvT0_T1_T2_T3_T4_T6_,(.L_x_1048 - _ZN3cub18CUB_300001_SM_10006detail6reduce28DeviceReduceSingleTileKernelINS2_10policy_hubIfjN4cuda3std3__44plusIfEEE10Policy1000EN6thrust24THRUST_300001_SM_1000_NS6detail15normal_iteratorINSD_10device_ptrIdEEEEPdjS9_df3ExpEEvT0_T1_T2_T3_T4_T6_)
        .other          _ZN3cub18CUB_300001_SM_10006detail6reduce28DeviceReduceSingleTileKernelINS2_10policy_hubIfjN4cuda3std3__44plusIfEEE10Policy1000EN6thrust24THRUST_300001_SM_1000_NS6detail15normal_iteratorINSD_10device_ptrIdEEEEPdjS9_df3ExpEEvT0_T1_T2_T3_T4_T6_,@"STO_CUDA_ENTRY STV_DEFAULT"
_ZN3cub18CUB_300001_SM_10006detail6reduce28DeviceReduceSingleTileKernelINS2_10policy_hubIfjN4cuda3std3__44plusIfEEE10Policy1000EN6thrust24THRUST_300001_SM_1000_NS6detail15normal_iteratorINSD_10device_ptrIdEEEEPdjS9_df3ExpEEvT0_T1_T2_T3_T4_T6_:
.text._ZN3cub18CUB_300001_SM_10006detail6reduce28DeviceReduceSingleTileKernelINS2_10policy_hubIfjN4cuda3std3__44plusIfEEE10Policy1000EN6thrust24THRUST_300001_SM_1000_NS6detail15normal_iteratorINSD_10device_ptrIdEEEEPdjS9_df3ExpEEvT0_T1_T2_T3_T4_T6_:
[----:B------:R-:W-:Y:S01]  /*0000*/  LDC R1, c[0x0][0x37c] ;  /* 0x0000df00ff017b82 */ /* 0x000fe20000000800 */
[----:B------:R-:W0:Y:S01]  /*0010*/  LDCU UR4, c[0x0][0x390] ;  /* 0x00007200ff0477ac */ /* 0x000e220008000800 */
[----:B------:R-:W1:Y:S01]  /*0020*/  LDCU.64 UR6, c[0x0][0x358] ;  /* 0x00006b00ff0677ac */ /* 0x000e620008000a00 */
[----:B0-----:R-:W-:-:S09]  /*0030*/  UISETP.NE.AND UP0, UPT, UR4, URZ, UPT ;  /* 0x000000ff0400728c */ /* 0x001fd2000bf05270 */
        /* <DEDUP_REMOVED lines=8> */
.L_x_411:
[----:B------:R-:W-:Y:S01]  /*00c0*/  UISETP.GT.U32.AND UP0, UPT, UR4, 0x1fff, UPT ;  /* 0x00001fff0400788c */ /* 0x000fe2000bf04070 */
[----:B------:R-:W-:Y:S08]  /*00d0*/  BSSY.RECONVERGENT B0, `(.L_x_412) ;  /* 0x0000769000007945 */ /* 0x000ff00003800200 */
        /* <DEDUP_REMOVED lines=65> */
[----:B------:R-:W-:Y:S02]  /*04f0*/  @!P1 LEA R3, R2, 0x3ff00000, 0x14 ;  /* 0x3ff0000002039811 */ /* 0x000fe400078ea0ff */
[----:B------:R-:W-:-:S06]  /*0500*/  @!P1 MOV R2, RZ ;  /* 0x000000ff00029202 */ /* 0x000fcc0000000f00 */
[----:B------:R-:W-:-:S11]  /*0510*/  @!P1 DMUL R8, R6, R2 ;  /* 0x0000000206089228 */ /* 0x000fd60000000000 */
.L_x_417:
[----:B------:R-:W-:Y:S05]  /*0520*/  BSYNC.RECONVERGENT B2 ;  /* 0x0000000000027941 */ /* 0x000fea0003800200 */
.L_x_416:
[----:B------:R0:W1:Y:S01]  /*0530*/  F2F.F32.F64 R2, R8 ;  /* 0x0000000800027310 */ /* 0x0000620000301000 */
[----:B------:R-:W-:-:S07]  /*0540*/  VIADD R3, R0, 0x200 ;  /* 0x0000020000037836 */ /* 0x000fce0000000000 */
.L_x_415:
[----:B------:R-:W-:Y:S05]  /*0550*/  BSYNC.RECONVERGENT B1 ;  /* 0x0000000000017941 */ /* 0x000fea0003800200 */
.L_x_414:
        /* <DEDUP_REMOVED lines=17> */
.L_x_424:
        /* <DEDUP_REMOVED lines=16> */
[----:B------:R-:W-:Y:S01]  /*0770*/  MOV R4, 0xfca213ea ;  /* 0xfca213ea00047802 */ /* 0x000fe20000000f00 */
[----:B------:R-:W-:Y:S01]  /*0780*/  IMAD.MOV.U32 R5, RZ, RZ, 0x3e928af3 ;  /* 0x3e928af3ff057424 */ /* 0x000fe200078e00ff */
        /* <DEDUP_REMOVED lines=43> */
.L_x_423:
[----:B--2---:R-:W-:Y:S05]  /*0a40*/  BSYNC.RECONVERGENT B3 ;  /* 0x0000000000037941 */ /* 0x004fea0003800200 */
.L_x_422:
        /* <DEDUP_REMOVED lines=8> */
.L_x_421:
[----:B--2---:R-:W-:Y:S05]  /*0ad0*/  BSYNC.RECONVERGENT B2 ;  /* 0x0000000000027941 */ /* 0x004fea0003800200 */
.L_x_420:
[----:B------:R-:W-:-:S13]  /*0ae0*/  ISETP.GE.U32.AND P0, PT, R15, 0x600, PT ;  /* 0x000006000f00780c */ /* 0x000fda0003f06070 */
[----:B------:R-:W-:Y:S05]  /*0af0*/  @!P0 BRA `(.L_x_419) ;  /* 0x0000000800dc8947 */ /* 0x000fea0003800000 */
[----:B------:R-:W2:Y:S02]  /*0b00*/  LDC.64 R4, c[0x0][0x380] ;  /* 0x0000e000ff047b82 */ /* 0x000ea40000000a00 */
[----:B--2---:R-:W-:-:S03]  /*0b10*/  IMAD.WIDE.U32 R4, R3, 0x8, R4 ;  /* 0x0000000803047825 */ /* 0x004fc600078e0004 */
[----:B------:R-:W-:-:S04]  /*0b20*/  IADD3 R4, P0, PT, R4, 0x2000, RZ ;  /* 0x0000200004047810 */ /* 0x000fc80007f1e0ff */
[----:B------:R-:W-:-:S09]  /*0b30*/  IADD3.X R5, PT, PT, RZ, R5, RZ, P0, !PT ;  /* 0x00000005ff057210 */ /* 0x000fd200007fe4ff */
.L_x_433:
[----:B------:R-:W2:Y:S04]  /*0b40*/  LDG.E.64 R20, desc[UR6][R4.64+-0x2000] ;  /* 0xffe0000604147981 */ /* 0x000ea8000c1e1b00 */
[----:B------:R-:W3:Y:S04]  /*0b50*/  LDG.E.64 R14, desc[UR6][R4.64+-0x1000] ;  /* 0xfff00006040e7981 */ /* 0x000ee8000c1e1b00 */
[----:B0-----:R-:W4:Y:S04]  /*0b60*/  LDG.E.64 R8, desc[UR6][R4.64] ;  /* 0x0000000604087981 */ /* 0x001f28000c1e1b00 */
[----:B------:R-:W5:Y:S01]  /*0b70*/  LDG.E.64 R6, desc[UR6][R4.64+0x1000] ;  /* 0x0010000604067981 */ /* 0x000f62000c1e1b00 */
        /* <DEDUP_REMOVED lines=10> */
[----:B------:R-:W-:-:S02]  /*0c20*/  IMAD.MOV.U32 R44, RZ, RZ, -0x35dec16 ;  /* 0xfca213eaff2c7424 */ /* 0x000fc400078e00ff */
        /* <DEDUP_REMOVED lines=13> */
[----:B------:R-:W-:Y:S02]  /*0d00*/  DADD R24, R10, -6.75539944105574400000e+15 ;  /* 0xc33800000a187429 */ /* 0x000fe40000000000 */
        /* <DEDUP_REMOVED lines=22> */
[----:B------:R-:W-:Y:S01]  /*0e70*/  MOV R41, 0x3f811111 ;  /* 0x3f81111100297802 */ /* 0x000fe20000000f00 */
        /* <DEDUP_REMOVED lines=47> */
[----:B------:R-:W-:Y:S01]  /*1170*/  @!P1 IMAD.IADD R18, R18, 0x1, -R19 ;  /* 0x0000000112129824 */ /* 0x000fe200078e0a13 */
[----:B------:R-:W-:-:S04]  /*1180*/  @!P1 LEA R19, R19, R31, 0x14 ;  /* 0x0000001f13139211 */ /* 0x000fc800078ea0ff */
[----:B------:R-:W-:Y:S01]  /*1190*/  @!P1 LEA R21, R18, 0x3ff00000, 0x14 ;  /* 0x3ff0000012159811 */ /* 0x000fe200078ea0ff */
[----:B------:R-:W-:-:S06]  /*11a0*/  @!P1 IMAD.MOV.U32 R18, RZ, RZ, R30 ;  /* 0x000000ffff129224 */ /* 0x000fcc00078e001e */
[----:B------:R-:W-:-:S11]  /*11b0*/  @!P1 DMUL R26, R18, R20 ;  /* 0x00000014121a9228 */ /* 0x000fd60000000000 */
.L_x_426:
[----:B------:R-:W-:Y:S05]  /*11c0*/  BSYNC.RECONVERGENT B2 ;  /* 0x0000000000027941 */ /* 0x000fea0003800200 */
.L_x_425:
        /* <DEDUP_REMOVED lines=21> */
.L_x_428:
[----:B------:R-:W-:Y:S05]  /*1320*/  BSYNC.RECONVERGENT B2 ;  /* 0x0000000000027941 */ /* 0x000fea0003800200 */
.L_x_427:
[----:B------:R-:W-:Y:S01]  /*1330*/  FSETP.GEU.AND P0, PT, |R9|, 4.1917929649353027344, PT ;  /* 0x4086232b0900780b */ /* 0x000fe20003f0e200 */
[----:B------:R0:W3:Y:S01]  /*1340*/  F2F.F32.F64 R18, R18 ;  /* 0x0000001200127310 */ /* 0x0000e20000301000 */
[----:B------:R-:W-:Y:S01]  /*1350*/  BSSY.RECONVERGENT B2, `(.L_x_429) ;  /* 0x0000012000027945 */ /* 0x000fe20003800200 */
[----:B------:R-:W-:Y:S01]  /*1360*/  DFMA R36, R22, R36, 1 ;  /* 0x3ff000001624742b */ /* 0x000fe20000000024 */
[----:B------:R-:W-:Y:S01]  /*1370*/  IMAD R15, R10, 0x100000, R35 ;  /* 0x001000000a0f7824 */ /* 0x000fe200078e0223 */
[----:B------:R-:W-:-:S08]  /*1380*/  MOV R14, R34 ;  /* 0x00000022000e7202 */ /* 0x000fd00000000f00 */
        /* <DEDUP_REMOVED lines=14> */
.L_x_430:
[----:B------:R-:W-:Y:S05]  /*1470*/  BSYNC.RECONVERGENT B2 ;  /* 0x0000000000027941 */ /* 0x000fea0003800200 */
.L_x_429:
        /* <DEDUP_REMOVED lines=23> */
.L_x_432:
[----:B------:R-:W-:Y:S05]  /*15f0*/  BSYNC.RECONVERGENT B2 ;  /* 0x0000000000027941 */ /* 0x000fea0003800200 */
.L_x_431:
[----:B------:R-:W-:Y:S01]  /*1600*/  VIADD R3, R3, 0x800 ;  /* 0x0000080003037836 */ /* 0x000fe20000000000 */
[----:B------:R-:W0:Y:S01]  /*1610*/  F2F.F32.F64 R2, R8 ;  /* 0x0000000800027310 */ /* 0x000e220000301000 */
[----:B------:R-:W-:-:S03]  /*1620*/  IADD3 R4, P1, PT, R4, 0x4000, RZ ;  /* 0x0000400004047810 */ /* 0x000fc60007f3e0ff */
[----:B------:R-:W-:Y:S02]  /*1630*/  ISETP.GE.AND P0, PT, R3, UR5, PT ;  /* 0x0000000503007c0c */ /* 0x000fe4000bf06270 */
[----:B------:R-:W-:Y:S02]  /*1640*/  IMAD.X R5, RZ, RZ, R5, P1 ;  /* 0x000000ffff057224 */ /* 0x000fe400008e0605 */
[----:B0-----:R-:W-:-:S09]  /*1650*/  FADD R2, R27, R2 ;  /* 0x000000021b027221 */ /* 0x001fd20000000000 */
[----:B------:R-:W-:Y:S05]  /*1660*/  @!P0 BRA `(.L_x_433) ;  /* 0xfffffff400348947 */ /* 0x000fea000383ffff */
.L_x_419:
[----:B--2---:R-:W-:Y:S05]  /*1670*/  BSYNC.RECONVERGENT B1 ;  /* 0x0000000000017941 */ /* 0x004fea0003800200 */
.L_x_418:
[----:B------:R-:W2:Y:S01]  /*1680*/  LDC R16, c[0x0][0x390] ;  /* 0x0000e400ff107b82 */ /* 0x000ea20000000800 */
[----:B-1----:R-:W-:Y:S01]  /*1690*/  IMAD.MOV.U32 R5, RZ, RZ, R2 ;  /* 0x000000ffff057224 */ /* 0x002fe200078e0002 */
[----:B--2---:R-:W-:-:S13]  /*16a0*/  ISETP.GE.AND P0, PT, R16, 0x200, PT ;  /* 0x000002001000780c */ /* 0x004fda0003f06270 */
[----:B------:R-:W-:Y:S05]  /*16b0*/  @!P0 BRA `(.L_x_434) ;  /* 0x0000000000d08947 */ /* 0x000fea0003800000 */
[----:B------:R-:W1:Y:S01]  /*16c0*/  S2R R7, SR_LANEID ;  /* 0x0000000000077919 */ /* 0x000e620000000000 */
[----:B------:R-:W2:Y:S02]  /*16d0*/  SHFL.DOWN PT, R2, R5, 0x1, 0x1f ;  /* 0x08201f0005027f89 */ /* 0x000ea400000e0000 */
[----:B--2---:R-:W-:Y:S01]  /*16e0*/  FADD R2, R2, R5 ;  /* 0x0000000502027221 */ /* 0x004fe20000000000 */
[C---:B-1----:R-:W-:Y:S02]  /*16f0*/  ISETP.GT.AND P0, PT, R7.reuse, 0x1e, PT ;  /* 0x0000001e0700780c */ /* 0x042fe40003f04270 */
        /* <DEDUP_REMOVED lines=25> */
[----:B------:R-:W2:Y:S01]  /*1890*/  S2UR UR5, SR_CgaCtaId ;  /* 0x00000000000579c3 */ /* 0x000ea20000008800 */
[----:B------:R-:W-:Y:S02]  /*18a0*/  UMOV UR4, 0x400 ;  /* 0x0000040000047882 */ /* 0x000fe40000000000 */
[----:B--2---:R-:W-:-:S09]  /*18b0*/  ULEA UR4, UR5, UR4, 0x18 ;  /* 0x0000000405047291 */ /* 0x004fd2000f8ec0ff */
[----:B------:R-:W2:Y:S04]  /*18c0*/  LDS.128 R16, [UR4+0x10] ;  /* 0x00001004ff107984 */ /* 0x000ea80008000c00 */
[----:B-1----:R-:W1:Y:S04]  /*18d0*/  LDS.128 R4, [UR4+0x20] ;  /* 0x00002004ff047984 */ /* 0x002e680008000c00 */
[----:B0-----:R-:W0:Y:S04]  /*18e0*/  LDS.128 R8, [UR4+0x30] ;  /* 0x00003004ff087984 */ /* 0x001e280008000c00 */
[----:B------:R-:W3:Y:S01]  /*18f0*/  LDS.128 R12, [UR4+0x40] ;  /* 0x00004004ff0c7984 */ /* 0x000ee20008000c00 */
[----:B--2---:R-:W-:-:S04]  /*1900*/  FADD R3, R2, R17 ;  /* 0x0000001102037221 */ /* 0x004fc80000000000 */
        /* <DEDUP_REMOVED lines=15> */
.L_x_434:
[----:B------:R-:W1:Y:S01]  /*1a00*/  S2R R6, SR_LANEID ;  /* 0x0000000000067919 */ /* 0x000e620000000000 */
[----:B------:R-:W-:-:S05]  /*1a10*/  LOP3.LUT R2, R0, 0x3e0, RZ, 0xc0, !PT ;  /* 0x000003e000027812 */ /* 0x000fca00078ec0ff */
[----:B------:R-:W-:Y:S01]  /*1a20*/  VIADD R3, R2, 0x20 ;  /* 0x0000002002037836 */ /* 0x000fe20000000000 */
[----:B------:R-:W-:-:S04]  /*1a30*/  LOP3.LUT R2, RZ, R2, RZ, 0x33, !PT ;  /* 0x00000002ff027212 */ /* 0x000fc800078e33ff */
[----:B------:R-:W-:Y:S01]  /*1a40*/  ISETP.GT.AND P0, PT, R3, R16, PT ;  /* 0x000000100300720c */ /* 0x000fe20003f04270 */
[----:B------:R-:W-:-:S05]  /*1a50*/  IMAD.IADD R2, R2, 0x1, R16 ;  /* 0x0000000102027824 */ /* 0x000fca00078e0210 */
[----:B------:R-:W-:-:S05]  /*1a60*/  SEL R3, R2, 0x1f, P0 ;  /* 0x0000001f02037807 */ /* 0x000fca0000000000 */
[----:B------:R-:W2:Y:S01]  /*1a70*/  SHFL.DOWN PT, R2, R5, 0x1, R3 ;  /* 0x0820000005027989 */ /* 0x000ea200000e0003 */
[C---:B-1----:R-:W-:Y:S01]  /*1a80*/  ISETP.GE.AND P0, PT, R6.reuse, R3, PT ;  /* 0x000000030600720c */ /* 0x042fe20003f06270 */
[C---:B------:R-:W-:Y:S01]  /*1a90*/  VIADD R4, R6.reuse, 0x2 ;  /* 0x0000000206047836 */ /* 0x040fe20000000000 */
[----:B------:R-:W-:-:S11]  /*1aa0*/  ISETP.NE.AND P1, PT, R6, RZ, PT ;  /* 0x000000ff0600720c */ /* 0x000fd60003f25270 */
[----:B--2---:R-:W-:Y:S01]  /*1ab0*/  @!P0 FADD R5, R2, R5 ;  /* 0x0000000502058221 */ /* 0x004fe20000000000 */
[-C--:B------:R-:W-:Y:S01]  /*1ac0*/  ISETP.GT.AND P0, PT, R4, R3.reuse, PT ;  /* 0x000000030400720c */ /* 0x080fe20003f04270 */
[----:B------:R-:W-:Y:S01]  /*1ad0*/  VIADD R4, R6, 0x4 ;  /* 0x0000000406047836 */ /* 0x000fe20000000000 */
[----:B------:R-:W1:Y:S02]  /*1ae0*/  @!P1 S2R R7, SR_CgaCtaId ;  /* 0x0000000000079919 */ /* 0x000e640000008800 */
[----:B------:R-:W2:Y:S09]  /*1af0*/  SHFL.DOWN PT, R2, R5, 0x2, R3 ;  /* 0x0840000005027989 */ /* 0x000eb200000e0003 */
[----:B--2---:R-:W-:Y:S01]  /*1b00*/  @!P0 FADD R5, R5, R2 ;  /* 0x0000000205058221 */ /* 0x004fe20000000000 */
[----:B------:R-:W-:Y:S01]  /*1b10*/  ISETP.GT.AND P0, PT, R4, R3, PT ;  /* 0x000000030400720c */ /* 0x000fe20003f04270 */
[----:B------:R-:W-:-:S03]  /*1b20*/  VIADD R4, R6, 0x8 ;  /* 0x0000000806047836 */ /* 0x000fc60000000000 */
[----:B------:R-:W2:Y:S09]  /*1b30*/  SHFL.DOWN PT, R2, R5, 0x4, R3 ;  /* 0x0880000005027989 */ /* 0x000eb200000e0003 */
[----:B--2---:R-:W-:Y:S01]  /*1b40*/  @!P0 FADD R5, R5, R2 ;  /* 0x0000000205058221 */ /* 0x004fe20000000000 */
[----:B------:R-:W-:-:S02]  /*1b50*/  ISETP.GT.AND P0, PT, R4, R3, PT ;  /* 0x000000030400720c */ /* 0x000fc40003f04270 */
[----:B------:R-:W-:Y:S02]  /*1b60*/  IADD3 R4, PT, PT, R6, 0x10, RZ ;  /* 0x0000001006047810 */ /* 0x000fe40007ffe0ff */
[----:B------:R-:W2:Y:S01]  /*1b70*/  SHFL.DOWN PT, R2, R5, 0x8, R3 ;  /* 0x0900000005027989 */ /* 0x000ea200000e0003 */
[----:B------:R-:W-:-:S04]  /*1b80*/  @!P1 MOV R6, 0x400 ;  /* 0x0000040000069802 */ /* 0x000fc80000000f00 */
[----:B-1----:R-:W-:-:S04]  /*1b90*/  @!P1 LEA R7, R7, R6, 0x18 ;  /* 0x0000000607079211 */ /* 0x002fc800078ec0ff */
[----:B--2---:R-:W-:Y:S01]  /*1ba0*/  @!P0 FADD R5, R5, R2 ;  /* 0x0000000205058221 */ /* 0x004fe20000000000 */
[----:B------:R-:W-:Y:S02]  /*1bb0*/  ISETP.GT.AND P0, PT, R4, R3, PT ;  /* 0x000000030400720c */ /* 0x000fe40003f04270 */
[----:B------:R-:W-:Y:S02]  /*1bc0*/  @!P1 SHF.R.U32.HI R4, RZ, 0x3, R0 ;  /* 0x00000003ff049819 */ /* 0x000fe40000011600 */
[----:B------:R-:W1:Y:S02]  /*1bd0*/  SHFL.DOWN PT, R2, R5, 0x10, R3 ;  /* 0x0a00000005027989 */ /* 0x000e6400000e0003 */
[----:B------:R-:W-:-:S05]  /*1be0*/  @!P1 LOP3.LUT R4, R4, 0x7c, RZ, 0xc0, !PT ;  /* 0x0000007c04049812 */ /* 0x000fca00078ec0ff */
[----:B------:R-:W-:Y:S02]  /*1bf0*/  @!P1 IMAD.IADD R7, R4, 0x1, R7 ;  /* 0x0000000104079824 */ /* 0x000fe400078e0207 */
[----:B-1----:R-:W-:Y:S01]  /*1c00*/  @!P0 FADD R5, R5, R2 ;  /* 0x0000000205058221 */ /* 0x002fe20000000000 */
[----:B------:R-:W-:-:S03]  /*1c10*/  ISETP.NE.AND P0, PT, R0, RZ, PT ;  /* 0x000000ff0000720c */ /* 0x000fc60003f05270 */
[----:B------:R-:W-:-:S05]  /*1c20*/  IMAD.MOV.U32 R2, RZ, RZ, R5 ;  /* 0x000000ffff027224 */ /* 0x000fca00078e0005 */
[----:B------:R2:W-:Y:S01]  /*1c30*/  @!P1 STS [R7+0x10], R2 ;  /* 0x0000100207009388 */ /* 0x0005e20000000800 */
[----:B------:R-:W-:Y:S06]  /*1c40*/  BAR.SYNC.DEFER_BLOCKING 0x0 ;  /* 0x0000000000007b1d */ /* 0x000fec0000010000 */
[----:B------:R-:W-:Y:S05]  /*1c50*/  @P0 BRA `(.L_x_435) ;  /* 0x0000005800c00947 */ /* 0x000fea0003800000 */
[----:B------:R-:W1:Y:S01]  /*1c60*/  S2UR UR5, SR_CgaCtaId ;  /* 0x00000000000579c3 */ /* 0x000e620000008800 */
[----:B------:R-:W-:Y:S01]  /*1c70*/  UMOV UR4, 0x400 ;  /* 0x0000040000047882 */ /* 0x000fe20000000000 */
[C---:B------:R-:W-:Y:S02]  /*1c80*/  ISETP.GT.AND P2, PT, R16.reuse, 0x20, PT ;  /* 0x000000201000780c */ /* 0x040fe40003f44270 */
[C---:B------:R-:W-:Y:S02]  /*1c90*/  ISETP.GT.AND P3, PT, R16.reuse, 0x40, PT ;  /* 0x000000401000780c */ /* 0x040fe40003f64270 */
[C---:B------:R-:W-:Y:S02]  /*1ca0*/  ISETP.GT.AND P1, PT, R16.reuse, 0x60, PT ;  /* 0x000000601000780c */ /* 0x040fe40003f24270 */
[----:B------:R-:W-:Y:S01]  /*1cb0*/  ISETP.GT.AND P4, PT, R16, 0xc0, PT ;  /* 0x000000c01000780c */ /* 0x000fe20003f84270 */
[----:B-1----:R-:W-:-:S09]  /*1cc0*/  ULEA UR4, UR5, UR4, 0x18 ;  /* 0x0000000405047291 */ /* 0x002fd2000f8ec0ff */
[----:B------:R-:W1:Y:S04]  /*1cd0*/  LDS.128 R20, [UR4+0x10] ;  /* 0x00001004ff147984 */ /* 0x000e680008000c00 */
[----:B--2---:R-:W2:Y:S04]  /*1ce0*/  LDS.128 R4, [UR4+0x20] ;  /* 0x00002004ff047984 */ /* 0x004ea80008000c00 */
[----:B0-----:R-:W0:Y:S04]  /*1cf0*/  LDS.128 R8, [UR4+0x30] ;  /* 0x00003004ff087984 */ /* 0x001e280008000c00 */
[----:B------:R-:W3:Y:S01]  /*1d00*/  LDS.128 R12, [UR4+0x40] ;  /* 0x00004004ff0c7984 */ /* 0x000ee20008000c00 */
[----:B-1----:R-:W-:Y:S01]  /*1d10*/  @P2 FADD R2, R2, R21 ;  /* 0x0000001502022221 */ /* 0x002fe20000000000 */
[----:B------:R-:W-:-:S03]  /*1d20*/  ISETP.GT.AND P2, PT, R16, 0x80, PT ;  /* 0x000000801000780c */ /* 0x000fc60003f44270 */
[----:B------:R-:W-:Y:S01]  /*1d30*/  @P3 FADD R2, R2, R22 ;  /* 0x0000001602023221 */ /* 0x000fe20000000000 */
[----:B------:R-:W-:-:S03]  /*1d40*/  ISETP.GT.AND P3, PT, R16, 0xa0, PT ;  /* 0x000000a01000780c */ /* 0x000fc60003f64270 */
[----:B------:R-:W-:Y:S01]  /*1d50*/  @P1 FADD R2, R2, R23 ;  /* 0x0000001702021221 */ /* 0x000fe20000000000 */
[----:B------:R-:W-:-:S05]  /*1d60*/  ISETP.GT.AND P1, PT, R16, 0xe0, PT ;  /* 0x000000e01000780c */ /* 0x000fca0003f24270 */
        /* <DEDUP_REMOVED lines=21> */
.L_x_413:
[----:B------:R-:W0:Y:S01]  /*1ec0*/  S2R R9, SR_TID.X ;  /* 0x0000000000097919 */ /* 0x000e220000002100 */
[----:B------:R-:W1:Y:S02]  /*1ed0*/  LDCU.64 UR8, c[0x0][0x380] ;  /* 0x00007000ff0877ac */ /* 0x000e640008000a00 */
[----:B-1----:R-:W-:Y:S02]  /*1ee0*/  IMAD.U32 R6, RZ, RZ, UR8 ;  /* 0x00000008ff067e24 */ /* 0x002fe4000f8e00ff */
[----:B------:R-:W-:Y:S02]  /*1ef0*/  IMAD.U32 R7, RZ, RZ, UR9 ;  /* 0x00000009ff077e24 */ /* 0x000fe4000f8e00ff */
        /* <DEDUP_REMOVED lines=49> */
[----:B------:R0:W2:Y:S06]  /*2210*/  LDG.E.64 R34, desc[UR6][R38.64+0xf000] ;  /* 0x00f0000626227981 */ /* 0x0000ac000c1e1b00 */
[----:B------:R-:W-:-:S08]  /*2220*/  DFMA R36, R98, R36, UR18 ;  /* 0x0000001262247e2b */ /* 0x000fd00008000024 */
[----:B------:R-:W-:-:S08]  /*2230*/  DFMA R36, R98, R36, UR20 ;  /* 0x0000001462247e2b */ /* 0x000fd00008000024 */
[----:B------:R-:W-:-:S08]  /*2240*/  DFMA R36, R98, R36, UR22 ;  /* 0x0000001662247e2b */ /* 0x000fd00008000024 */
[----:B------:R-:W-:Y:S02]  /*2250*/  DFMA R36, R98, R36, UR24 ;  /* 0x0000001862247e2b */ /* 0x000fe40008000024 */
[----:B---3--:R-:W-:-:S06]  /*2260*/  DFMA R76, R78, R4, 6.75539944105574400000e+15 ;  /* 0x433800004e4c742b */ /* 0x008fcc0000000004 */
[----:B0-----:R-:W-:Y:S02]  /*2270*/  DFMA R38, R98, R36, UR26 ;  /* 0x0000001a62267e2b */ /* 0x001fe40008000024 */
        /* <DEDUP_REMOVED lines=179> */
[----:B------:R-:W-:Y:S01]  /*2db0*/  IMAD R105, R96, 0x100000, R99 ;  /* 0x0010000060697824 */ /* 0x000fe200078e0263 */
[----:B------:R-:W-:Y:S01]  /*2dc0*/  MOV R104, R98 ;  /* 0x0000006200687202 */ /* 0x000fe20000000f00 */
[----:B------:R-:W-:Y:S08]  /*2dd0*/  @!P0 BRA `(.L_x_437) ;  /* 0x0000000000308947 */ /* 0x000ff00003800000 */
        /* <DEDUP_REMOVED lines=12> */
.L_x_437:
[----:B------:R-:W-:Y:S05]  /*2ea0*/  BSYNC.RECONVERGENT B1 ;  /* 0x0000000000017941 */ /* 0x000fea0003800200 */
.L_x_436:
        /* <DEDUP_REMOVED lines=22> */
.L_x_439:
[----:B------:R-:W-:Y:S05]  /*3010*/  BSYNC.RECONVERGENT B1 ;  /* 0x0000000000017941 */ /* 0x000fea0003800200 */
.L_x_438:
[----:B------:R-:W-:Y:S01]  /*3020*/  FSETP.GEU.AND P0, PT, |R43|, 4.1917929649353027344, PT ;  /* 0x4086232b2b00780b */ /* 0x000fe20003f0e200 */
[----:B------:R0:W2:Y:S01]  /*3030*/  F2F.F32.F64 R79, R102 ;  /* 0x00000066004f7310 */ /* 0x0000a20000301000 */
[----:B------:R-:W-:Y:S01]  /*3040*/  DFMA R76, R100, -UR10, R106 ;  /* 0x8000000a644c7c2b */ /* 0x000fe2000800006a */
[----:B------:R-:W-:Y:S01]  /*3050*/  BSSY.RECONVERGENT B1, `(.L_x_440) ;  /* 0x0000013000017945 */ /* 0x000fe20003800200 */
[----:B------:R-:W-:Y:S01]  /*3060*/  DFMA R104, R96, -UR8, R34 ;  /* 0x8000000860687c2b */ /* 0x000fe20008000022 */
[----:B------:R-:W-:Y:S01]  /*3070*/  IMAD R93, R44, 0x100000, R75 ;  /* 0x001000002c5d7824 */ /* 0x000fe200078e024b */
[----:B------:R-:W-:Y:S01]  /*3080*/  DFMA R100, R94, UR12, R2 ;  /* 0x0000000c5e647c2b */ /* 0x000fe20008000002 */
[----:B------:R-:W-:Y:S01]  /*3090*/  MOV R92, R74 ;  /* 0x0000004a005c7202 */ /* 0x000fe20000000f00 */
        /* <DEDUP_REMOVED lines=14> */
.L_x_441:
[----:B------:R-:W-:Y:S05]  /*3180*/  BSYNC.RECONVERGENT B1 ;  /* 0x0000000000017941 */ /* 0x000fea0003800200 */
.L_x_440:
        /* <DEDUP_REMOVED lines=22> */
.L_x_443:
[----:B------:R-:W-:Y:S05]  /*32f0*/  BSYNC.RECONVERGENT B1 ;  /* 0x0000000000017941 */ /* 0x000fea0003800200 */
.L_x_442:
[----:B------:R-:W-:Y:S01]  /*3300*/  FSETP.GEU.AND P0, PT, |R13|, 4.1917929649353027344, PT ;  /* 0x4086232b0d00780b */ /* 0x000fe20003f0e200 */
[----:B------:R0:W4:Y:S01]  /*3310*/  F2F.F32.F64 R11, R44 ;  /* 0x0000002c000b7310 */ /* 0x0001220000301000 */
[----:B------:R-:W-:Y:S01]  /*3320*/  BSSY.RECONVERGENT B1, `(.L_x_444) ;  /* 0x0000014000017945 */ /* 0x000fe20003800200 */
[----:B------:R-:W-:Y:S01]  /*3330*/  DFMA R54, R42, UR12, R2 ;  /* 0x0000000c2a367c2b */ /* 0x000fe20008000002 */
[----:B------:R-:W-:Y:S01]  /*3340*/  IMAD R37, R38, 0x100000, R57 ;  /* 0x0010000026257824 */ /* 0x000fe200078e0239 */
[----:B------:R-:W-:Y:S01]  /*3350*/  DFMA R74, R76, R74, UR14 ;  /* 0x0000000e4c4a7e2b */ /* 0x000fe2000800004a */
[----:B------:R-:W-:Y:S01]  /*3360*/  MOV R36, R56 ;  /* 0x0000003800247202 */ /* 0x000fe20000000f00 */
        /* <DEDUP_REMOVED lines=15> */
.L_x_445:
[----:B------:R-:W-:Y:S05]  /*3460*/  BSYNC.RECONVERGENT B1 ;  /* 0x0000000000017941 */ /* 0x000fea0003800200 */
.L_x_444:
        /* <DEDUP_REMOVED lines=22> */
.L_x_447:
[----:B------:R-:W-:Y:S05]  /*35d0*/  BSYNC.RECONVERGENT B1 ;  /* 0x0000000000017941 */ /* 0x000fea0003800200 */
.L_x_446:
[----:B------:R-:W-:Y:S01]  /*35e0*/  FSETP.GEU.AND P0, PT, |R17|, 4.1917929649353027344, PT ;  /* 0x4086232b1100780b */ /* 0x000fe20003f0e200 */
[----:B------:R0:W0:Y:S01]  /*35f0*/  F2F.F32.F64 R13, R12 ;  /* 0x0000000c000d7310 */ /* 0x0000220000301000 */
[----:B------:R-:W-:Y:S01]  /*3600*/  BSSY.RECONVERGENT B1, `(.L_x_448) ;  /* 0x0000014000017945 */ /* 0x000fe20003800200 */
[----:B------:R-:W-:Y:S01]  /*3610*/  DFMA R54, R42, R54, UR16 ;  /* 0x000000102a367e2b */ /* 0x000fe20008000036 */
[----:B------:R-:W-:Y:S01]  /*3620*/  IMAD R15, R52, 0x100000, R67 ;  /* 0x00100000340f7824 */ /* 0x000fe200078e0243 */
[----:B------:R-:W-:Y:S01]  /*3630*/  DFMA R74, R76, R74, UR18 ;  /* 0x000000124c4a7e2b */ /* 0x000fe2000800004a */
[----:B------:R-:W-:Y:S01]  /*3640*/  MOV R14, R66 ;  /* 0x00000042000e7202 */ /* 0x000fe20000000f00 */
        /* <DEDUP_REMOVED lines=15> */
.L_x_449:
[----:B------:R-:W-:Y:S05]  /*3740*/  BSYNC.RECONVERGENT B1 ;  /* 0x0000000000017941 */ /* 0x000fea0003800200 */
.L_x_448:
        /* <DEDUP_REMOVED lines=22> */
.L_x_451:
[----:B------:R-:W-:Y:S05]  /*38b0*/  BSYNC.RECONVERGENT B1 ;  /* 0x0000000000017941 */ /* 0x000fea0003800200 */
.L_x_450:
[----:B------:R-:W-:Y:S01]  /*38c0*/  FSETP.GEU.AND P0, PT, |R21|, 4.1917929649353027344, PT ;  /* 0x4086232b1500780b */ /* 0x000fe20003f0e200 */
[----:B0-----:R0:W0:Y:S01]  /*38d0*/  F2F.F32.F64 R15, R16 ;  /* 0x00000010000f7310 */ /* 0x0010220000301000 */
        /* <DEDUP_REMOVED lines=20> */
.L_x_453:
[----:B------:R-:W-:Y:S05]  /*3a20*/  BSYNC.RECONVERGENT B1 ;  /* 0x0000000000017941 */ /* 0x000fea0003800200 */
.L_x_452:
        /* <DEDUP_REMOVED lines=22> */
.L_x_455:
[----:B------:R-:W-:Y:S05]  /*3b90*/  BSYNC.RECONVERGENT B1 ;  /* 0x0000000000017941 */ /* 0x000fea0003800200 */
.L_x_454:
[----:B------:R-:W-:Y:S01]  /*3ba0*/  FSETP.GEU.AND P0, PT, |R25|, 4.1917929649353027344, PT ;  /* 0x4086232b1900780b */ /* 0x000fe20003f0e200 */
[----:B------:R0:W0:Y:S01]  /*3bb0*/  F2F.F32.F64 R17, R16 ;  /* 0x0000001000117310 */ /* 0x0000220000301000 */
[----:B------:R-:W-:Y:S01]  /*3bc0*/  BSSY.RECONVERGENT B1, `(.L_x_456) ;  /* 0x0000014000017945 */ /* 0x000fe20003800200 */
[----:B------:R-:W-:Y:S01]  /*3bd0*/  DFMA R54, R42, R54, UR24 ;  /* 0x000000182a367e2b */ /* 0x000fe20008000036 */
[----:B-1----:R-:W-:Y:S01]  /*3be0*/  IMAD R19, R60, 0x100000, R85 ;  /* 0x001000003c137824 */ /* 0x002fe200078e0255 */
[----:B------:R-:W-:Y:S01]  /*3bf0*/  DFMA R74, R76, R74, UR26 ;  /* 0x0000001a4c4a7e2b */ /* 0x000fe2000800004a */
[----:B------:R-:W-:Y:S01]  /*3c00*/  MOV R18, R84 ;  /* 0x0000005400127202 */ /* 0x000fe20000000f00 */
        /* <DEDUP_REMOVED lines=15> */
.L_x_457:
[----:B------:R-:W-:Y:S05]  /*3d00*/  BSYNC.RECONVERGENT B1 ;  /* 0x0000000000017941 */ /* 0x000fea0003800200 */
.L_x_456:
        /* <DEDUP_REMOVED lines=22> */
.L_x_459:
[----:B------:R-:W-:Y:S05]  /*3e70*/  BSYNC.RECONVERGENT B1 ;  /* 0x0000000000017941 */ /* 0x000fea0003800200 */
.L_x_458:
[----:B------:R-:W-:Y:S01]  /*3e80*/  FSETP.GEU.AND P0, PT, |R29|, 4.1917929649353027344, PT ;  /* 0x4086232b1d00780b */ /* 0x000fe20003f0e200 */
[----:B------:R0:W0:Y:S01]  /*3e90*/  F2F.F32.F64 R23, R20 ;  /* 0x0000001400177310 */ /* 0x0000220000301000 */
[----:B------:R-:W-:Y:S01]  /*3ea0*/  BSSY.RECONVERGENT B1, `(.L_x_460) ;  /* 0x0000013000017945 */ /* 0x000fe20003800200 */
[----:B------:R-:W-:Y:S01]  /*3eb0*/  DFMA R100, R94, R100, 1 ;  /* 0x3ff000005e64742b */ /* 0x000fe20000000064 */
[----:B------:R-:W-:Y:S01]  /*3ec0*/  IMAD R19, R64, 0x100000, R99 ;  /* 0x0010000040137824 */ /* 0x000fe200078e0263 */
[----:B------:R-:W-:Y:S01]  /*3ed0*/  DFMA R54, R42, R54, UR28 ;  /* 0x0000001c2a367e2b */ /* 0x000fe20008000036 */
[----:B------:R-:W-:Y:S01]  /*3ee0*/  MOV R18, R98 ;  /* 0x0000006200127202 */ /* 0x000fe20000000f00 */
        /* <DEDUP_REMOVED lines=14> */
.L_x_461:
[----:B------:R-:W-:Y:S05]  /*3fd0*/  BSYNC.RECONVERGENT B1 ;  /* 0x0000000000017941 */ /* 0x000fea0003800200 */
.L_x_460:
        /* <DEDUP_REMOVED lines=20> */
.L_x_463:
[----:B------:R-:W-:Y:S05]  /*4120*/  BSYNC.RECONVERGENT B1 ;  /* 0x0000000000017941 */ /* 0x000fea0003800200 */
.L_x_462:
[----:B------:R-:W-:Y:S01]  /*4130*/  FSETP.GEU.AND P0, PT, |R33|, 4.1917929649353027344, PT ;  /* 0x4086232b2100780b */ /* 0x000fe20003f0e200 */
[----:B------:R0:W0:Y:S01]  /*4140*/  F2F.F32.F64 R25, R20 ;  /* 0x0000001400197310 */ /* 0x0000220000301000 */
[----:B------:R-:W-:Y:S01]  /*4150*/  BSSY.RECONVERGENT B1, `(.L_x_464) ;  /* 0x0000011000017945 */ /* 0x000fe20003800200 */
[----:B------:R-:W-:Y:S01]  /*4160*/  DFMA R54, R42, R54, 1 ;  /* 0x3ff000002a36742b */ /* 0x000fe20000000036 */
[----:B-1----:R-:W-:Y:S01]  /*4170*/  IMAD R19, R80, 0x100000, R75 ;  /* 0x0010000050137824 */ /* 0x002fe200078e024b */
[----:B------:R-:W-:-:S08]  /*4180*/  MOV R18, R74 ;  /* 0x0000004a00127202 */ /* 0x000fd00000000f00 */
        /* <DEDUP_REMOVED lines=13> */
.L_x_465:
[----:B------:R-:W-:Y:S05]  /*4260*/  BSYNC.RECONVERGENT B1 ;  /* 0x0000000000017941 */ /* 0x000fea0003800200 */
.L_x_464:
        /* <DEDUP_REMOVED lines=18> */
.L_x_467:
[----:B------:R-:W-:Y:S05]  /*4390*/  BSYNC.RECONVERGENT B1 ;  /* 0x0000000000017941 */ /* 0x000fea0003800200 */
.L_x_466:
[----:B------:R-:W1:Y:S01]  /*43a0*/  F2F.F32.F64 R20, R20 ;  /* 0x0000001400147310 */ /* 0x000e620000301000 */
[----:B--2---:R-:W-:Y:S01]  /*43b0*/  FADD R0, R0, R79 ;  /* 0x0000004f00007221 */ /* 0x004fe20000000000 */
[----:B---34-:R-:W-:Y:S01]  /*43c0*/  FADD R11, R8, R11 ;  /* 0x0000000b080b7221 */ /* 0x018fe20000000000 */
[----:B------:R-:W-:Y:S01]  /*43d0*/  UIADD3 UR5, UPT, UPT, UR4, -0x2000, URZ ;  /* 0xffffe00004057890 */ /* 0x000fe2000fffe0ff */
[----:B------:R-:W-:Y:S01]  /*43e0*/  FADD R10, R10, R13 ;  /* 0x0000000d0a0a7221 */ /* 0x000fe20000000000 */
[----:B------:R-:W-:Y:S01]  /*43f0*/  FADD R15, R12, R15 ;  /* 0x0000000f0c0f7221 */ /* 0x000fe20000000000 */
[----:B------:R-:W-:Y:S01]  /*4400*/  FADD R8, R0, R11 ;  /* 0x0000000b00087221 */ /* 0x000fe20000000000 */
[----:B------:R-:W-:Y:S01]  /*4410*/  FADD R14, R14, R17 ;  /* 0x000000110e0e7221 */ /* 0x000fe20000000000 */
[----:B------:R-:W-:Y:S01]  /*4420*/  FADD R11, R16, R23 ;  /* 0x00000017100b7221 */ /* 0x000fe20000000000 */
[----:B------:R-:W-:Y:S01]  /*4430*/  FADD R0, R22, R25 ;  /* 0x0000001916007221 */ /* 0x000fe20000000000 */
[----:B------:R-:W-:Y:S01]  /*4440*/  UISETP.GE.U32.AND UP0, UPT, UR5, 0x2000, UPT ;  /* 0x000020000500788c */ /* 0x000fe2000bf06070 */
[----:B------:R-:W-:Y:S01]  /*4450*/  FADD R15, R10, R15 ;  /* 0x0000000f0a0f7221 */ /* 0x000fe20000000000 */
[----:B------:R-:W-:Y:S01]  /*4460*/  FADD R11, R14, R11 ;  /* 0x0000000b0e0b7221 */ /* 0x000fe20000000000 */
[----:B-1----:R-:W-:-:S02]  /*4470*/  FADD R13, R27, R20 ;  /* 0x000000141b0d7221 */ /* 0x002fc40000000000 */
[----:B------:R-:W-:Y:S01]  /*4480*/  FADD R15, R8, R15 ;  /* 0x0000000f080f7221 */ /* 0x000fe20000000000 */
[----:B------:R-:W-:Y:S02]  /*4490*/  IMAD.MOV.U32 R8, RZ, RZ, 0x2000 ;  /* 0x00002000ff087424 */ /* 0x000fe400078e00ff */
[----:B------:R-:W-:-:S04]  /*44a0*/  FADD R0, R0, R13 ;  /* 0x0000000d00007221 */ /* 0x000fc80000000000 */
[----:B------:R-:W-:-:S04]  /*44b0*/  FADD R0, R11, R0 ;  /* 0x000000000b007221 */ /* 0x000fc80000000000 */
[----:B------:R-:W-:Y:S01]  /*44c0*/  FADD R0, R15, R0 ;  /* 0x000000000f007221 */ /* 0x000fe20000000000 */
[----:B------:R-:W-:Y:S06]  /*44d0*/  BRA.U !UP0, `(.L_x_468) ;  /* 0x00000025083c7547 */ /* 0x000fec000b800000 */
[----:B------:R-:W0:Y:S01]  /*44e0*/  LDC.64 R6, c[0x0][0x380] ;  /* 0x0000e000ff067b82 */ /* 0x000e220000000a00 */
[----:B------:R-:W-:Y:S01]  /*44f0*/  MOV R8, 0x2000 ;  /* 0x0000200000087802 */ /* 0x000fe20000000f00 */
[----:B------:R-:W1:Y:S06]  /*4500*/  LDCU UR4, c[0x0][0x390] ;  /* 0x00007200ff0477ac */ /* 0x000e6c0008000800 */
.L_x_502:
[----:B------:R-:W-:-:S04]  /*4510*/  IMAD.IADD R47, R9, 0x1, R8 ;  /* 0x00000001092f7824 */ /* 0x000fc800078e0208 */
[----:B0-----:R-:W-:-:S05]  /*4520*/  IMAD.WIDE.U32 R46, R47, 0x8, R6 ;  /* 0x000000082f2e7825 */ /* 0x001fca00078e0006 */
        /* <DEDUP_REMOVED lines=40> */
[----:B0-----:R-:W-:Y:S02]  /*47b0*/  DFMA R46, R18, R4, 6.75539944105574400000e+15 ;  /* 0x43380000122e742b */ /* 0x001fe40000000004 */
        /* <DEDUP_REMOVED lines=181> */
.L_x_470:
[----:B-1----:R-:W-:Y:S05]  /*5310*/  BSYNC.RECONVERGENT B1 ;  /* 0x0000000000017941 */ /* 0x002fea0003800200 */
.L_x_469:
        /* <DEDUP_REMOVED lines=22> */
.L_x_472:
[----:B------:R-:W-:Y:S05]  /*5480*/  BSYNC.RECONVERGENT B1 ;  /* 0x0000000000017941 */ /* 0x000fea0003800200 */
.L_x_471:
        /* <DEDUP_REMOVED lines=22> */
.L_x_474:
[----:B------:R-:W-:Y:S05]  /*55f0*/  BSYNC.RECONVERGENT B1 ;  /* 0x0000000000017941 */ /* 0x000fea0003800200 */
.L_x_473:
        /* <DEDUP_REMOVED lines=22> */
.L_x_476:
[----:B------:R-:W-:Y:S05]  /*5760*/  BSYNC.RECONVERGENT B1 ;  /* 0x0000000000017941 */ /* 0x000fea0003800200 */
.L_x_475:
        /* <DEDUP_REMOVED lines=22> */
.L_x_478:
[----:B------:R-:W-:Y:S05]  /*58d0*/  BSYNC.RECONVERGENT B1 ;  /* 0x0000000000017941 */ /* 0x000fea0003800200 */
.L_x_477:
        /* <DEDUP_REMOVED lines=22> */
.L_x_480:
[----:B------:R-:W-:Y:S05]  /*5a40*/  BSYNC.RECONVERGENT B1 ;  /* 0x0000000000017941 */ /* 0x000fea0003800200 */
.L_x_479:
        /* <DEDUP_REMOVED lines=22> */
.L_x_482:
[----:B------:R-:W-:Y:S05]  /*5bb0*/  BSYNC.RECONVERGENT B1 ;  /* 0x0000000000017941 */ /* 0x000fea0003800200 */
.L_x_481:
        /* <DEDUP_REMOVED lines=16> */
[----:B0-----:R-:W-:-:S04]  /*5cc0*/  @!P1 SHF.R.S32.HI R17, RZ, 0x1, R14 ;  /* 0x00000001ff119819 */ /* 0x001fc8000001140e */
[----:B------:R-:W-:Y:S01]  /*5cd0*/  @!P1 LEA R71, R17, R71, 0x14 ;  /* 0x0000004711479211 */ /* 0x000fe200078ea0ff */
[----:B------:R-:W-:-:S05]  /*5ce0*/  @!P1 IMAD.IADD R16, R50, 0x1, -R17 ;  /* 0x0000000132109824 */ /* 0x000fca00078e0a11 */
[----:B------:R-:W-:Y:S01]  /*5cf0*/  @!P1 LEA R17, R16, 0x3ff00000, 0x14 ;  /* 0x3ff0000010119811 */ /* 0x000fe200078ea0ff */
[----:B------:R-:W-:-:S06]  /*5d00*/  @!P1 IMAD.MOV.U32 R16, RZ, RZ, RZ ;  /* 0x000000ffff109224 */ /* 0x000fcc00078e00ff */
[----:B------:R-:W-:-:S11]  /*5d10*/  @!P1 DMUL R18, R70, R16 ;  /* 0x0000001046129228 */ /* 0x000fd60000000000 */
.L_x_484:
[----:B------:R-:W-:Y:S05]  /*5d20*/  BSYNC.RECONVERGENT B1 ;  /* 0x0000000000017941 */ /* 0x000fea0003800200 */
.L_x_483:
        /* <DEDUP_REMOVED lines=22> */
.L_x_486:
[----:B------:R-:W-:Y:S05]  /*5e90*/  BSYNC.RECONVERGENT B1 ;  /* 0x0000000000017941 */ /* 0x000fea0003800200 */
.L_x_485:
        /* <DEDUP_REMOVED lines=22> */
.L_x_488:
[----:B------:R-:W-:Y:S05]  /*6000*/  BSYNC.RECONVERGENT B1 ;  /* 0x0000000000017941 */ /* 0x000fea0003800200 */
.L_x_487:
        /* <DEDUP_REMOVED lines=22> */
.L_x_490:
[----:B------:R-:W-:Y:S05]  /*6170*/  BSYNC.RECONVERGENT B1 ;  /* 0x0000000000017941 */ /* 0x000fea0003800200 */
.L_x_489:
        /* <DEDUP_REMOVED lines=22> */
.L_x_492:
[----:B------:R-:W-:Y:S05]  /*62e0*/  BSYNC.RECONVERGENT B1 ;  /* 0x0000000000017941 */ /* 0x000fea0003800200 */
.L_x_491:
        /* <DEDUP_REMOVED lines=22> */
.L_x_494:
[----:B------:R-:W-:Y:S05]  /*6450*/  BSYNC.RECONVERGENT B1 ;  /* 0x0000000000017941 */ /* 0x000fea0003800200 */
.L_x_493:
[----:B------:R-:W-:Y:S01]  /*6460*/  FSETP.GEU.AND P0, PT, |R33|, 4.1917929649353027344, PT ;  /* 0x4086232b2100780b */ /* 0x000fe20003f0e200 */
[----:B------:R0:W0:Y:S01]  /*6470*/  F2F.F32.F64 R27, R20 ;  /* 0x00000014001b7310 */ /* 0x0000220000301000 */
[----:B------:R-:W-:Y:S01]  /*6480*/  BSSY.RECONVERGENT B1, `(.L_x_495) ;  /* 0x0000013000017945 */ /* 0x000fe20003800200 */
[----:B------:R-:W-:Y:S01]  /*6490*/  DFMA R38, R58, R38, 1 ;  /* 0x3ff000003a26742b */ /* 0x000fe20000000026 */
[----:B-1----:R-:W-:Y:S01]  /*64a0*/  IMAD R23, R66, 0x100000, R99 ;  /* 0x0010000042177824 */ /* 0x002fe200078e0263 */
[----:B------:R-:W-:Y:S01]  /*64b0*/  DFMA R40, R74, R40, UR28 ;  /* 0x0000001c4a287e2b */ /* 0x000fe20008000028 */
[----:B------:R-:W-:-:S07]  /*64c0*/  IMAD.MOV.U32 R22, RZ, RZ, R98 ;  /* 0x000000ffff167224 */ /* 0x000fce00078e0062 */
        /* <DEDUP_REMOVED lines=8> */
[----:B------:R-:W-:-:S04]  /*6550*/  @!P1 SHF.R.S32.HI R21, RZ, 0x1, R18 ;  /* 0x00000001ff159819 */ /* 0x000fc80000011412 */
[----:B------:R-:W-:Y:S01]  /*6560*/  @!P1 IADD3 R24, PT, PT, R66, -R21, RZ ;  /* 0x8000001542189210 */ /* 0x000fe20007ffe0ff */
[----:B------:R-:W-:-:S03]  /*6570*/  @!P1 IMAD R21, R21, 0x100000, R99 ;  /* 0x0010000015159824 */ /* 0x000fc600078e0263 */
[----:B------:R-:W-:Y:S01]  /*6580*/  @!P1 LEA R25, R24, 0x3ff00000, 0x14 ;  /* 0x3ff0000018199811 */ /* 0x000fe200078ea0ff */
[----:B------:R-:W-:-:S06]  /*6590*/  @!P1 IMAD.MOV.U32 R24, RZ, RZ, RZ ;  /* 0x000000ffff189224 */ /* 0x000fcc00078e00ff */
[----:B------:R-:W-:-:S11]  /*65a0*/  @!P1 DMUL R22, R20, R24 ;  /* 0x0000001814169228 */ /* 0x000fd60000000000 */
.L_x_496:
[----:B------:R-:W-:Y:S05]  /*65b0*/  BSYNC.RECONVERGENT B1 ;  /* 0x0000000000017941 */ /* 0x000fea0003800200 */
.L_x_495:
        /* <DEDUP_REMOVED lines=17> */
[----:B------:R-:W-:Y:S02]  /*66d0*/  @!P1 LEA R25, R24, 0x3ff00000, 0x14 ;  /* 0x3ff0000018199811 */ /* 0x000fe400078ea0ff */
[----:B------:R-:W-:-:S06]  /*66e0*/  @!P1 MOV R24, RZ ;  /* 0x000000ff00189202 */ /* 0x000fcc0000000f00 */
[----:B------:R-:W-:-:S11]  /*66f0*/  @!P1 DMUL R20, R22, R24 ;  /* 0x0000001816149228 */ /* 0x000fd60000000000 */
.L_x_498:
[----:B------:R-:W-:Y:S05]  /*6700*/  BSYNC.RECONVERGENT B1 ;  /* 0x0000000000017941 */ /* 0x000fea0003800200 */
.L_x_497:
        /* <DEDUP_REMOVED lines=30> */
.L_x_500:
[----:B------:R-:W-:Y:S05]  /*68f0*/  BSYNC.RECONVERGENT B1 ;  /* 0x0000000000017941 */ /* 0x000fea0003800200 */
.L_x_499:
[----:B------:R-:W-:Y:S01]  /*6900*/  IADD3 R12, PT, PT, -R8, UR4, RZ ;  /* 0x00000004080c7c10 */ /* 0x000fe2000fffe1ff */
[----:B------:R-:W0:Y:S01]  /*6910*/  F2F.F32.F64 R0, R10 ;  /* 0x0000000a00007310 */ /* 0x000e220000301000 */
[----:B------:R-:W-:Y:S01]  /*6920*/  FADD R16, R17, R16 ;  /* 0x0000001011107221 */ /* 0x000fe20000000000 */
[----:B------:R-:W-:Y:S01]  /*6930*/  FADD R19, R18, R19 ;  /* 0x0000001312137221 */ /* 0x000fe20000000000 */
[----:B------:R-:W-:Y:S01]  /*6940*/  ISETP.GE.U32.AND P0, PT, R12, 0x2000, PT ;  /* 0x000020000c00780c */ /* 0x000fe20003f06070 */
[----:B------:R-:W-:Y:S02]  /*6950*/  FADD R23, R60, R23 ;  /* 0x000000173c177221 */ /* 0x000fe40000000000 */
[----:B------:R-:W-:-:S04]  /*6960*/  FADD R16, R16, R19 ;  /* 0x0000001310107221 */ /* 0x000fc80000000000 */
[----:B------:R-:W-:-:S04]  /*6970*/  FADD R23, R23, R16 ;  /* 0x0000001017177221 */ /* 0x000fc80000000000 */
[----:B0-----:R-:W-:Y:S02]  /*6980*/  FADD R0, R0, R23 ;  /* 0x0000001700007221 */ /* 0x001fe40000000000 */
[----:B------:R-:W-:Y:S05]  /*6990*/  @!P0 BRA `(.L_x_501) ;  /* 0x0000000800a48947 */ /* 0x000fea0003800000 */
[----:B------:R-:W-:-:S05]  /*69a0*/  VIADD R8, R8, 0x2000 ;  /* 0x0000200008087836 */ /* 0x000fca0000000000 */
[----:B------:R-:W-:-:S13]  /*69b0*/  ISETP.GT.U32.AND P0, PT, R8, UR5, PT ;  /* 0x0000000508007c0c */ /* 0x000fda000bf04070 */
[----:B------:R-:W-:Y:S05]  /*69c0*/  @!P0 BRA `(.L_x_502) ;  /* 0xffffffd800d08947 */ /* 0x000fea000383ffff */
.L_x_468:
[----:B------:R-:W-:-:S13]  /*69d0*/  ISETP.GE.U32.AND P0, PT, R8, UR4, PT ;  /* 0x0000000408007c0c */ /* 0x000fda000bf06070 */
        /* <DEDUP_REMOVED lines=11> */
[----:B------:R-:W-:-:S05]  /*6a90*/  IADD3 R11, PT, PT, R9, R8, RZ ;  /* 0x00000008090b7210 */ /* 0x000fca0007ffe0ff */
[----:B------:R-:W-:-:S06]  /*6aa0*/  IMAD.WIDE.U32 R6, R11, 0x8, R6 ;  /* 0x000000080b067825 */ /* 0x000fcc00078e0006 */
        /* <DEDUP_REMOVED lines=33> */
.L_x_507:
[----:B------:R-:W-:Y:S05]  /*6cc0*/  BSYNC.RECONVERGENT B3 ;  /* 0x0000000000037941 */ /* 0x000fea0003800200 */
.L_x_506:
[----:B------:R-:W0:Y:S01]  /*6cd0*/  F2F.F32.F64 R3, R2 ;  /* 0x0000000200037310 */ /* 0x000e220000301000 */
[----:B------:R-:W-:Y:S02]  /*6ce0*/  VIADD R11, R9, 0x200 ;  /* 0x00000200090b7836 */ /* 0x000fe40000000000 */
[----:B0-----:R-:W-:-:S07]  /*6cf0*/  FADD R0, R0, R3 ;  /* 0x0000000300007221 */ /* 0x001fce0000000000 */
.L_x_505:
[----:B------:R-:W-:Y:S05]  /*6d00*/  BSYNC.RECONVERGENT B2 ;  /* 0x0000000000027941 */ /* 0x000fea0003800200 */
.L_x_504:
[----:B------:R-:W-:-:S13]  /*6d10*/  ISETP.GE.U32.AND P0, PT, R16, 0x200, PT ;  /* 0x000002001000780c */ /* 0x000fda0003f06070 */
[----:B------:R-:W-:Y:S05]  /*6d20*/  @!P0 BRA `(.L_x_503) ;  /* 0x0000000400bc8947 */ /* 0x000fea0003800000 */
[----:B------:R-:W0:Y:S01]  /*6d30*/  LDC.64 R2, c[0x0][0x380] ;  /* 0x0000e000ff027b82 */ /* 0x000e220000000a00 */
[C---:B------:R-:W-:Y:S02]  /*6d40*/  IMAD.IADD R5, R11.reuse, 0x1, R8 ;  /* 0x000000010b057824 */ /* 0x040fe400078e0208 */
[----:B------:R-:W-:-:S07]  /*6d50*/  VIADD R4, R11, 0x200 ;  /* 0x000002000b047836 */ /* 0x000fce0000000000 */
.L_x_512:
[----:B0-----:R-:W-:-:S05]  /*6d60*/  IMAD.WIDE.U32 R14, R5, 0x8, R2 ;  /* 0x00000008050e7825 */ /* 0x001fca00078e0002 */
[----:B------:R-:W2:Y:S01]  /*6d70*/  LDG.E.64 R24, desc[UR6][R14.64] ;  /* 0x000000060e187981 */ /* 0x000ea2000c1e1b00 */
[----:B------:R-:W-:-:S05]  /*6d80*/  IADD3 R13, PT, PT, R5, 0x200, RZ ;  /* 0x00000200050d7810 */ /* 0x000fca0007ffe0ff */
[----:B------:R-:W-:-:S06]  /*6d90*/  IMAD.WIDE.U32 R12, R13, 0x8, R2 ;  /* 0x000000080d0c7825 */ /* 0x000fcc00078e0002 */
[----:B------:R-:W3:Y:S01]  /*6da0*/  LDG.E.64 R12, desc[UR6][R12.64] ;  /* 0x000000060c0c7981 */ /* 0x000ee2000c1e1b00 */
[----:B------:R-:W-:Y:S01]  /*6db0*/  IMAD.MOV.U32 R6, RZ, RZ, 0x652b82fe ;  /* 0x652b82feff067424 */ /* 0x000fe200078e00ff */
[----:B------:R-:W-:Y:S01]  /*6dc0*/  MOV R30, 0xfca213ea ;  /* 0xfca213ea001e7802 */ /* 0x000fe20000000f00 */
[----:B------:R-:W-:Y:S01]  /*6dd0*/  IMAD.MOV.U32 R7, RZ, RZ, 0x3ff71547 ;  /* 0x3ff71547ff077424 */ /* 0x000fe200078e00ff */
[----:B------:R-:W-:Y:S01]  /*6de0*/  BSSY.RECONVERGENT B2, `(.L_x_508) ;  /* 0x0000046000027945 */ /* 0x000fe20003800200 */
[----:B------:R-:W-:Y:S02]  /*6df0*/  IMAD.MOV.U32 R20, RZ, RZ, -0x105c611 ;  /* 0xfefa39efff147424 */ /* 0x000fe400078e00ff */
[----:B------:R-:W-:Y:S02]  /*6e00*/  IMAD.MOV.U32 R21, RZ, RZ, 0x3fe62e42 ;  /* 0x3fe62e42ff157424 */ /* 0x000fe400078e00ff */
[----:B------:R-:W-:Y:S02]  /*6e10*/  IMAD.MOV.U32 R22, RZ, RZ, 0x3b39803f ;  /* 0x3b39803fff167424 */ /* 0x000fe400078e00ff */
[----:B------:R-:W-:-:S02]  /*6e20*/  IMAD.MOV.U32 R23, RZ, RZ, 0x3c7abc9e ;  /* 0x3c7abc9eff177424 */ /* 0x000fc400078e00ff */
[----:B------:R-:W-:Y:S02]  /*6e30*/  IMAD.MOV.U32 R28, RZ, RZ, 0x69ce2bdf ;  /* 0x69ce2bdfff1c7424 */ /* 0x000fe400078e00ff */
[----:B------:R-:W-:Y:S02]  /*6e40*/  IMAD.MOV.U32 R29, RZ, RZ, 0x3e5ade15 ;  /* 0x3e5ade15ff1d7424 */ /* 0x000fe400078e00ff */
        /* <DEDUP_REMOVED lines=8> */
[----:B------:R-:W-:Y:S02]  /*6ed0*/  DFMA R18, R16, -R22, R18 ;  /* 0x800000161012722b */ /* 0x000fe40000000012 */
[----:B------:R-:W-:-:S06]  /*6ee0*/  DADD R16, R6, -6.75539944105574400000e+15 ;  /* 0xc338000006107429 */ /* 0x000fcc0000000000 */
[----:B------:R-:W-:Y:S02]  /*6ef0*/  DFMA R14, R18, R28, R30 ;  /* 0x0000001c120e722b */ /* 0x000fe4000000001e */
[----:B------:R-:W-:-:S06]  /*6f00*/  DFMA R20, R16, -R20, R12 ;  /* 0x800000141014722b */ /* 0x000fcc000000000c */
[----:B------:R-:W-:Y:S02]  /*6f10*/  DFMA R14, R18, R14, R32 ;  /* 0x0000000e120e722b */ /* 0x000fe40000000020 */
[----:B------:R-:W-:Y:S01]  /*6f20*/  DFMA R20, R16, -R22, R20 ;  /* 0x800000161014722b */ /* 0x000fe20000000014 */
[----:B------:R-:W-:Y:S02]  /*6f30*/  IMAD.MOV.U32 R22, RZ, RZ, 0x7c89eb71 ;  /* 0x7c89eb71ff167424 */ /* 0x000fe400078e00ff */
[----:B------:R-:W-:-:S05]  /*6f40*/  IMAD.MOV.U32 R23, RZ, RZ, 0x3efa0199 ;  /* 0x3efa0199ff177424 */ /* 0x000fca00078e00ff */
[----:B------:R-:W-:Y:S02]  /*6f50*/  DFMA R16, R20, R28, R30 ;  /* 0x0000001c1410722b */ /* 0x000fe4000000001e */
[----:B------:R-:W-:Y:S01]  /*6f60*/  DFMA R14, R18, R14, R22 ;  /* 0x0000000e120e722b */ /* 0x000fe20000000016 */
[----:B------:R-:W-:Y:S01]  /*6f70*/  IMAD.MOV.U32 R28, RZ, RZ, 0x14761f65 ;  /* 0x14761f65ff1c7424 */ /* 0x000fe200078e00ff */
[----:B------:R-:W-:Y:S01]  /*6f80*/  MOV R31, 0x3f56c16c ;  /* 0x3f56c16c001f7802 */ /* 0x000fe20000000f00 */
[----:B------:R-:W-:Y:S02]  /*6f90*/  IMAD.MOV.U32 R29, RZ, RZ, 0x3f2a01a0 ;  /* 0x3f2a01a0ff1d7424 */ /* 0x000fe400078e00ff */
[----:B------:R-:W-:Y:S01]  /*6fa0*/  IMAD.MOV.U32 R30, RZ, RZ, 0x1852b7af ;  /* 0x1852b7afff1e7424 */ /* 0x000fe200078e00ff */
[----:B------:R-:W-:-:S03]  /*6fb0*/  DFMA R16, R20, R16, R32 ;  /* 0x000000101410722b */ /* 0x000fc60000000020 */
[----:B------:R-:W-:-:S05]  /*6fc0*/  DFMA R14, R18, R14, R28 ;  /* 0x0000000e120e722b */ /* 0x000fca000000001c */
[----:B------:R-:W-:Y:S01]  /*6fd0*/  DFMA R16, R20, R16, R22 ;  /* 0x000000101410722b */ /* 0x000fe20000000016 */
[----:B------:R-:W-:Y:S02]  /*6fe0*/  IMAD.MOV.U32 R22, RZ, RZ, 0x11122322 ;  /* 0x11122322ff167424 */ /* 0x000fe400078e00ff */
[----:B------:R-:W-:Y:S01]  /*6ff0*/  DFMA R14, R18, R14, R30 ;  /* 0x0000000e120e722b */ /* 0x000fe2000000001e */
[----:B------:R-:W-:-:S04]  /*7000*/  IMAD.MOV.U32 R23, RZ, RZ, 0x3f811111 ;  /* 0x3f811111ff177424 */ /* 0x000fc800078e00ff */
        /* <DEDUP_REMOVED lines=12> */
[----:B------:R-:W-:-:S03]  /*70d0*/  DFMA R16, R20, R16, R28 ;  /* 0x000000101410722b */ /* 0x000fc6000000001c */
[----:B------:R-:W-:-:S05]  /*70e0*/  DFMA R14, R18, R14, R22 ;  /* 0x0000000e120e722b */ /* 0x000fca0000000016 */
[----:B------:R-:W-:-:S03]  /*70f0*/  DFMA R16, R20, R16, R30 ;  /* 0x000000101410722b */ /* 0x000fc6000000001e */
[----:B------:R-:W-:-:S05]  /*7100*/  DFMA R14, R18, R14, 1 ;  /* 0x3ff00000120e742b */ /* 0x000fca000000000e */
[----:B------:R-:W-:-:S03]  /*7110*/  DFMA R16, R20, R16, R22 ;  /* 0x000000101410722b */ /* 0x000fc60000000016 */
[----:B------:R-:W-:-:S05]  /*7120*/  DFMA R18, R18, R14, 1 ;  /* 0x3ff000001212742b */ /* 0x000fca000000000e */
[----:B------:R-:W-:-:S05]  /*7130*/  DFMA R22, R20, R16, 1 ;  /* 0x3ff000001416742b */ /* 0x000fca0000000010 */
        /* <DEDUP_REMOVED lines=9> */
[----:B------:R-:W-:Y:S01]  /*71d0*/  FSEL R15, R15, RZ, P0 ;  /* 0x000000ff0f0f7208 */ /* 0x000fe20000000000 */
[----:B------:R-:W-:Y:S01]  /*71e0*/  @!P1 IMAD.MOV.U32 R18, RZ, RZ, RZ ;  /* 0x000000ffff129224 */ /* 0x000fe200078e00ff */
[----:B------:R-:W-:-:S05]  /*71f0*/  @!P1 SHF.R.S32.HI R17, RZ, 0x1, R8 ;  /* 0x00000001ff119819 */ /* 0x000fca0000011408 */
[----:B------:R-:W-:Y:S02]  /*7200*/  @!P1 IMAD.IADD R26, R26, 0x1, -R17 ;  /* 0x000000011a1a9824 */ /* 0x000fe400078e0a11 */
[----:B------:R-:W-:-:S03]  /*7210*/  @!P1 IMAD R17, R17, 0x100000, R19 ;  /* 0x0010000011119824 */ /* 0x000fc600078e0213 */
[----:B------:R-:W-:-:S06]  /*7220*/  @!P1 LEA R19, R26, 0x3ff00000, 0x14 ;  /* 0x3ff000001a139811 */ /* 0x000fcc00078ea0ff */
[----:B------:R-:W-:-:S11]  /*7230*/  @!P1 DMUL R14, R16, R18 ;  /* 0x00000012100e9228 */ /* 0x000fd60000000000 */
.L_x_509:
[----:B------:R-:W-:Y:S05]  /*7240*/  BSYNC.RECONVERGENT B2 ;  /* 0x0000000000027941 */ /* 0x000fea0003800200 */
.L_x_508:
[----:B------:R-:W0:Y:S01]  /*7250*/  F2F.F32.F64 R15, R14 ;  /* 0x0000000e000f7310 */ /* 0x000e220000301000 */
[----:B------:R-:W-:Y:S01]  /*7260*/  FSETP.GEU.AND P0, PT, |R13|, 4.1917929649353027344, PT ;  /* 0x4086232b0d00780b */ /* 0x000fe20003f0e200 */
[----:B------:R-:W-:Y:S01]  /*7270*/  DFMA R22, R20, R22, 1 ;  /* 0x3ff000001416742b */ /* 0x000fe20000000016 */
[----:B------:R-:W-:Y:S09]  /*7280*/  BSSY.RECONVERGENT B2, `(.L_x_510) ;  /* 0x0000012000027945 */ /* 0x000ff20003800200 */
[----:B------:R-:W-:-:S02]  /*7290*/  IMAD R17, R6, 0x100000, R23 ;  /* 0x0010000006117824 */ /* 0x000fc400078e0217 */
        /* <DEDUP_REMOVED lines=16> */
.L_x_511:
[----:B------:R-:W-:Y:S05]  /*73a0*/  BSYNC.RECONVERGENT B2 ;  /* 0x0000000000027941 */ /* 0x000fea0003800200 */
.L_x_510:
[C---:B------:R-:W-:Y:S01]  /*73b0*/  VIADD R7, R4.reuse, 0x200 ;  /* 0x0000020004077836 */ /* 0x040fe20000000000 */
[----:B------:R-:W0:Y:S01]  /*73c0*/  F2F.F32.F64 R0, R16 ;  /* 0x0000001000007310 */ /* 0x000e220000301000 */
[----:B------:R-:W-:Y:S02]  /*73d0*/  VIADD R4, R4, 0x400 ;  /* 0x0000040004047836 */ /* 0x000fe40000000000 */
[----:B------:R-:W-:Y:S01]  /*73e0*/  VIADD R5, R5, 0x400 ;  /* 0x0000040005057836 */ /* 0x000fe20000000000 */
[----:B------:R-:W-:Y:S01]  /*73f0*/  ISETP.GE.AND P0, PT, R7, R10, PT ;  /* 0x0000000a0700720c */ /* 0x000fe20003f06270 */
[----:B0-----:R-:W-:-:S12]  /*7400*/  FADD R0, R11, R0 ;  /* 0x000000000b007221 */ /* 0x001fd80000000000 */
[----:B------:R-:W-:Y:S05]  /*7410*/  @!P0 BRA `(.L_x_512) ;  /* 0xfffffff800508947 */ /* 0x000fea000383ffff */
.L_x_503:
[----:B------:R-:W-:Y:S05]  /*7420*/  BSYNC.RECONVERGENT B1 ;  /* 0x0000000000017941 */ /* 0x000fea0003800200 */
.L_x_501:
        /* <DEDUP_REMOVED lines=32> */
[----:B------:R-:W1:Y:S04]  /*7630*/  LDS.128 R16, [UR4+0x10] ;  /* 0x00001004ff107984 */ /* 0x000e680008000c00 */
[----:B0-----:R-:W0:Y:S04]  /*7640*/  LDS.128 R4, [UR4+0x20] ;  /* 0x00002004ff047984 */ /* 0x001e280008000c00 */
[----:B------:R-:W2:Y:S04]  /*7650*/  LDS.128 R8, [UR4+0x30] ;  /* 0x00003004ff087984 */ /* 0x000ea80008000c00 */
[----:B------:R-:W3:Y:S01]  /*7660*/  LDS.128 R12, [UR4+0x40] ;  /* 0x00004004ff0c7984 */ /* 0x000ee20008000c00 */
[----:B-1----:R-:W-:-:S04]  /*7670*/  FADD R3, R2, R17 ;  /* 0x0000001102037221 */ /* 0x002fc80000000000 */
        /* <DEDUP_REMOVED lines=14> */
.L_x_435:
[----:B------:R-:W-:Y:S05]  /*7760*/  BSYNC.RECONVERGENT B0 ;  /* 0x0000000000007941 */ /* 0x000fea0003800200 */
.L_x_412:
[----:B------:R-:W-:Y:S05]  /*7770*/  @P0 EXIT ;  /* 0x000000000000094d */ /* 0x000fea0003800000 */
[----:B------:R-:W3:Y:S01]  /*7780*/  LDCU.64 UR4, c[0x0][0x398] ;  /* 0x00007300ff0477ac */ /* 0x000ee20008000a00 */
[----:B01----:R-:W0:Y:S01]  /*7790*/  LDC.64 R4, c[0x0][0x388] ;  /* 0x0000e200ff047b82 */ /* 0x003e220000000a00 */
[----:B---3--:R-:W1:Y:S02]  /*77a0*/  F2F.F32.F64 R3, UR4 ;  /* 0x0000000400037d10 */ /* 0x008e640008301000 */
[----:B-1----:R-:W-:-:S06]  /*77b0*/  FADD R3, R3, R2 ;  /* 0x0000000203037221 */ /* 0x002fcc0000000000 */
[----:B--2---:R-:W0:Y:S02]  /*77c0*/  F2F.F64.F32 R2, R3 ;  /* 0x0000000300027310 */ /* 0x004e240000201800 */
[----:B0-----:R-:W-:Y:S01]  /*77d0*/  STG.E.64 desc[UR6][R4.64], R2 ;  /* 0x0000000204007986 */ /* 0x001fe2000c101b06 */
[----:B------:R-:W-:Y:S05]  /*77e0*/  EXIT ;  /* 0x000000000000794d */ /* 0x000fea0003800000 */
.L_x_513:
        /* <DEDUP_REMOVED lines=9> */
.L_x_1048:


//--------------------- .text._ZN3cub18CUB_300001_SM_10006detail9transform16transform_kernelINS2_10policy_hubILb0EN4cuda3std3__45tupleIJN6thrust24THRUST_300001_SM_1000_NS6detail15normal_iteratorINSA_10device_ptrIdEEEESF_EEEE10policy1000ElNS7_4plusIdEESF_JPdSL_EEEvT0_iT1_T2_DpNS2_10kernel_argIT3_EE --------------------------
	.section	.text._ZN3cub18CUB_300001_SM_10006detail9transform16transform_kernelINS2_10policy_hubILb0EN4cuda3std3__45tupleIJN6thrust24THRUST_300001_SM_1000_NS6detail15normal_iteratorINSA_10device_ptrIdEEEESF_EEEE10policy1000ElNS7_4plusIdEESF_JPdSL_EEEvT0_iT1_T2_DpNS2_10kernel_argIT3_EE,"ax",@progbits
	.align	128
        .global         _ZN3cub18CUB_300001_SM_10006detail9transform16transform_kernelINS2_10policy_hubILb0EN4cuda3std3__45tupleIJN6thrust24THRUST_300001_SM_1000_NS6detail15normal_iteratorINSA_10device_ptrIdEEEESF_EEEE10policy1000ElNS7_4plusIdEESF_JPdSL_EEEvT0_iT1_T2_DpNS2_10kernel_argIT3_EE
        .type           _ZN3cub18CUB_300001_SM_10006detail9transform16transform_kernelINS2_10policy_hubILb0EN4cuda3std3__45tupleIJN6thrust24THRUST_300001_SM_1000_NS6detail15normal_iteratorINSA_10device_ptrIdEEEESF_EEEE10policy1000ElNS7_4plusIdEESF_JPdSL_EEEvT0_iT1_T2_DpNS2_10kernel_argIT3_EE,@function
        .size           _ZN3cub18CUB_300001_SM_10006detail9transform16transform_kernelINS2_10policy_hubILb0EN4cuda3std3__45tupleIJN6thrust24THRUST_300001_SM_1000_NS6detail15normal_iteratorINSA_10device_ptrIdEEEESF_EEEE10policy1000ElNS7_4plusIdEESF_JPdSL_EEEvT0_iT1_T2_DpNS2_10kernel_argIT3_EE,(.L_x_1035 - _ZN3cub18CUB_300001_SM_10006detail9transform16transform_kernelINS2_10policy_hubILb0EN4cuda3std3__45tupleIJN6thrust24THRUST_300001_SM_1000_NS6detail15normal_iteratorINSA_10device_ptrIdEEEESF_EEEE10policy1000ElNS7_4plusIdEESF_JPdSL_EEEvT0_iT1_T2_DpNS2_10kernel_argIT3_EE)
        .other          _ZN3cub18CUB_300001_SM_10006detail9transform16transform_kernelINS2_10policy_hubILb0EN4cuda3std3__45tupleIJN6thrust24THRUST_300001_SM_1000_NS6detail15normal_iteratorINSA_10device_ptrIdEEEESF_EEEE10policy1000ElNS7_4plusIdEESF_JPdSL_EEEvT0_iT1_T2_DpNS2_10kernel_argIT3_EE,@"STO_CUDA_ENTRY STV_DEFAULT"
_ZN3cub18CUB_300001_SM_10006detail9transform16transform_kernelINS2_10policy_hubILb0EN4cuda3std3__45tupleIJN6thrust24THRUST_300001_SM_1000_NS6detail15normal_iteratorINSA_10device_ptrIdEEEESF_EEEE10policy1000ElNS7_4plusIdEESF_JPdSL_EEEvT0_iT1_T2_DpNS2_10kernel_argIT3_EE:
.text._ZN3cub18CUB_300001_SM_10006detail9transform16transform_kernelINS2_10policy_hubILb0EN4cuda3std3__45tupleIJN6thrust24THRUST_300001_SM_1000_NS6detail15normal_iteratorINSA_10device_ptrIdEEEESF_EEEE10policy1000ElNS7_4plusIdEESF_JPdSL_EEEvT0_iT1_T2_DpNS2_10kernel_argIT3_EE:
[----:B------:R-:W-:Y:S01]  /*0000*/  LDC R1, c[0x0][0x37c] ;  /* 0x0000df00ff017b82 */ /* 0x000fe20000000800 */
[----:B------:R-:W1:Y:S07]  /*0010*/  LDCU UR24, c[0x0][0x388] ;  /* 0x00007100ff1877ac */ /* 0x000e6e0008000800 */
[----:B------:R-:W2:Y:S01]  /*0020*/  S2UR UR5, SR_CTAID.X ;  /* 0x00000000000579c3 */ /* 0x000ea20000002500 */
[----:B------:R-:W3:Y:S01]  /*0030*/  LDCU UR7, c[0x0][0x370] ;  /* 0x00006e00ff0777ac */ /* 0x000ee20008000800 */
[----:B------:R-:W4:Y:S06]  /*0040*/  LDCU.64 UR22, c[0x0][0x358] ;  /* 0x00006b00ff1677ac */ /* 0x000f2c0008000a00 */
[----:B------:R-:W5:Y:S01]  /*0050*/  LDC.64 R2, c[0x0][0x380] ;  /* 0x0000e000ff027b82 */ /* 0x000f620000000a00 */
[----:B-1----:R-:W-:-:S04]  /*0060*/  USHF.L.U32 UR19, UR24, 0x7, URZ ;  /* 0x0000000718137899 */ /* 0x002fc800080006ff */
[----:B------:R-:W-:Y:S02]  /*0070*/  USHF.R.S32.HI UR8, URZ, 0x1f, UR19 ;  /* 0x0000001fff087899 */ /* 0x000fe40008011413 */
[----:B--2---:R-:W-:Y:S02]  /*0080*/  UIMAD.WIDE.U32 UR20, UR19, UR5, URZ ;  /* 0x00000005131472a5 */ /* 0x004fe4000f8e00ff */
[----:B------:R-:W-:Y:S02]  /*0090*/  UIMAD UR6, UR8, UR5, URZ ;  /* 0x00000005080672a4 */ /* 0x000fe4000f8e02ff */
[----:B------:R-:W-:Y:S02]  /*00a0*/  UIADD3 UR4, UPT, UPT, UR5, 0x2, URZ ;  /* 0x0000000205047890 */ /* 0x000fe4000fffe0ff */
[----:B------:R-:W-:Y:S02]  /*00b0*/  UIADD3 UR6, UPT, UPT, UR21, UR6, URZ ;  /* 0x0000000615067290 */ /* 0x000fe4000fffe0ff */
[----:B---3--:R-:W-:Y:S01]  /*00c0*/  UISETP.GE.U32.AND UP0, UPT, UR4, UR7, UPT ;  /* 0x000000070400728c */ /* 0x008fe2000bf06070 */
[----:B-----5:R-:W-:-:S03]  /*00d0*/  IADD3 R0, P0, PT, R2, -UR20, RZ ;  /* 0x8000001402007c10 */ /* 0x020fc6000ff1e0ff */
[----:B------:R-:W-:Y:S01]  /*00e0*/  UISETP.EQ.OR UP0, UPT, UR5, URZ, UP0 ;  /* 0x000000ff0500728c */ /* 0x000fe20008702670 */
[----:B------:R-:W-:Y:S02]  /*00f0*/  IADD3.X R2, PT, PT, R3, ~UR6, RZ, P0, !PT ;  /* 0x8000000603027c10 */ /* 0x000fe400087fe4ff */
[----:B------:R-:W-:-:S04]  /*0100*/  ISETP.LT.U32.AND P0, PT, R0, UR19, PT ;  /* 0x0000001300007c0c */ /* 0x000fc8000bf01070 */
[----:B------:R-:W-:-:S04]  /*0110*/  ISETP.LT.AND.EX P0, PT, R2, UR8, PT, P0 ;  /* 0x0000000802007c0c */ /* 0x000fc8000bf01300 */
[----:B------:R-:W-:Y:S01]  /*0120*/  SEL R0, R0, UR19, P0 ;  /* 0x0000001300007c07 */ /* 0x000fe20008000000 */
[----:B----4-:R-:W-:Y:S08]  /*0130*/  BRA.U UP0, `(.L_x_514) ;  /* 0x0000000100e47547 */ /* 0x010ff0000b800000 */
[----:B------:R-:W1:Y:S01]  /*0140*/  S2R R2, SR_TID.X ;  /* 0x0000000000027919 */ /* 0x000e620000002100 */
[----:B------:R-:W-:Y:S01]  /*0150*/  ELECT P0, URZ, PT ;  /* 0x0000000000ff782f */ /* 0x000fe20003800000 */
[----:B------:R-:W-:Y:S03]  /*0160*/  BSSY.RECONVERGENT B0, `(.L_x_515) ;  /* 0x000002e000007945 */ /* 0x000fe60003800200 */
[----:B-1----:R-:W-:-:S13]  /*0170*/  ISETP.GT.U32.OR P0, PT, R2, 0x1f, !P0 ;  /* 0x0000001f0200780c */ /* 0x002fda0004704470 */
[----:B------:R-:W-:Y:S05]  /*0180*/  @P0 BRA `(.L_x_516) ;  /* 0x0000000000ac0947 */ /* 0x000fea0003800000 */
[----:B------:R-:W1:Y:S01]  /*0190*/  S2UR UR18, SR_CgaCtaId ;  /* 0x00000000001279c3 */ /* 0x000e620000008800 */
[----:B------:R-:W2:Y:S01]  /*01a0*/  LDCU UR15, c[0x0][0x3a0] ;  /* 0x00007400ff0f77ac */ /* 0x000ea20008000800 */
[----:B------:R-:W3:Y:S01]  /*01b0*/  LDCU UR17, c[0x0][0x3b0] ;  /* 0x00007600ff1177ac */ /* 0x000ee20008000800 */
[----:B------:R-:W-:Y:S01]  /*01c0*/  ULEA UR14, UR24, 0xf, 0xa ;  /* 0x0000000f180e7891 */ /* 0x000fe2000f8e50ff */
[----:B------:R-:W-:Y:S01]  /*01d0*/  UMOV UR7, 0x400 ;  /* 0x0000040000077882 */ /* 0x000fe20000000000 */
[----:B------:R-:W-:Y:S01]  /*01e0*/  UMOV UR10, 0x1 ;  /* 0x00000001000a7882 */ /* 0x000fe20000000000 */
[----:B------:R-:W4:Y:S01]  /*01f0*/  LDCU.64 UR4, c[0x0][0x398] ;  /* 0x00007300ff0477ac */ /* 0x000f220008000a00 */
[----:B------:R-:W-:-:S04]  /*0200*/  UIADD3 UR10, UPT, UPT, -UR10, 0x100000, URZ ;  /* 0x001000000a0a7890 */ /* 0x000fc8000fffe1ff */
[----:B------:R-:W-:Y:S02]  /*0210*/  USHF.L.U32 UR11, UR10, 0xb, URZ ;  /* 0x0000000b0a0b7899 */ /* 0x000fe400080006ff */
[----:B------:R-:W-:Y:S02]  /*0220*/  USHF.L.U32 UR10, UR10, 0x1, URZ ;  /* 0x000000010a0a7899 */ /* 0x000fe400080006ff */
[----:B--2---:R-:W-:Y:S01]  /*0230*/  UIADD3 UR15, UPT, UPT, UR14, UR15, URZ ;  /* 0x0000000f0e0f7290 */ /* 0x004fe2000fffe0ff */
[----:B------:R-:W2:Y:S01]  /*0240*/  LDCU.64 UR12, c[0x0][0x3a8] ;  /* 0x00007500ff0c77ac */ /* 0x000ea20008000a00 */
[----:B---3--:R-:W-:Y:S02]  /*0250*/  UIADD3 UR14, UPT, UPT, UR14, UR17, URZ ;  /* 0x000000110e0e7290 */ /* 0x008fe4000fffe0ff */
[----:B-1----:R-:W-:Y:S02]  /*0260*/  ULEA UR17, UR18, UR7, 0x18 ;  /* 0x0000000712117291 */ /* 0x002fe4000f8ec0ff */
[----:B------:R-:W-:-:S02]  /*0270*/  UIADD3 UR16, UPT, UPT, UR7, 0x80, URZ ;  /* 0x0000008007107890 */ /* 0x000fc4000fffe0ff */
[----:B------:R-:W-:Y:S02]  /*0280*/  USHF.L.U64.HI UR9, UR20, 0x3, UR6 ;  /* 0x0000000314097899 */ /* 0x000fe40008010206 */
[----:B------:R-:W-:Y:S02]  /*0290*/  USHF.L.U32 UR8, UR20, 0x3, URZ ;  /* 0x0000000314087899 */ /* 0x000fe400080006ff */
[----:B------:R-:W-:Y:S02]  /*02a0*/  ULOP3.LUT UR15, UR15, 0xfffffff0, URZ, 0xc0, !UPT ;  /* 0xfffffff00f0f7892 */ /* 0x000fe4000f8ec0ff */
[----:B------:R-:W-:Y:S01]  /*02b0*/  ULOP3.LUT UR14, UR14, 0xfffffff0, URZ, 0xc0, !UPT ;  /* 0xfffffff00e0e7892 */ /* 0x000fe2000f8ec0ff */
[----:B------:R-:W1:Y:S02]  /*02c0*/  FENCE.VIEW.ASYNC.S ;  /* 0x00000000000073c6 */ /* 0x000e640000000000 */
[----:B-1----:R1:W3:Y:S02]  /*02d0*/  SYNCS.EXCH.64 URZ, [UR17], UR10 ;  /* 0x0000000a11ff75b2 */ /* 0x0022e40008000100 */
[----:B------:R-:W-:Y:S01]  /*02e0*/  @!PT LDS RZ, [RZ] ;  /* 0x00000000fffff984 */ /* 0x000fe20000000800 */
[----:B------:R-:W-:Y:S01]  /*02f0*/  @!PT LDS RZ, [RZ] ;  /* 0x00000000fffff984 */ /* 0x000fe20000000800 */
[----:B------:R-:W-:Y:S01]  /*0300*/  @!PT LDS RZ, [RZ] ;  /* 0x00000000fffff984 */ /* 0x000fe20000000800 */
[----:B------:R-:W-:Y:S01]  /*0310*/  @!PT LDS RZ, [RZ] ;  /* 0x00000000fffff984 */ /* 0x000fe20000000800 */
[----:B---3--:R3:W-:Y:S06]  /*0320*/  MEMBAR.ALL.CTA ;  /* 0x0000000000007992 */ /* 0x0087ec0000008000 */
[----:B---3--:R-:W3:Y:S01]  /*0330*/  FENCE.VIEW.ASYNC.S ;  /* 0x00000000000073c6 */ /* 0x008ee20000000000 */
[----:B------:R-:W-:-:S02]  /*0340*/  ULEA UR16, UR18, UR16, 0x18 ;  /* 0x0000001012107291 */ /* 0x000fc4000f8ec0ff */
[----:B----4-:R-:W-:Y:S02]  /*0350*/  UIADD3.64 UR4, UPT, UPT, UR8, UR4, URZ ;  /* 0x0000000408047297 */ /* 0x010fe4000fffe0ff */
[----:B------:R-:W-:Y:S02]  /*0360*/  USHF.R.U32.HI UR7, URZ, 0x4, UR15 ;  /* 0x00000004ff077899 */ /* 0x000fe4000801160f */
[----:B--2---:R-:W-:Y:S02]  /*0370*/  UIADD3.64 UR8, UPT, UPT, UR8, UR12, URZ ;  /* 0x0000000c08087297 */ /* 0x004fe4000fffe0ff */
[----:B------:R-:W-:Y:S02]  /*0380*/  UIADD3 UR15, UPT, UPT, UR15, UR14, URZ ;  /* 0x0000000e0f0f7290 */ /* 0x000fe4000fffe0ff */
[----:B------:R-:W-:Y:S02]  /*0390*/  ULEA UR12, UR24, UR16, 0xa ;  /* 0x00000010180c7291 */ /* 0x000fe4000f8e50ff */
[----:B------:R-:W-:-:S02]  /*03a0*/  USHF.R.U32.HI UR14, URZ, 0x4, UR14 ;  /* 0x00000004ff0e7899 */ /* 0x000fc4000801160e */
[----:B------:R-:W-:Y:S01]  /*03b0*/  UPRMT UR7, UR7, 0x5410, URZ ;  /* 0x0000541007077896 */ /* 0x000fe200080000ff */
[----:B------:R-:W-:Y:S01]  /*03c0*/  IMAD.U32 R2, RZ, RZ, UR15 ;  /* 0x0000000fff027e24 */ /* 0x000fe2000f8e00ff */
[----:B------:R-:W-:Y:S02]  /*03d0*/  UIADD3 UR12, UPT, UPT, UR12, 0x80, URZ ;  /* 0x000000800c0c7890 */ /* 0x000fe4000fffe0ff */
[----:B------:R-:W-:Y:S01]  /*03e0*/  UPRMT UR14, UR14, 0x5410, URZ ;  /* 0x000054100e0e7896 */ /* 0x000fe200080000ff */
[----:B------:R-:W-:-:S04]  /*03f0*/  UMOV UR13, UR17 ;  /* 0x00000011000d7c82 */ /* 0x000fc80008000000 */
[----:B---3--:R1:W-:Y:S04]  /*0400*/  UBLKCP.S.G [UR16], [UR4], UR7 ;  /* 0x00000010040073ba */ /* 0x0083e80008000207 */
[----:B------:R1:W-:Y:S01]  /*0410*/  UBLKCP.S.G [UR12], [UR8], UR14 ;  /* 0x0000000c080073ba */ /* 0x0003e2000800020e */
[----:B------:R1:W-:Y:S01]  /*0420*/  SYNCS.ARRIVE.TRANS64 RZ, [UR17], R2 ;  /* 0x00000002ffff79a7 */ /* 0x0003e20008000011 */
[----:B------:R-:W-:Y:S01]  /*0430*/  NOP ;  /* 0x0000000000007918 */ /* 0x000fe20000000000 */
.L_x_516:
[----:B-1----:R-:W-:Y:S05]  /*0440*/  BSYNC.RECONVERGENT B0 ;  /* 0x0000000000007941 */ /* 0x002fea0003800200 */
.L_x_515:
[----:B------:R-:W1:Y:S08]  /*0450*/  S2UR UR5, SR_CgaCtaId ;  /* 0x00000000000579c3 */ /* 0x000e700000008800 */
[----:B------:R-:W-:Y:S01]  /*0460*/  BAR.SYNC.DEFER_BLOCKING 0x0 ;  /* 0x0000000000007b1d */ /* 0x000fe20000010000 */
[----:B------:R-:W-:-:S05]  /*0470*/  SHF.L.U32 R2, RZ, 0x1f, RZ ;  /* 0x0000001fff027819 */ /* 0x000fca00000006ff */
[----:B------:R-:W-:Y:S02]  /*0480*/  UMOV UR4, 0x400 ;  /* 0x0000040000047882 */ /* 0x000fe40000000000 */
[----:B-1----:R-:W-:-:S12]  /*0490*/  ULEA UR4, UR5, UR4, 0x18 ;  /* 0x0000000405047291 */ /* 0x002fd8000f8ec0ff */
.L_x_517:
[----:B------:R-:W1:Y:S02]  /*04a0*/  SYNCS.PHASECHK.TRANS64.TRYWAIT P0, [UR4], R2 ;  /* 0x00000002ff0075a7 */ /* 0x000e640008001104 */
[----:B-1----:R-:W-:Y:S05]  /*04b0*/  @!P0 BRA `(.L_x_517) ;  /* 0xfffffffc00f88947 */ /* 0x002fea000383ffff */
[----:B------:R-:W-:Y:S05]  /*04c0*/  BRA `(.L_x_518) ;  /* 0x00000014003c7947 */ /* 0x000fea0003800000 */
.L_x_514:
[----:B------:R-:W1:Y:S01]  /*04d0*/  S2R R3, SR_TID.Y ;  /* 0x0000000000037919 */ /* 0x000e620000002200 */
[----:B------:R-:W2:Y:S01]  /*04e0*/  LDCU UR9, c[0x0][0x360] ;  /* 0x00006c00ff0977ac */ /* 0x000ea20008000800 */
[----:B------:R-:W-:Y:S01]  /*04f0*/  IMAD.SHL.U32 R4, R0, 0x8, RZ ;  /* 0x0000000800047824 */ /* 0x000fe200078e00ff */
[----:B------:R-:W-:Y:S01]  /*0500*/  BSSY.RECONVERGENT B0, `(.L_x_519) ;  /* 0x00000ab000007945 */ /* 0x000fe20003800200 */
[----:B------:R-:W1:Y:S01]  /*0510*/  S2R R6, SR_TID.Z ;  /* 0x0000000000067919 */ /* 0x000e620000002300 */
[----:B------:R-:W2:Y:S01]  /*0520*/  LDCU UR10, c[0x0][0x364] ;  /* 0x00006c80ff0a77ac */ /* 0x000ea20008000800 */
[----:B------:R-:W3:Y:S01]  /*0530*/  LDC R2, c[0x0][0x368] ;  /* 0x0000da00ff027b82 */ /* 0x000ee20000000800 */
[----:B------:R-:W-:Y:S01]  /*0540*/  SHF.R.S32.HI R5, RZ, 0x1f, R4 ;  /* 0x0000001fff057819 */ /* 0x000fe20000011404 */
[----:B------:R-:W4:Y:S03]  /*0550*/  S2R R8, SR_TID.X ;  /* 0x0000000000087919 */ /* 0x000f260000002100 */
[----:B------:R-:W-:-:S02]  /*0560*/  SHF.R.U64 R4, R4, 0x3, R5 ;  /* 0x0000000304047819 */ /* 0x000fc40000001205 */
[----:B------:R-:W-:Y:S01]  /*0570*/  SHF.R.U32.HI R5, RZ, 0x3, R5 ;  /* 0x00000003ff057819 */ /* 0x000fe20000011605 */
[----:B--2---:R-:W-:Y:S02]  /*0580*/  UIMAD UR4, UR9, UR10, URZ ;  /* 0x0000000a090472a4 */ /* 0x004fe4000f8e02ff */
[----:B-1----:R-:W-:Y:S02]  /*0590*/  IMAD R3, R6, UR10, R3 ;  /* 0x0000000a06037c24 */ /* 0x002fe4000f8e0203 */
[----:B------:R-:W-:Y:S02]  /*05a0*/  IMAD.MOV.U32 R6, RZ, RZ, RZ ;  /* 0x000000ffff067224 */ /* 0x000fe400078e00ff */
[----:B----4-:R-:W-:Y:S02]  /*05b0*/  IMAD R3, R3, UR9, R8 ;  /* 0x0000000903037c24 */ /* 0x010fe4000f8e0208 */
[----:B---3--:R-:W-:Y:S01]  /*05c0*/  IMAD R8, R2, UR4, RZ ;  /* 0x0000000402087c24 */ /* 0x008fe2000f8e02ff */
[----:B------:R-:W-:-:S02]  /*05d0*/  UMOV UR4, URZ ;  /* 0x000000ff00047c82 */ /* 0x000fc40008000000 */
[----:B------:R-:W-:-:S04]  /*05e0*/  ISETP.GT.U32.AND P0, PT, R4, R3, PT ;  /* 0x000000030400720c */ /* 0x000fc80003f04070 */
[----:B------:R-:W-:-:S13]  /*05f0*/  ISETP.GT.U32.AND.EX P0, PT, R5, RZ, PT, P0 ;  /* 0x000000ff0500720c */ /* 0x000fda0003f04100 */
[----:B------:R-:W-:Y:S05]  /*0600*/  @!P0 BRA `(.L_x_520) ;  /* 0x0000000800688947 */ /* 0x000fea0003800000 */
[----:B------:R-:W-:Y:S01]  /*0610*/  IMAD.IADD R9, R8, 0x1, R3 ;  /* 0x0000000108097824 */ /* 0x000fe200078e0203 */
[----:B------:R-:W-:Y:S01]  /*0620*/  BSSY.RECONVERGENT B1, `(.L_x_521) ;  /* 0x0000024000017945 */ /* 0x000fe20003800200 */
[----:B------:R-:W-:-:S03]  /*0630*/  IMAD.MOV.U32 R12, RZ, RZ, -0x1 ;  /* 0xffffffffff0c7424 */ /* 0x000fc600078e00ff */
[CC--:B------:R-:W-:Y:S02]  /*0640*/  ISETP.GT.U32.AND P1, PT, R4.reuse, R9.reuse, PT ;  /* 0x000000090400720c */ /* 0x0c0fe40003f24070 */
[CC--:B------:R-:W-:Y:S02]  /*0650*/  ISETP.GT.U32.AND P0, PT, R4.reuse, R9.reuse, PT ;  /* 0x000000090400720c */ /* 0x0c0fe40003f04070 */
[C---:B------:R-:W-:Y:S02]  /*0660*/  ISETP.GT.U32.AND.EX P1, PT, R5.reuse, RZ, PT, P1 ;  /* 0x000000ff0500720c */ /* 0x040fe40003f24110 */
[----:B------:R-:W-:Y:S02]  /*0670*/  ISETP.GT.U32.AND.EX P0, PT, R5, RZ, PT, P0 ;  /* 0x000000ff0500720c */ /* 0x000fe40003f04100 */
[----:B------:R-:W-:Y:S02]  /*0680*/  SEL R10, R4, R9, P1 ;  /* 0x00000009040a7207 */ /* 0x000fe40000800000 */
[----:B------:R-:W-:-:S02]  /*0690*/  SEL R7, RZ, 0x1, !P0 ;  /* 0x00000001ff077807 */ /* 0x000fc40004000000 */
[----:B------:R-:W-:Y:S02]  /*06a0*/  SEL R11, R5, RZ, P1 ;  /* 0x000000ff050b7207 */ /* 0x000fe40000800000 */
[----:B------:R-:W-:-:S04]  /*06b0*/  IADD3 R14, P0, P1, R10, -R7, -R9 ;  /* 0x800000070a0e7210 */ /* 0x000fc8000791e809 */
[----:B------:R-:W-:-:S04]  /*06c0*/  IADD3.X R15, PT, PT, R11, -0x1, R12, P0, P1 ;  /* 0xffffffff0b0f7810 */ /* 0x000fc800007e240c */
[----:B------:R-:W-:-:S13]  /*06d0*/  ISETP.NE.U32.AND P0, PT, R15, RZ, PT ;  /* 0x000000ff0f00720c */ /* 0x000fda0003f05070 */
[----:B------:R-:W-:Y:S05]  /*06e0*/  @P0 BRA `(.L_x_522) ;  /* 0x0000000000500947 */ /* 0x000fea0003800000 */
[----:B------:R-:W1:Y:S01]  /*06f0*/  I2F.U32.RP R9, R8 ;  /* 0x0000000800097306 */ /* 0x000e620000209000 */
[----:B------:R-:W-:Y:S01]  /*0700*/  IMAD.MOV R13, RZ, RZ, -R8 ;  /* 0x000000ffff0d7224 */ /* 0x000fe200078e0a08 */
[----:B------:R-:W-:-:S06]  /*0710*/  ISETP.NE.U32.AND P2, PT, R8, RZ, PT ;  /* 0x000000ff0800720c */ /* 0x000fcc0003f45070 */
[----:B-1----:R-:W1:Y:S02]  /*0720*/  MUFU.RCP R9, R9 ;  /* 0x0000000900097308 */ /* 0x002e640000001000 */
[----:B-1----:R-:W-:-:S06]  /*0730*/  VIADD R10, R9, 0xffffffe ;  /* 0x0ffffffe090a7836 */ /* 0x002fcc0000000000 */
[----:B------:R1:W2:Y:S02]  /*0740*/  F2I.FTZ.U32.TRUNC.NTZ R11, R10 ;  /* 0x0000000a000b7305 */ /* 0x0002a4000021f000 */
[----:B-1----:R-:W-:Y:S02]  /*0750*/  IMAD.MOV.U32 R10, RZ, RZ, RZ ;  /* 0x000000ffff0a7224 */ /* 0x002fe400078e00ff */
[----:B--2---:R-:W-:-:S04]  /*0760*/  IMAD R13, R13, R11, RZ ;  /* 0x0000000b0d0d7224 */ /* 0x004fc800078e02ff */
[----:B------:R-:W-:-:S06]  /*0770*/  IMAD.HI.U32 R11, R11, R13, R10 ;  /* 0x0000000d0b0b7227 */ /* 0x000fcc00078e000a */
[----:B------:R-:W-:-:S04]  /*0780*/  IMAD.HI.U32 R10, R11, R14, RZ ;  /* 0x0000000e0b0a7227 */ /* 0x000fc800078e00ff */
[----:B------:R-:W-:-:S04]  /*0790*/  IMAD.MOV R11, RZ, RZ, -R10 ;  /* 0x000000ffff0b7224 */ /* 0x000fc800078e0a0a */
[----:B------:R-:W-:-:S05]  /*07a0*/  IMAD R11, R8, R11, R14 ;  /* 0x0000000b080b7224 */ /* 0x000fca00078e020e */
[----:B------:R-:W-:-:S13]  /*07b0*/  ISETP.GE.U32.AND P0, PT, R11, R8, PT ;  /* 0x000000080b00720c */ /* 0x000fda0003f06070 */
[----:B------:R-:W-:Y:S02]  /*07c0*/  @P0 IMAD.IADD R11, R11, 0x1, -R8 ;  /* 0x000000010b0b0824 */ /* 0x000fe400078e0a08 */
[----:B------:R-:W-:-:S03]  /*07d0*/  @P0 VIADD R10, R10, 0x1 ;  /* 0x000000010a0a0836 */ /* 0x000fc60000000000 */
[----:B------:R-:W-:Y:S01]  /*07e0*/  ISETP.GE.U32.AND P1, PT, R11, R8, PT ;  /* 0x000000080b00720c */ /* 0x000fe20003f26070 */
[----:B------:R-:W-:-:S12]  /*07f0*/  HFMA2 R11, -RZ, RZ, 0, 0 ;  /* 0x00000000ff0b7431 */ /* 0x000fd800000001ff */
[----:B------:R-:W-:Y:S01]  /*0800*/  @P1 VIADD R10, R10, 0x1 ;  /* 0x000000010a0a1836 */ /* 0x000fe20000000000 */
[----:B------:R-:W-:Y:S01]  /*0810*/  @!P2 LOP3.LUT R10, RZ, R8, RZ, 0x33, !PT ;  /* 0x00000008ff0aa212 */ /* 0x000fe200078e33ff */
[----:B------:R-:W-:Y:S06]  /*0820*/  BRA `(.L_x_523) ;  /* 0x00000000000c7947 */ /* 0x000fec0003800000 */
.L_x_522:
[----:B------:R-:W-:Y:S01]  /*0830*/  IMAD.MOV.U32 R9, RZ, RZ, R14 ;  /* 0x000000ffff097224 */ /* 0x000fe200078e000e */
[----:B------:R-:W-:-:S07]  /*0840*/  MOV R14, 0x860 ;  /* 0x00000860000e7802 */ /* 0x000fce0000000f00 */
[----:B------:R-:W-:Y:S05]  /*0850*/  CALL.REL.NOINC `($__internal_0_$__cuda_sm20_div_u64) ;  /* 0x00000014006c7944 */ /* 0x000fea0003c00000 */
.L_x_523:
[----:B------:R-:W-:Y:S05]  /*0860*/  BSYNC.RECONVERGENT B1 ;  /* 0x0000000000017941 */ /* 0x000fea0003800200 */
.L_x_521:
[----:B------:R-:W-:Y:S01]  /*0870*/  IADD3 R15, P0, PT, R10, R7, RZ ;  /* 0x000000070a0f7210 */ /* 0x000fe20007f1e0ff */
[----:B------:R-:W1:Y:S01]  /*0880*/  LDC R9, c[0x0][0x3a0] ;  /* 0x0000e800ff097b82 */ /* 0x000e620000000800 */
[----:B------:R-:W-:Y:S01]  /*0890*/  BSSY.RECONVERGENT B1, `(.L_x_524) ;  /* 0x0000033000017945 */ /* 0x000fe20003800200 */
[----:B------:R-:W-:Y:S01]  /*08a0*/  IMAD.MOV.U32 R29, RZ, RZ, R3 ;  /* 0x000000ffff1d7224 */ /* 0x000fe200078e0003 */
[C---:B------:R-:W-:Y:S01]  /*08b0*/  LOP3.LUT R7, R15.reuse, 0x3, RZ, 0xc0, !PT ;  /* 0x000000030f077812 */ /* 0x040fe200078ec0ff */
[----:B------:R-:W-:Y:S01]  /*08c0*/  IMAD.X R10, RZ, RZ, R11, P0 ;  /* 0x000000ffff0a7224 */ /* 0x000fe200000e060b */
[----:B------:R-:W-:Y:S02]  /*08d0*/  ISETP.GE.U32.AND P0, PT, R15, 0x3, PT ;  /* 0x000000030f00780c */ /* 0x000fe40003f06070 */
[----:B------:R-:W-:Y:S02]  /*08e0*/  ISETP.NE.U32.AND P1, PT, R7, 0x3, PT ;  /* 0x000000030700780c */ /* 0x000fe40003f25070 */
[----:B------:R-:W-:Y:S01]  /*08f0*/  ISETP.GE.U32.AND.EX P0, PT, R10, RZ, PT, P0 ;  /* 0x000000ff0a00720c */ /* 0x000fe20003f06100 */
[----:B------:R-:W-:Y:S01]  /*0900*/  IMAD.MOV.U32 R10, RZ, RZ, R6 ;  /* 0x000000ffff0a7224 */ /* 0x000fe200078e0006 */
[----:B------:R-:W-:-:S02]  /*0910*/  ISETP.NE.AND.EX P1, PT, RZ, RZ, PT, P1 ;  /* 0x000000ffff00720c */ /* 0x000fc40003f25310 */
[----:B-1----:R-:W-:-:S11]  /*0920*/  SHF.R.S32.HI R7, RZ, 0x1f, R9 ;  /* 0x0000001fff077819 */ /* 0x002fd60000011409 */
[----:B------:R-:W-:Y:S05]  /*0930*/  @!P1 BRA `(.L_x_525) ;  /* 0x0000000000a09947 */ /* 0x000fea0003800000 */
[----:B------:R-:W1:Y:S01]  /*0940*/  S2UR UR7, SR_CgaCtaId ;  /* 0x00000000000779c3 */ /* 0x000e620000008800 */
[----:B------:R-:W2:Y:S01]  /*0950*/  LDCU.64 UR12, c[0x0][0x398] ;  /* 0x00007300ff0c77ac */ /* 0x000ea20008000a00 */
[C---:B------:R-:W-:Y:S02]  /*0960*/  IMAD.SHL.U32 R13, R3.reuse, 0x8, RZ ;  /* 0x00000008030d7824 */ /* 0x040fe400078e00ff */
[----:B------:R-:W-:Y:S01]  /*0970*/  IMAD.U32 R10, RZ, RZ, UR20 ;  /* 0x00000014ff0a7e24 */ /* 0x000fe2000f8e00ff */
[----:B------:R-:W-:Y:S01]  /*0980*/  UMOV UR5, 0x400 ;  /* 0x0000040000057882 */ /* 0x000fe20000000000 */
[----:B------:R-:W-:Y:S01]  /*0990*/  IMAD.U32 R11, RZ, RZ, UR21 ;  /* 0x00000015ff0b7e24 */ /* 0x000fe2000f8e00ff */
[----:B------:R-:W-:Y:S01]  /*09a0*/  SHF.L.U64.HI R11, R3, 0x3, R6 ;  /* 0x00000003030b7819 */ /* 0x000fe20000010206 */
[----:B------:R-:W-:Y:S01]  /*09b0*/  IMAD.U32 R14, RZ, RZ, UR6 ;  /* 0x00000006ff0e7e24 */ /* 0x000fe2000f8e00ff */
[C---:B------:R-:W-:Y:S01]  /*09c0*/  LEA R12, P1, R10.reuse, R13, 0x3 ;  /* 0x0000000d0a0c7211 */ /* 0x040fe200078218ff */
[----:B------:R-:W-:Y:S01]  /*09d0*/  VIADD R15, R15, 0x1 ;  /* 0x000000010f0f7836 */ /* 0x000fe20000000000 */
[----:B------:R-:W-:Y:S01]  /*09e0*/  UIADD3 UR5, UPT, UPT, UR5, 0x80, URZ ;  /* 0x0000008005057890 */ /* 0x000fe2000fffe0ff */
[----:B------:R-:W-:Y:S01]  /*09f0*/  IMAD.MOV.U32 R29, RZ, RZ, R3 ;  /* 0x000000ffff1d7224 */ /* 0x000fe200078e0003 */
[----:B------:R-:W-:Y:S01]  /*0a00*/  LEA.HI.X R10, R10, R11, R14, 0x3, P1 ;  /* 0x0000000b0a0a7211 */ /* 0x000fe200008f1c0e */
[----:B------:R-:W-:Y:S01]  /*0a10*/  IMAD R11, R2, UR10, RZ ;  /* 0x0000000a020b7c24 */ /* 0x000fe2000f8e02ff */
[----:B------:R-:W-:-:S03]  /*0a20*/  LOP3.LUT R15, R15, 0x3, RZ, 0xc0, !PT ;  /* 0x000000030f0f7812 */ /* 0x000fc600078ec0ff */
[----:B------:R-:W-:Y:S01]  /*0a30*/  IMAD R11, R11, UR9, RZ ;  /* 0x000000090b0b7c24 */ /* 0x000fe2000f8e02ff */
[----:B--2---:R-:W-:-:S04]  /*0a40*/  IADD3 R17, P1, P2, R12, UR12, R9 ;  /* 0x0000000c0c117c10 */ /* 0x004fc8000fa3e009 */
[----:B------:R-:W-:Y:S01]  /*0a50*/  IADD3.X R18, PT, PT, R10, UR13, R7, P1, P2 ;  /* 0x0000000d0a127c10 */ /* 0x000fe20008fe4407 */
[----:B-1----:R-:W-:Y:S01]  /*0a60*/  ULEA UR5, UR7, UR5, 0x18 ;  /* 0x0000000507057291 */ /* 0x002fe2000f8ec0ff */
[----:B------:R-:W-:Y:S02]  /*0a70*/  IADD3 R15, P1, PT, RZ, -R15, RZ ;  /* 0x8000000fff0f7210 */ /* 0x000fe40007f3e0ff */
[----:B------:R-:W-:-:S03]  /*0a80*/  MOV R10, R6 ;  /* 0x00000006000a7202 */ /* 0x000fc60000000f00 */
[----:B------:R-:W-:Y:S02]  /*0a90*/  VIADD R12, R9, UR5 ;  /* 0x00000005090c7c36 */ /* 0x000fe40008000000 */
[----:B------:R-:W-:Y:S02]  /*0aa0*/  IMAD.X R16, RZ, RZ, -0x1, P1 ;  /* 0xffffffffff107424 */ /* 0x000fe400008e06ff */
[----:B------:R-:W-:-:S07]  /*0ab0*/  IMAD R14, R3, 0x8, R12 ;  /* 0x00000008030e7824 */ /* 0x000fce00078e020c */
.L_x_526:
[----:B------:R-:W-:Y:S01]  /*0ac0*/  IADD3 R15, P1, PT, R15, 0x1, RZ ;  /* 0x000000010f0f7810 */ /* 0x000fe20007f3e0ff */
[----:B------:R-:W-:Y:S01]  /*0ad0*/  IMAD.MOV.U32 R12, RZ, RZ, R17 ;  /* 0x000000ffff0c7224 */ /* 0x000fe200078e0011 */
[C---:B------:R-:W-:Y:S01]  /*0ae0*/  IADD3 R29, P2, PT, R8.reuse, R29, RZ ;  /* 0x0000001d081d7210 */ /* 0x040fe20007f5e0ff */
[----:B------:R-:W-:Y:S01]  /*0af0*/  IMAD.MOV.U32 R13, RZ, RZ, R18 ;  /* 0x000000ffff0d7224 */ /* 0x000fe200078e0012 */
[C---:B------:R-:W-:Y:S01]  /*0b00*/  LEA R17, P3, R8.reuse, R17, 0x3 ;  /* 0x0000001108117211 */ /* 0x040fe200078618ff */
[----:B------:R-:W-:Y:S01]  /*0b10*/  IMAD.X R16, RZ, RZ, R16, P1 ;  /* 0x000000ffff107224 */ /* 0x000fe200008e0610 */
[----:B------:R-:W-:Y:S01]  /*0b20*/  ISETP.NE.U32.AND P1, PT, R15, RZ, PT ;  /* 0x000000ff0f00720c */ /* 0x000fe20003f25070 */
[----:B------:R-:W-:Y:S01]  /*0b30*/  IMAD.X R10, RZ, RZ, R10, P2 ;  /* 0x000000ffff0a7224 */ /* 0x000fe200010e060a */
[----:B------:R-:W-:Y:S01]  /*0b40*/  @!PT LDS RZ, [RZ] ;  /* 0x00000000fffff984 */ /* 0x000fe20000000800 */
[----:B------:R-:W-:Y:S01]  /*0b50*/  @!PT LDS RZ, [RZ] ;  /* 0x00000000fffff984 */ /* 0x000fe20000000800 */
[----:B------:R-:W-:Y:S01]  /*0b60*/  @!PT LDS RZ, [RZ] ;  /* 0x00000000fffff984 */ /* 0x000fe20000000800 */
[----:B------:R1:W-:Y:S01]  /*0b70*/  LDGSTS.E.64 [R14], desc[UR22][R12.64] ;  /* 0x000000000c0e7fae */ /* 0x0003e2000b9a1416 */
[----:B------:R-:W-:Y:S02]  /*0b80*/  LEA.HI.X R18, R8, R18, RZ, 0x3, P3 ;  /* 0x0000001208127211 */ /* 0x000fe400018f1cff */
[----:B------:R-:W-:Y:S01]  /*0b90*/  ISETP.NE.AND.EX P1, PT, R16, RZ, PT, P1 ;  /* 0x000000ff1000720c */ /* 0x000fe20003f25310 */
[----:B-1----:R-:W-:-:S12]  /*0ba0*/  IMAD R14, R11, 0x8, R14 ;  /* 0x000000080b0e7824 */ /* 0x002fd800078e020e */
[----:B------:R-:W-:Y:S05]  /*0bb0*/  @P1 BRA `(.L_x_526) ;  /* 0xfffffffc00c01947 */ /* 0x000fea000383ffff */
.L_x_525:
[----:B------:R-:W-:Y:S05]  /*0bc0*/  BSYNC.RECONVERGENT B1 ;  /* 0x0000000000017941 */ /* 0x000fea0003800200 */
.L_x_524:
        /* <DEDUP_REMOVED lines=9> */
[----:B------:R-:W-:Y:S01]  /*0c60*/  LEA R11, P0, R12, R11, 0x3 ;  /* 0x0000000b0c0b7211 */ /* 0x000fe200078018ff */
[----:B------:R-:W-:Y:S01]  /*0c70*/  UIADD3 UR7, UPT, UPT, UR5, 0x80, URZ ;  /* 0x0000008005077890 */ /* 0x000fe2000fffe0ff */
[----:B------:R-:W-:-:S02]  /*0c80*/  IMAD R23, R2, UR10, RZ ;  /* 0x0000000a02177c24 */ /* 0x000fc4000f8e02ff */
[----:B------:R-:W-:Y:S01]  /*0c90*/  LEA.HI.X R13, R12, R13, R14, 0x3, P0 ;  /* 0x0000000d0c0d7211 */ /* 0x000fe200000f1c0e */
[----:B------:R-:W-:Y:S01]  /*0ca0*/  UMOV UR5, URZ ;  /* 0x000000ff00057c82 */ /* 0x000fe20008000000 */
[----:B------:R-:W-:Y:S01]  /*0cb0*/  IADD3 R12, P0, PT, R29, UR20, RZ ;  /* 0x000000141d0c7c10 */ /* 0x000fe2000ff1e0ff */
[----:B------:R-:W-:-:S03]  /*0cc0*/  IMAD R23, R23, UR9, RZ ;  /* 0x0000000917177c24 */ /* 0x000fc6000f8e02ff */
[----:B------:R-:W-:Y:S02]  /*0cd0*/  IADD3.X R15, PT, PT, R10, UR6, RZ, P0, !PT ;  /* 0x000000060a0f7c10 */ /* 0x000fe400087fe4ff */
[----:B--2---:R-:W-:Y:S02]  /*0ce0*/  IADD3 R27, P1, PT, R9, UR12, RZ ;  /* 0x0000000c091b7c10 */ /* 0x004fe4000ff3e0ff */
[C---:B------:R-:W-:Y:S01]  /*0cf0*/  SHF.L.U64.HI R15, R12.reuse, 0x3, R15 ;  /* 0x000000030c0f7819 */ /* 0x040fe2000001020f */
[----:B-1----:R-:W-:Y:S01]  /*0d00*/  ULEA UR7, UR8, UR7, 0x18 ;  /* 0x0000000708077291 */ /* 0x002fe2000f8ec0ff */
[----:B------:R-:W-:Y:S02]  /*0d10*/  SHF.L.U32 R14, R12, 0x3, RZ ;  /* 0x000000030c0e7819 */ /* 0x000fe400000006ff */
[----:B------:R-:W-:Y:S02]  /*0d20*/  IADD3.X R7, PT, PT, R7, UR13, RZ, P1, !PT ;  /* 0x0000000d07077c10 */ /* 0x000fe40008ffe4ff */
[CC--:B------:R-:W-:Y:S01]  /*0d30*/  LEA R20, P0, R8.reuse, R11.reuse, 0x3 ;  /* 0x0000000b08147211 */ /* 0x0c0fe200078018ff */
[----:B------:R-:W-:Y:S01]  /*0d40*/  VIADD R12, R9, UR7 ;  /* 0x00000007090c7c36 */ /* 0x000fe20008000000 */
[C---:B------:R-:W-:Y:S01]  /*0d50*/  LEA R21, P1, R8.reuse, R11, 0x4 ;  /* 0x0000000b08157211 */ /* 0x040fe200078220ff */
[C---:B------:R-:W-:Y:S01]  /*0d60*/  IMAD.WIDE.U32 R14, R8.reuse, 0x18, R14 ;  /* 0x00000018080e7825 */ /* 0x040fe200078e000e */
[----:B------:R-:W-:-:S02]  /*0d70*/  LEA.HI.X R24, R8, R13, RZ, 0x3, P0 ;  /* 0x0000000d08187211 */ /* 0x000fc400000f1cff */
[----:B------:R-:W-:Y:S01]  /*0d80*/  LEA.HI.X R26, R8, R13, RZ, 0x4, P1 ;  /* 0x0000000d081a7211 */ /* 0x000fe200008f24ff */
[----:B------:R-:W-:Y:S02]  /*0d90*/  IMAD R12, R29, 0x8, R12 ;  /* 0x000000081d0c7824 */ /* 0x000fe400078e020c */
[----:B------:R-:W-:Y:S02]  /*0da0*/  VIADD R28, R15, UR5 ;  /* 0x000000050f1c7c36 */ /* 0x000fe40008000000 */
[C-C-:B------:R-:W-:Y:S02]  /*0db0*/  IMAD R22, R23.reuse, 0x8, R12.reuse ;  /* 0x0000000817167824 */ /* 0x140fe400078e020c */
[C-C-:B------:R-:W-:Y:S02]  /*0dc0*/  IMAD R25, R23.reuse, 0x10, R12.reuse ;  /* 0x0000001017197824 */ /* 0x140fe400078e020c */
[----:B------:R-:W-:-:S07]  /*0dd0*/  IMAD R9, R23, 0x18, R12 ;  /* 0x0000001817097824 */ /* 0x000fce00078e020c */
.L_x_527:
[----:B------:R-:W-:-:S05]  /*0de0*/  IADD3 R18, P0, PT, R27, R11, RZ ;  /* 0x0000000b1b127210 */ /* 0x000fca0007f1e0ff */
[----:B------:R-:W-:Y:S01]  /*0df0*/  IMAD.X R19, R7, 0x1, R13, P0 ;  /* 0x0000000107137824 */ /* 0x000fe200000e060d */
[----:B------:R-:W-:-:S04]  /*0e00*/  IADD3 R16, P0, PT, R27, R20, RZ ;  /* 0x000000141b107210 */ /* 0x000fc80007f1e0ff */
[----:B------:R-:W-:Y:S01]  /*0e10*/  @!PT LDS RZ, [RZ] ;  /* 0x00000000fffff984 */ /* 0x000fe20000000800 */
[----:B------:R-:W-:Y:S01]  /*0e20*/  @!PT LDS RZ, [RZ] ;  /* 0x00000000fffff984 */ /* 0x000fe20000000800 */
[----:B------:R-:W-:Y:S01]  /*0e30*/  @!PT LDS RZ, [RZ] ;  /* 0x00000000fffff984 */ /* 0x000fe20000000800 */
[----:B------:R1:W-:Y:S01]  /*0e40*/  LDGSTS.E.64 [R12], desc[UR22][R18.64] ;  /* 0x00000000120c7fae */ /* 0x0003e2000b9a1416 */
[----:B------:R-:W-:-:S05]  /*0e50*/  IMAD.X R17, R7, 0x1, R24, P0 ;  /* 0x0000000107117824 */ /* 0x000fca00000e0618 */
[----:B------:R2:W-:Y:S01]  /*0e60*/  LDGSTS.E.64 [R22], desc[UR22][R16.64] ;  /* 0x0000000010167fae */ /* 0x0005e2000b9a1416 */
[----:B-1----:R-:W-:Y:S01]  /*0e70*/  IMAD R12, R23, 0x20, R12 ;  /* 0x00000020170c7824 */ /* 0x002fe200078e020c */
[----:B--2---:R-:W-:Y:S01]  /*0e80*/  IADD3 R16, P0, PT, R27, R21, RZ ;  /* 0x000000151b107210 */ /* 0x004fe20007f1e0ff */
[----:B------:R-:W-:-:S04]  /*0e90*/  IMAD R22, R23, 0x20, R22 ;  /* 0x0000002017167824 */ /* 0x000fc800078e0216 */
[----:B------:R-:W-:Y:S01]  /*0ea0*/  IMAD.X R17, R7, 0x1, R26, P0 ;  /* 0x0000000107117824 */ /* 0x000fe200000e061a */
[----:B------:R-:W-:-:S04]  /*0eb0*/  IADD3 R18, P0, PT, R27, R14, RZ ;  /* 0x0000000e1b127210 */ /* 0x000fc80007f1e0ff */
[----:B------:R1:W-:Y:S01]  /*0ec0*/  LDGSTS.E.64 [R25], desc[UR22][R16.64] ;  /* 0x0000000010197fae */ /* 0x0003e2000b9a1416 */
[----:B------:R-:W-:Y:S01]  /*0ed0*/  IMAD.X R19, R7, 0x1, R28, P0 ;  /* 0x0000000107137824 */ /* 0x000fe200000e061c */
[----:B------:R-:W-:-:S04]  /*0ee0*/  LEA R29, P0, R8, R29, 0x2 ;  /* 0x0000001d081d7211 */ /* 0x000fc800078010ff */
[----:B------:R-:W-:Y:S01]  /*0ef0*/  LEA.HI.X R10, R8, R10, RZ, 0x2, P0 ;  /* 0x0000000a080a7211 */ /* 0x000fe200000f14ff */
[----:B------:R2:W-:Y:S01]  /*0f00*/  LDGSTS.E.64 [R9], desc[UR22][R18.64] ;  /* 0x0000000012097fae */ /* 0x0005e2000b9a1416 */
[----:B------:R-:W-:-:S04]  /*0f10*/  ISETP.GE.U32.AND P0, PT, R29, R4, PT ;  /* 0x000000041d00720c */ /* 0x000fc80003f06070 */
[----:B------:R-:W-:Y:S01]  /*0f20*/  ISETP.GE.U32.AND.EX P0, PT, R10, R5, PT, P0 ;  /* 0x000000050a00720c */ /* 0x000fe20003f06100 */
[C---:B-1----:R-:W-:Y:S02]  /*0f30*/  IMAD R25, R23.reuse, 0x20, R25 ;  /* 0x0000002017197824 */ /* 0x042fe400078e0219 */
[----:B--2---:R-:W-:Y:S02]  /*0f40*/  IMAD.MOV.U32 R18, RZ, RZ, R27 ;  /* 0x000000ffff127224 */ /* 0x004fe400078e001b */
[----:B------:R-:W-:Y:S02]  /*0f50*/  IMAD.MOV.U32 R19, RZ, RZ, R7 ;  /* 0x000000ffff137224 */ /* 0x000fe400078e0007 */
[----:B------:R-:W-:Y:S02]  /*0f60*/  IMAD R9, R23, 0x20, R9 ;  /* 0x0000002017097824 */ /* 0x000fe400078e0209 */
[----:B------:R-:W-:-:S04]  /*0f70*/  IMAD.WIDE.U32 R18, R8, 0x20, R18 ;  /* 0x0000002008127825 */ /* 0x000fc800078e0012 */
[----:B------:R-:W-:Y:S01]  /*0f80*/  IMAD.MOV.U32 R7, RZ, RZ, R19 ;  /* 0x000000ffff077224 */ /* 0x000fe200078e0013 */
[----:B------:R-:W-:Y:S01]  /*0f90*/  MOV R27, R18 ;  /* 0x00000012001b7202 */ /* 0x000fe20000000f00 */
[----:B------:R-:W-:Y:S06]  /*0fa0*/  @!P0 BRA `(.L_x_527) ;  /* 0xfffffffc008c8947 */ /* 0x000fec000383ffff */
.L_x_520:
[----:B------:R-:W-:Y:S05]  /*0fb0*/  BSYNC.RECONVERGENT B0 ;  /* 0x0000000000007941 */ /* 0x000fea0003800200 */
.L_x_519:
[----:B------:R-:W-:Y:S01]  /*0fc0*/  ISETP.GT.U32.AND P0, PT, R4, R3, PT ;  /* 0x000000030400720c */ /* 0x000fe20003f04070 */
[----:B------:R-:W0:Y:S01]  /*0fd0*/  LDGDEPBAR ;  /* 0x00000000000079af */ /* 0x000e220000000000 */
[----:B------:R-:W-:Y:S02]  /*0fe0*/  BSSY.RECONVERGENT B0, `(.L_x_528) ;  /* 0x000009a000007945 */ /* 0x000fe40003800200 */
[----:B------:R-:W-:-:S13]  /*0ff0*/  ISETP.GT.U32.AND.EX P0, PT, R5, R6, PT, P0 ;  /* 0x000000060500720c */ /* 0x000fda0003f04100 */
        /* <DEDUP_REMOVED lines=17> */
[----:B------:R-:W-:Y:S01]  /*1110*/  ISETP.NE.U32.AND P2, PT, R8, RZ, PT ;  /* 0x000000ff0800720c */ /* 0x000fe20003f45070 */
[----:B------:R-:W-:-:S05]  /*1120*/  IMAD.MOV.U32 R10, RZ, RZ, RZ ;  /* 0x000000ffff0a7224 */ /* 0x000fca00078e00ff */
[----:B-1----:R-:W1:Y:S02]  /*1130*/  MUFU.RCP R13, R13 ;  /* 0x0000000d000d7308 */ /* 0x002e640000001000 */
[----:B-1----:R-:W-:-:S06]  /*1140*/  VIADD R11, R13, 0xffffffe ;  /* 0x0ffffffe0d0b7836 */ /* 0x002fcc0000000000 */
[----:B------:R-:W1:Y:S02]  /*1150*/  F2I.FTZ.U32.TRUNC.NTZ R11, R11 ;  /* 0x0000000b000b7305 */ /* 0x000e64000021f000 */
[----:B-1----:R-:W-:-:S04]  /*1160*/  IMAD R9, R9, R11, RZ ;  /* 0x0000000b09097224 */ /* 0x002fc800078e02ff */
[----:B------:R-:W-:-:S04]  /*1170*/  IMAD.HI.U32 R9, R11, R9, R10 ;  /* 0x000000090b097227 */ /* 0x000fc800078e000a */
[----:B------:R-:W-:Y:S02]  /*1180*/  IMAD.MOV.U32 R11, RZ, RZ, RZ ;  /* 0x000000ffff0b7224 */ /* 0x000fe400078e00ff */
[----:B------:R-:W-:-:S04]  /*1190*/  IMAD.HI.U32 R10, R9, R12, RZ ;  /* 0x0000000c090a7227 */ /* 0x000fc800078e00ff */
[----:B------:R-:W-:-:S04]  /*11a0*/  IMAD.MOV R9, RZ, RZ, -R10 ;  /* 0x000000ffff097224 */ /* 0x000fc800078e0a0a */
[----:B------:R-:W-:-:S05]  /*11b0*/  IMAD R9, R8, R9, R12 ;  /* 0x0000000908097224 */ /* 0x000fca00078e020c */
[----:B------:R-:W-:-:S13]  /*11c0*/  ISETP.GE.U32.AND P0, PT, R9, R8, PT ;  /* 0x000000080900720c */ /* 0x000fda0003f06070 */
[----:B------:R-:W-:Y:S01]  /*11d0*/  @P0 IADD3 R9, PT, PT, -R8, R9, RZ ;  /* 0x0000000908090210 */ /* 0x000fe20007ffe1ff */
[----:B------:R-:W-:-:S03]  /*11e0*/  @P0 VIADD R10, R10, 0x1 ;  /* 0x000000010a0a0836 */ /* 0x000fc60000000000 */
[----:B------:R-:W-:-:S13]  /*11f0*/  ISETP.GE.U32.AND P1, PT, R9, R8, PT ;  /* 0x000000080900720c */ /* 0x000fda0003f26070 */
[----:B------:R-:W-:Y:S01]  /*1200*/  @P1 VIADD R10, R10, 0x1 ;  /* 0x000000010a0a1836 */ /* 0x000fe20000000000 */
[----:B------:R-:W-:Y:S01]  /*1210*/  @!P2 LOP3.LUT R10, RZ, R8, RZ, 0x33, !PT ;  /* 0x00000008ff0aa212 */ /* 0x000fe200078e33ff */
[----:B------:R-:W-:Y:S06]  /*1220*/  BRA `(.L_x_532) ;  /* 0x00000000000c7947 */ /* 0x000fec0003800000 */
.L_x_531:
[----:B------:R-:W-:Y:S01]  /*1230*/  IMAD.MOV.U32 R9, RZ, RZ, R12 ;  /* 0x000000ffff097224 */ /* 0x000fe200078e000c */
[----:B------:R-:W-:-:S07]  /*1240*/  MOV R14, 0x1260 ;  /* 0x00001260000e7802 */ /* 0x000fce0000000f00 */
[----:B------:R-:W-:Y:S05]  /*1250*/  CALL.REL.NOINC `($__internal_0_$__cuda_sm20_div_u64) ;  /* 0x0000000800ec7944 */ /* 0x000fea0003c00000 */
.L_x_532:
[----:B------:R-:W-:Y:S05]  /*1260*/  BSYNC.RECONVERGENT B1 ;  /* 0x0000000000017941 */ /* 0x000fea0003800200 */
.L_x_530:
[----:B------:R-:W-:Y:S01]  /*1270*/  IADD3 R7, P0, PT, R10, R7, RZ ;  /* 0x000000070a077210 */ /* 0x000fe20007f1e0ff */
[----:B------:R-:W1:Y:S01]  /*1280*/  LDC R12, c[0x0][0x3b0] ;  /* 0x0000ec00ff0c7b82 */ /* 0x000e620000000800 */
[----:B------:R-:W-:Y:S02]  /*1290*/  BSSY.RECONVERGENT B1, `(.L_x_533) ;  /* 0x0000031000017945 */ /* 0x000fe40003800200 */
[C---:B------:R-:W-:Y:S01]  /*12a0*/  LOP3.LUT R9, R7.reuse, 0x3, RZ, 0xc0, !PT ;  /* 0x0000000307097812 */ /* 0x040fe200078ec0ff */
[----:B------:R-:W-:Y:S01]  /*12b0*/  IMAD.X R10, RZ, RZ, R11, P0 ;  /* 0x000000ffff0a7224 */ /* 0x000fe200000e060b */
[----:B------:R-:W-:Y:S02]  /*12c0*/  ISETP.GE.U32.AND P0, PT, R7, 0x3, PT ;  /* 0x000000030700780c */ /* 0x000fe40003f06070 */
[----:B------:R-:W-:Y:S02]  /*12d0*/  ISETP.NE.U32.AND P1, PT, R9, 0x3, PT ;  /* 0x000000030900780c */ /* 0x000fe40003f25070 */
[----:B------:R-:W-:-:S02]  /*12e0*/  ISETP.GE.U32.AND.EX P0, PT, R10, RZ, PT, P0 ;  /* 0x000000ff0a00720c */ /* 0x000fc40003f06100 */
[----:B------:R-:W-:Y:S02]  /*12f0*/  ISETP.NE.AND.EX P1, PT, RZ, RZ, PT, P1 ;  /* 0x000000ffff00720c */ /* 0x000fe40003f25310 */
[----:B-1----:R-:W-:-:S11]  /*1300*/  SHF.R.S32.HI R14, RZ, 0x1f, R12 ;  /* 0x0000001fff0e7819 */ /* 0x002fd6000001140c */
[----:B------:R-:W-:Y:S05]  /*1310*/  @!P1 BRA `(.L_x_534) ;  /* 0x0000000000a09947 */ /* 0x000fea0003800000 */
[----:B------:R-:W1:Y:S01]  /*1320*/  S2UR UR7, SR_CgaCtaId ;  /* 0x00000000000779c3 */ /* 0x000e620000008800 */
[----:B------:R-:W2:Y:S01]  /*1330*/  LDCU.64 UR12, c[0x0][0x3a8] ;  /* 0x00007500ff0c77ac */ /* 0x000ea20008000a00 */
[----:B------:R-:W-:Y:S02]  /*1340*/  IMAD.SHL.U32 R13, R3, 0x8, RZ ;  /* 0x00000008030d7824 */ /* 0x000fe400078e00ff */
[----:B------:R-:W-:Y:S01]  /*1350*/  IMAD.U32 R10, RZ, RZ, UR20 ;  /* 0x00000014ff0a7e24 */ /* 0x000fe2000f8e00ff */
[----:B------:R-:W-:Y:S01]  /*1360*/  UMOV UR5, 0x400 ;  /* 0x0000040000057882 */ /* 0x000fe20000000000 */
[----:B------:R-:W-:Y:S01]  /*1370*/  IMAD.U32 R11, RZ, RZ, UR21 ;  /* 0x00000015ff0b7e24 */ /* 0x000fe2000f8e00ff */
[----:B------:R-:W-:Y:S01]  /*1380*/  UIADD3 UR5, UPT, UPT, UR5, 0x80, URZ ;  /* 0x0000008005057890 */ /* 0x000fe2000fffe0ff */
[----:B------:R-:W3:Y:S01]  /*1390*/  LDC R16, c[0x0][0x388] ;  /* 0x0000e200ff107b82 */ /* 0x000ee20000000800 */
[----:B------:R-:W-:Y:S01]  /*13a0*/  VIADD R9, R7, 0x1 ;  /* 0x0000000107097836 */ /* 0x000fe20000000000 */
[----:B------:R-:W-:Y:S01]  /*13b0*/  SHF.L.U64.HI R7, R3, 0x3, R6 ;  /* 0x0000000303077819 */ /* 0x000fe20000010206 */
[----:B------:R-:W-:Y:S01]  /*13c0*/  IMAD.U32 R11, RZ, RZ, UR6 ;  /* 0x00000006ff0b7e24 */ /* 0x000fe2000f8e00ff */
[----:B------:R-:W-:Y:S01]  /*13d0*/  LEA R13, P1, R10, R13, 0x3 ;  /* 0x0000000d0a0d7211 */ /* 0x000fe200078218ff */
[----:B------:R-:W-:Y:S01]  /*13e0*/  IMAD R17, R2, UR10, RZ ;  /* 0x0000000a02117c24 */ /* 0x000fe2000f8e02ff */
[----:B------:R-:W-:-:S02]  /*13f0*/  LOP3.LUT R9, R9, 0x3, RZ, 0xc0, !PT ;  /* 0x0000000309097812 */ /* 0x000fc400078ec0ff */
[----:B------:R-:W-:Y:S01]  /*1400*/  LEA.HI.X R11, R10, R7, R11, 0x3, P1 ;  /* 0x000000070a0b7211 */ /* 0x000fe200008f1c0b */
[----:B------:R-:W-:Y:S01]  /*1410*/  IMAD R18, R17, UR9, RZ ;  /* 0x0000000911127c24 */ /* 0x000fe2000f8e02ff */
[----:B------:R-:W-:Y:S02]  /*1420*/  IADD3 R9, P3, PT, RZ, -R9, RZ ;  /* 0x80000009ff097210 */ /* 0x000fe40007f7e0ff */
[----:B--2---:R-:W-:-:S03]  /*1430*/  IADD3 R15, P1, P2, R13, UR12, R12 ;  /* 0x0000000c0d0f7c10 */ /* 0x004fc6000fa3e00c */
[----:B------:R-:W-:Y:S01]  /*1440*/  IMAD.X R13, RZ, RZ, -0x1, P3 ;  /* 0xffffffffff0d7424 */ /* 0x000fe200018e06ff */
[----:B-1----:R-:W-:-:S06]  /*1450*/  ULEA UR5, UR7, UR5, 0x18 ;  /* 0x0000000507057291 */ /* 0x002fcc000f8ec0ff */
[----:B------:R-:W-:-:S05]  /*1460*/  IADD3 R7, PT, PT, R12, UR5, RZ ;  /* 0x000000050c077c10 */ /* 0x000fca000fffe0ff */
[----:B---3--:R-:W-:Y:S01]  /*1470*/  IMAD R10, R16, 0x400, R7 ;  /* 0x00000400100a7824 */ /* 0x008fe200078e0207 */
[----:B------:R-:W-:-:S03]  /*1480*/  IADD3.X R16, PT, PT, R11, UR13, R14, P1, P2 ;  /* 0x0000000d0b107c10 */ /* 0x000fc60008fe440e */
[----:B------:R-:W-:-:S07]  /*1490*/  IMAD R7, R3, 0x8, R10 ;  /* 0x0000000803077824 */ /* 0x000fce00078e020a */
.L_x_535:
        /* <DEDUP_REMOVED lines=11> */
[----:B------:R1:W-:Y:S01]  /*1550*/  LDGSTS.E.64 [R7+0x80], desc[UR22][R10.64] ;  /* 0x000800000a077fae */ /* 0x0003e2000b9a1416 */
[----:B------:R-:W-:Y:S02]  /*1560*/  LEA.HI.X R16, R8, R16, RZ, 0x3, P3 ;  /* 0x0000001008107211 */ /* 0x000fe400018f1cff */
[----:B------:R-:W-:Y:S01]  /*1570*/  ISETP.NE.AND.EX P1, PT, R13, RZ, PT, P1 ;  /* 0x000000ff0d00720c */ /* 0x000fe20003f25310 */
[----:B-1----:R-:W-:-:S12]  /*1580*/  IMAD R7, R18, 0x8, R7 ;  /* 0x0000000812077824 */ /* 0x002fd800078e0207 */
[----:B------:R-:W-:Y:S05]  /*1590*/  @P1 BRA `(.L_x_535) ;  /* 0xfffffffc00c01947 */ /* 0x000fea000383ffff */
.L_x_534:
[----:B------:R-:W-:Y:S05]  /*15a0*/  BSYNC.RECONVERGENT B1 ;  /* 0x0000000000017941 */ /* 0x000fea0003800200 */
.L_x_533:
[----:B------:R-:W-:Y:S05]  /*15b0*/  @!P0 BRA `(.L_x_529) ;  /* 0x0000000000f08947 */ /* 0x000fea0003800000 */
[----:B------:R-:W1:Y:S01]  /*15c0*/  S2UR UR7, SR_CgaCtaId ;  /* 0x00000000000779c3 */ /* 0x000e620000008800 */
[----:B------:R-:W2:Y:S01]  /*15d0*/  LDCU.64 UR12, c[0x0][0x3a8] ;  /* 0x00007500ff0c77ac */ /* 0x000ea20008000a00 */
[C---:B------:R-:W-:Y:S01]  /*15e0*/  IADD3 R16, P0, PT, R3.reuse, UR20, RZ ;  /* 0x0000001403107c10 */ /* 0x040fe2000ff1e0ff */
[C---:B------:R-:W-:Y:S01]  /*15f0*/  IMAD.SHL.U32 R9, R3.reuse, 0x8, RZ ;  /* 0x0000000803097824 */ /* 0x040fe200078e00ff */
[----:B------:R-:W-:Y:S01]  /*1600*/  MOV R11, UR21 ;  /* 0x00000015000b7c02 */ /* 0x000fe20008000f00 */
[----:B------:R-:W-:Y:S01]  /*1610*/  UMOV UR5, 0x400 ;  /* 0x0000040000057882 */ /* 0x000fe20000000000 */
[----:B------:R-:W-:Y:S01]  /*1620*/  IMAD.U32 R10, RZ, RZ, UR20 ;  /* 0x00000014ff0a7e24 */ /* 0x000fe2000f8e00ff */
[----:B------:R-:W-:Y:S01]  /*1630*/  UIADD3 UR5, UPT, UPT, UR5, 0x80, URZ ;  /* 0x0000008005057890 */ /* 0x000fe2000fffe0ff */
[----:B------:R-:W3:Y:S01]  /*1640*/  LDC R18, c[0x0][0x388] ;  /* 0x0000e200ff127b82 */ /* 0x000ee20000000800 */
[----:B------:R-:W-:Y:S01]  /*1650*/  IADD3.X R15, PT, PT, R6, UR6, RZ, P0, !PT ;  /* 0x00000006060f7c10 */ /* 0x000fe200087fe4ff */
[----:B------:R-:W-:Y:S01]  /*1660*/  IMAD.U32 R17, RZ, RZ, UR6 ;  /* 0x00000006ff117e24 */ /* 0x000fe2000f8e00ff */
[----:B------:R-:W-:Y:S01]  /*1670*/  SHF.L.U64.HI R13, R3, 0x3, R6 ;  /* 0x00000003030d7819 */ /* 0x000fe20000010206 */
[----:B------:R-:W-:Y:S01]  /*1680*/  IMAD R23, R2, UR10, RZ ;  /* 0x0000000a02177c24 */ /* 0x000fe2000f8e02ff */
[----:B------:R-:W-:-:S02]  /*1690*/  LEA R9, P2, R10, R9, 0x3 ;  /* 0x000000090a097211 */ /* 0x000fc400078418ff */
[----:B------:R-:W-:Y:S01]  /*16a0*/  SHF.L.U64.HI R15, R16, 0x3, R15 ;  /* 0x00000003100f7819 */ /* 0x000fe2000001020f */
[----:B------:R-:W-:Y:S01]  /*16b0*/  IMAD R23, R23, UR9, RZ ;  /* 0x0000000917177c24 */ /* 0x000fe2000f8e02ff */
[----:B------:R-:W-:Y:S02]  /*16c0*/  LEA.HI.X R13, R10, R13, R17, 0x3, P2 ;  /* 0x0000000d0a0d7211 */ /* 0x000fe400010f1c11 */
[----:B--2---:R-:W-:Y:S02]  /*16d0*/  IADD3 R7, P1, PT, R12, UR12, RZ ;  /* 0x0000000c0c077c10 */ /* 0x004fe4000ff3e0ff */
[----:B------:R-:W-:Y:S01]  /*16e0*/  LEA R10, P0, R8, R9, 0x3 ;  /* 0x00000009080a7211 */ /* 0x000fe200078018ff */
[----:B-1----:R-:W-:-:S03]  /*16f0*/  ULEA UR5, UR7, UR5, 0x18 ;  /* 0x0000000507057291 */ /* 0x002fc6000f8ec0ff */
[----:B------:R-:W-:-:S03]  /*1700*/  LEA.HI.X R24, R8, R13, RZ, 0x3, P0 ;  /* 0x0000000d08187211 */ /* 0x000fc600000f1cff */
[----:B------:R-:W-:Y:S01]  /*1710*/  VIADD R11, R12, UR5 ;  /* 0x000000050c0b7c36 */ /* 0x000fe20008000000 */
[----:B------:R-:W-:-:S03]  /*1720*/  UMOV UR5, URZ ;  /* 0x000000ff00057c82 */ /* 0x000fc60008000000 */
[----:B---3--:R-:W-:Y:S01]  /*1730*/  IMAD R18, R18, 0x400, R11 ;  /* 0x0000040012127824 */ /* 0x008fe200078e020b */
[----:B------:R-:W-:Y:S01]  /*1740*/  IADD3.X R11, PT, PT, R14, UR13, RZ, P1, !PT ;  /* 0x0000000d0e0b7c10 */ /* 0x000fe20008ffe4ff */
[----:B------:R-:W-:Y:S01]  /*1750*/  IMAD.SHL.U32 R14, R16, 0x8, RZ ;  /* 0x00000008100e7824 */ /* 0x000fe200078e00ff */
[C---:B------:R-:W-:Y:S01]  /*1760*/  LEA R12, P1, R8.reuse, R9, 0x4 ;  /* 0x00000009080c7211 */ /* 0x040fe200078220ff */
[----:B------:R-:W-:Y:S02]  /*1770*/  IMAD R2, R3, 0x8, R18 ;  /* 0x0000000803027824 */ /* 0x000fe400078e0212 */
[C---:B------:R-:W-:Y:S01]  /*1780*/  IMAD.WIDE.U32 R14, R8.reuse, 0x18, R14 ;  /* 0x00000018080e7825 */ /* 0x040fe200078e000e */
[----:B------:R-:W-:-:S03]  /*1790*/  LEA.HI.X R26, R8, R13, RZ, 0x4, P1 ;  /* 0x0000000d081a7211 */ /* 0x000fc600008f24ff */
[----:B------:R-:W-:Y:S02]  /*17a0*/  VIADD R28, R15, UR5 ;  /* 0x000000050f1c7c36 */ /* 0x000fe40008000000 */
[C-C-:B------:R-:W-:Y:S02]  /*17b0*/  IMAD R22, R23.reuse, 0x8, R2.reuse ;  /* 0x0000000817167824 */ /* 0x140fe400078e0202 */
[C-C-:B------:R-:W-:Y:S02]  /*17c0*/  IMAD R25, R23.reuse, 0x10, R2.reuse ;  /* 0x0000001017197824 */ /* 0x140fe400078e0202 */
[----:B------:R-:W-:-:S07]  /*17d0*/  IMAD R27, R23, 0x18, R2 ;  /* 0x00000018171b7824 */ /* 0x000fce00078e0202 */
.L_x_536:
[C---:B------:R-:W-:Y:S02]  /*17e0*/  IADD3 R16, P0, PT, R7.reuse, R9, RZ ;  /* 0x0000000907107210 */ /* 0x040fe40007f1e0ff */
[----:B------:R-:W-:-:S03]  /*17f0*/  IADD3 R20, P1, PT, R7, R10, RZ ;  /* 0x0000000a07147210 */ /* 0x000fc60007f3e0ff */
[C---:B------:R-:W-:Y:S02]  /*1800*/  IMAD.X R17, R11.reuse, 0x1, R13, P0 ;  /* 0x000000010b117824 */ /* 0x040fe400000e060d */
[----:B------:R-:W-:Y:S01]  /*1810*/  IMAD.X R21, R11, 0x1, R24, P1 ;  /* 0x000000010b157824 */ /* 0x000fe200008e0618 */
[----:B------:R-:W-:Y:S02]  /*1820*/  IADD3 R18, P1, PT, R7, R14, RZ ;  /* 0x0000000e07127210 */ /* 0x000fe40007f3e0ff */
[----:B------:R-:W-:Y:S01]  /*1830*/  @!PT LDS RZ, [RZ] ;  /* 0x00000000fffff984 */ /* 0x000fe20000000800 */
[----:B------:R-:W-:Y:S01]  /*1840*/  @!PT LDS RZ, [RZ] ;  /* 0x00000000fffff984 */ /* 0x000fe20000000800 */
[----:B------:R-:W-:Y:S01]  /*1850*/  @!PT LDS RZ, [RZ] ;  /* 0x00000000fffff984 */ /* 0x000fe20000000800 */
[----:B------:R1:W-:Y:S03]  /*1860*/  LDGSTS.E.64 [R2+0x80], desc[UR22][R16.64] ;  /* 0x0008000010027fae */ /* 0x0003e6000b9a1416 */
[----:B------:R-:W-:Y:S01]  /*1870*/  IMAD.X R19, R11, 0x1, R28, P1 ;  /* 0x000000010b137824 */ /* 0x000fe200008e061c */
[----:B------:R2:W-:Y:S01]  /*1880*/  LDGSTS.E.64 [R22+0x80], desc[UR22][R20.64] ;  /* 0x0008000014167fae */ /* 0x0005e2000b9a1416 */
[----:B-1----:R-:W-:Y:S01]  /*1890*/  IADD3 R16, P0, PT, R7, R12, RZ ;  /* 0x0000000c07107210 */ /* 0x002fe20007f1e0ff */
[----:B------:R-:W-:Y:S01]  /*18a0*/  IMAD R2, R23, 0x20, R2 ;  /* 0x0000002017027824 */ /* 0x000fe200078e0202 */
[----:B------:R-:W-:-:S02]  /*18b0*/  LEA R7, P1, R8, R7, 0x5 ;  /* 0x0000000708077211 */ /* 0x000fc400078228ff */
[----:B------:R-:W-:Y:S01]  /*18c0*/  IADD3.X R17, PT, PT, R11, R26, RZ, P0, !PT ;  /* 0x0000001a0b117210 */ /* 0x000fe200007fe4ff */
[----:B--2---:R-:W-:Y:S01]  /*18d0*/  IMAD R22, R23, 0x20, R22 ;  /* 0x0000002017167824 */ /* 0x004fe200078e0216 */
[C---:B------:R-:W-:Y:S02]  /*18e0*/  LEA R3, P0, R8.reuse, R3, 0x2 ;  /* 0x0000000308037211 */ /* 0x040fe400078010ff */
[C---:B------:R-:W-:Y:S01]  /*18f0*/  LEA.HI.X R11, R8.reuse, R11, RZ, 0x5, P1 ;  /* 0x0000000b080b7211 */ /* 0x040fe200008f2cff */
[----:B------:R1:W-:Y:S01]  /*1900*/  LDGSTS.E.64 [R25+0x80], desc[UR22][R16.64] ;  /* 0x0008000010197fae */ /* 0x0003e2000b9a1416 */
[----:B------:R-:W-:Y:S02]  /*1910*/  LEA.HI.X R6, R8, R6, RZ, 0x2, P0 ;  /* 0x0000000608067211 */ /* 0x000fe400000f14ff */
[----:B------:R-:W-:Y:S01]  /*1920*/  ISETP.GE.U32.AND P0, PT, R3, R4, PT ;  /* 0x000000040300720c */ /* 0x000fe20003f06070 */
[----:B------:R2:W-:Y:S03]  /*1930*/  LDGSTS.E.64 [R27+0x80], desc[UR22][R18.64] ;  /* 0x00080000121b7fae */ /* 0x0005e6000b9a1416 */
[----:B------:R-:W-:Y:S01]  /*1940*/  ISETP.GE.U32.AND.EX P0, PT, R6, R5, PT, P0 ;  /* 0x000000050600720c */ /* 0x000fe20003f06100 */
[----:B-1----:R-:W-:-:S02]  /*1950*/  IMAD R25, R23, 0x20, R25 ;  /* 0x0000002017197824 */ /* 0x002fc400078e0219 */
[----:B--2---:R-:W-:-:S10]  /*1960*/  IMAD R27, R23, 0x20, R27 ;  /* 0x00000020171b7824 */ /* 0x004fd400078e021b */
[----:B------:R-:W-:Y:S05]  /*1970*/  @!P0 BRA `(.L_x_536) ;  /* 0xfffffffc00988947 */ /* 0x000fea000383ffff */
.L_x_529:
[----:B------:R-:W-:Y:S05]  /*1980*/  BSYNC.RECONVERGENT B0 ;  /* 0x0000000000007941 */ /* 0x000fea0003800200 */
.L_x_528:
[----:B------:R-:W0:Y:S01]  /*1990*/  LDGDEPBAR ;  /* 0x00000000000079af */ /* 0x000e220000000000 */
[----:B------:R-:W-:-:S04]  /*19a0*/  DEPBAR.LE SB0, 0x0 ;  /* 0x000080000000791a */ /* 0x000fc80000000000 */
[----:B------:R-:W-:Y:S06]  /*19b0*/  BAR.SYNC.DEFER_BLOCKING 0x0 ;  /* 0x0000000000007b1d */ /* 0x000fec0000010000 */
.L_x_518:
[----:B------:R-:W-:-:S13]  /*19c0*/  ISETP.NE.AND P0, PT, R0, UR19, PT ;  /* 0x0000001300007c0c */ /* 0x000fda000bf05270 */
[----:B------:R-:W-:Y:S05]  /*19d0*/  @!P0 BRA `(.L_x_537) ;  /* 0x0000000000888947 */ /* 0x000fea0003800000 */
[----:B------:R-:W1:Y:S02]  /*19e0*/  LDC R8, c[0x0][0x388] ;  /* 0x0000e200ff087b82 */ /* 0x000e640000000800 */
[----:B-1----:R-:W-:-:S13]  /*19f0*/  ISETP.GE.AND P0, PT, R8, 0x1, PT ;  /* 0x000000010800780c */ /* 0x002fda0003f06270 */
[----:B------:R-:W-:Y:S05]  /*1a00*/  @!P0 EXIT ;  /* 0x000000000000894d */ /* 0x000fea0003800000 */
[----:B------:R-:W1:Y:S01]  /*1a10*/  S2R R5, SR_CgaCtaId ;  /* 0x0000000000057919 */ /* 0x000e620000008800 */
[----:B------:R-:W2:Y:S01]  /*1a20*/  LDC R3, c[0x0][0x3b0] ;  /* 0x0000ec00ff037b82 */ /* 0x000ea20000000800 */
[----:B------:R-:W3:Y:S01]  /*1a30*/  LDCU UR7, c[0x0][0x3a0] ;  /* 0x00007400ff0777ac */ /* 0x000ee20008000800 */
[----:B------:R-:W-:Y:S01]  /*1a40*/  MOV R2, 0x400 ;  /* 0x0000040000027802 */ /* 0x000fe20000000f00 */
[----:B------:R-:W3:Y:S01]  /*1a50*/  S2R R9, SR_TID.X ;  /* 0x0000000000097919 */ /* 0x000ee20000002100 */
[----:B------:R-:W4:Y:S03]  /*1a60*/  LDCU.64 UR4, c[0x0][0x390] ;  /* 0x00007200ff0477ac */ /* 0x000f260008000a00 */
[----:B------:R-:W-:Y:S01]  /*1a70*/  VIADD R4, R2, 0x80 ;  /* 0x0000008002047836 */ /* 0x000fe20000000000 */
[----:B----4-:R-:W-:Y:S01]  /*1a80*/  ULEA UR4, UP0, UR20, UR4, 0x3 ;  /* 0x0000000414047291 */ /* 0x010fe2000f8018ff */
[----:B--2---:R-:W-:-:S02]  /*1a90*/  IMAD R2, R8, 0x400, R3 ;  /* 0x0000040008027824 */ /* 0x004fc400078e0203 */
[----:B------:R-:W-:Y:S01]  /*1aa0*/  IMAD.MOV R8, RZ, RZ, -R8 ;  /* 0x000000ffff087224 */ /* 0x000fe200078e0a08 */
[----:B------:R-:W-:Y:S01]  /*1ab0*/  ULEA.HI.X UR5, UR20, UR5, UR6, 0x3, UP0 ;  /* 0x0000000514057291 */ /* 0x000fe200080f1c06 */
[----:B-1----:R-:W-:Y:S02]  /*1ac0*/  LEA R4, R5, R4, 0x18 ;  /* 0x0000000405047211 */ /* 0x002fe400078ec0ff */
[C---:B---3--:R-:W-:Y:S01]  /*1ad0*/  LEA R3, R9.reuse, UR7, 0x3 ;  /* 0x0000000709037c11 */ /* 0x048fe2000f8e18ff */
[----:B------:R-:W-:-:S04]  /*1ae0*/  IMAD R2, R9, 0x8, R2 ;  /* 0x0000000809027824 */ /* 0x000fc800078e0202 */
[----:B------:R-:W-:Y:S01]  /*1af0*/  IMAD.IADD R11, R4, 0x1, R3 ;  /* 0x00000001040b7824 */ /* 0x000fe200078e0203 */
[----:B------:R-:W-:-:S07]  /*1b00*/  IADD3 R10, PT, PT, R2, 0x80, R4 ;  /* 0x00000080020a7810 */ /* 0x000fce0007ffe004 */
.L_x_538:
[----:B------:R-:W-:Y:S01]  /*1b10*/  ISETP.GE.AND P0, PT, R9, R0, PT ;  /* 0x000000000900720c */ /* 0x000fe20003f06270 */
[----:B------:R-:W-:Y:S01]  /*1b20*/  IMAD.U32 R7, RZ, RZ, UR5 ;  /* 0x00000005ff077e24 */ /* 0x000fe2000f8e00ff */
[----:B------:R-:W-:Y:S01]  /*1b30*/  MOV R6, UR4 ;  /* 0x0000000400067c02 */ /* 0x000fe20008000f00 */
[----:B------:R-:W-:-:S10]  /*1b40*/  VIADD R8, R8, 0x1 ;  /* 0x0000000108087836 */ /* 0x000fd40000000000 */
[----:B------:R1:W-:Y:S04]  /*1b50*/  @!P0 LDS.64 R2, [R11] ;  /* 0x000000000b028984 */ /* 0x0003e80000000a00 */
[----:B------:R2:W3:Y:S01]  /*1b60*/  @!P0 LDS.64 R4, [R10] ;  /* 0x000000000a048984 */ /* 0x0004e20000000a00 */
[----:B-1----:R-:W-:Y:S02]  /*1b70*/  VIADD R11, R11, 0x400 ;  /* 0x000004000b0b7836 */ /* 0x002fe40000000000 */
[----:B--2---:R-:W-:Y:S01]  /*1b80*/  VIADD R10, R10, 0x400 ;  /* 0x000004000a0a7836 */ /* 0x004fe20000000000 */
[----:B---3--:R-:W-:Y:S01]  /*1b90*/  @!P0 DADD R2, R2, R4 ;  /* 0x0000000002028229 */ /* 0x008fe20000000004 */
[----:B------:R-:W-:-:S04]  /*1ba0*/  @!P0 IMAD.WIDE R4, R9, 0x8, R6 ;  /* 0x0000000809048825 */ /* 0x000fc800078e0206 */
[----:B------:R-:W-:Y:S02]  /*1bb0*/  VIADD R9, R9, 0x80 ;  /* 0x0000008009097836 */ /* 0x000fe40000000000 */
[----:B------:R1:W-:Y:S01]  /*1bc0*/  @!P0 STG.E.64 desc[UR22][R4.64], R2 ;  /* 0x0000000204008986 */ /* 0x0003e2000c101b16 */
[----:B------:R-:W-:-:S13]  /*1bd0*/  ISETP.NE.AND P0, PT, R8, RZ, PT ;  /* 0x000000ff0800720c */ /* 0x000fda0003f05270 */
[----:B-1----:R-:W-:Y:S05]  /*1be0*/  @P0 BRA `(.L_x_538) ;  /* 0xfffffffc00c80947 */ /* 0x002fea000383ffff */
[----:B------:R-:W-:Y:S05]  /*1bf0*/  EXIT ;  /* 0x000000000000794d */ /* 0x000fea0003800000 */
.L_x_537:
        /* <DEDUP_REMOVED lines=19> */
.L_x_539:
[----:B-1----:R-:W-:Y:S01]  /*1d30*/  LDS.64 R2, [R10] ;  /* 0x000000000a027984 */ /* 0x002fe20000000a00 */
[----:B------:R-:W-:Y:S01]  /*1d40*/  VIADD R0, R0, 0x1 ;  /* 0x0000000100007836 */ /* 0x000fe20000000000 */
[----:B------:R-:W-:Y:S01]  /*1d50*/  MOV R6, UR4 ;  /* 0x0000000400067c02 */ /* 0x000fe20008000f00 */
[----:B------:R-:W-:Y:S01]  /*1d60*/  IMAD.U32 R7, RZ, RZ, UR5 ;  /* 0x00000005ff077e24 */ /* 0x000fe2000f8e00ff */
[----:B------:R-:W1:Y:S02]  /*1d70*/  LDS.64 R4, [R8] ;  /* 0x0000000008047984 */ /* 0x000e640000000a00 */
[----:B------:R-:W-:Y:S01]  /*1d80*/  ISETP.NE.AND P0, PT, R0, RZ, PT ;  /* 0x000000ff0000720c */ /* 0x000fe20003f05270 */
[----:B-1----:R-:W-:Y:S01]  /*1d90*/  DADD R4, R2, R4 ;  /* 0x0000000002047229 */ /* 0x002fe20000000004 */
[----:B------:R-:W-:-:S06]  /*1da0*/  IMAD.WIDE R2, R9, 0x8, R6 ;  /* 0x0000000809027825 */ /* 0x000fcc00078e0206 */
[----:B------:R1:W-:Y:S05]  /*1db0*/  STG.E.64 desc[UR22][R2.64], R4 ;  /* 0x0000000402007986 */ /* 0x0003ea000c101b16 */
[----:B------:R-:W-:Y:S05]  /*1dc0*/  @!P0 EXIT ;  /* 0x000000000000894d */ /* 0x000fea0003800000 */
[----:B------:R-:W-:Y:S02]  /*1dd0*/  VIADD R8, R8, 0x400 ;  /* 0x0000040008087836 */ /* 0x000fe40000000000 */
[----:B------:R-:W-:Y:S02]  /*1de0*/  VIADD R10, R10, 0x400 ;  /* 0x000004000a0a7836 */ /* 0x000fe40000000000 */
[----:B------:R-:W-:Y:S01]  /*1df0*/  VIADD R9, R9, 0x80 ;  /* 0x0000008009097836 */ /* 0x000fe20000000000 */
[----:B------:R-:W-:Y:S06]  /*1e00*/  BRA `(.L_x_539) ;  /* 0xfffffffc00c87947 */ /* 0x000fec000383ffff */
        .weak           $__internal_0_$__cuda_sm20_div_u64
        .type           $__internal_0_$__cuda_sm20_div_u64,@function
        .size           $__internal_0_$__cuda_sm20_div_u64,(.L_x_1035 - $__internal_0_$__cuda_sm20_div_u64)
$__internal_0_$__cuda_sm20_div_u64:
[----:B------:R-:W-:Y:S02]  /*1e10*/  IMAD.MOV.U32 R16, RZ, RZ, R8 ;  /* 0x000000ffff107224 */ /* 0x000fe400078e0008 */
[----:B------:R-:W-:-:S04]  /*1e20*/  IMAD.U32 R17, RZ, RZ, UR4 ;  /* 0x00000004ff117e24 */ /* 0x000fc8000f8e00ff */
[----:B------:R-:W1:Y:S08]  /*1e30*/  I2F.U64.RP R16, R16 ;  /* 0x0000001000107312 */ /* 0x000e700000309000 */
[----:B-1----:R-:W1:Y:S02]  /*1e40*/  MUFU.RCP R10, R16 ;  /* 0x00000010000a7308 */ /* 0x002e640000001000 */
[----:B-1----:R-:W-:-:S06]  /*1e50*/  VIADD R10, R10, 0x1ffffffe ;  /* 0x1ffffffe0a0a7836 */ /* 0x002fcc0000000000 */
[----:B------:R-:W1:Y:S02]  /*1e60*/  F2I.U64.TRUNC R10, R10 ;  /* 0x0000000a000a7311 */ /* 0x000e64000020d800 */
[----:B-1----:R-:W-:-:S04]  /*1e70*/  IMAD.WIDE.U32 R12, R10, R8, RZ ;  /* 0x000000080a0c7225 */ /* 0x002fc800078e00ff */
[----:B------:R-:W-:Y:S01]  /*1e80*/  IMAD R13, R10, UR4, R13 ;  /* 0x000000040a0d7c24 */ /* 0x000fe2000f8e020d */
[----:B------:R-:W-:-:S03]  /*1e90*/  IADD3 R19, P0, PT, RZ, -R12, RZ ;  /* 0x8000000cff137210 */ /* 0x000fc60007f1e0ff */
[----:B------:R-:W-:Y:S02]  /*1ea0*/  IMAD R13, R11, R8, R13 ;  /* 0x000000080b0d7224 */ /* 0x000fe400078e020d */
[----:B------:R-:W-:-:S04]  /*1eb0*/  IMAD.HI.U32 R12, R10, R19, RZ ;  /* 0x000000130a0c7227 */ /* 0x000fc800078e00ff */
[----:B------:R-:W-:Y:S02]  /*1ec0*/  IMAD.X R21, RZ, RZ, ~R13, P0 ;  /* 0x000000ffff157224 */ /* 0x000fe400000e0e0d */
[----:B------:R-:W-:Y:S02]  /*1ed0*/  IMAD.MOV.U32 R13, RZ, RZ, R10 ;  /* 0x000000ffff0d7224 */ /* 0x000fe400078e000a */
[-C--:B------:R-:W-:Y:S02]  /*1ee0*/  IMAD R17, R11, R21.reuse, RZ ;  /* 0x000000150b117224 */ /* 0x080fe400078e02ff */
[----:B------:R-:W-:-:S04]  /*1ef0*/  IMAD.WIDE.U32 R12, P0, R10, R21, R12 ;  /* 0x000000150a0c7225 */ /* 0x000fc8000780000c */
[----:B------:R-:W-:-:S04]  /*1f00*/  IMAD.HI.U32 R21, R11, R21, RZ ;  /* 0x000000150b157227 */ /* 0x000fc800078e00ff */
[----:B------:R-:W-:-:S05]  /*1f10*/  IMAD.HI.U32 R12, P1, R11, R19, R12 ;  /* 0x000000130b0c7227 */ /* 0x000fca000782000c */
[----:B------:R-:W-:Y:S02]  /*1f20*/  IADD3 R13, P2, PT, R17, R12, RZ ;  /* 0x0000000c110d7210 */ /* 0x000fe40007f5e0ff */
[----:B------:R-:W-:-:S03]  /*1f30*/  IADD3.X R12, PT, PT, R21, R11, RZ, P0, !PT ;  /* 0x0000000b150c7210 */ /* 0x000fc600007fe4ff */
[----:B------:R-:W-:Y:S01]  /*1f40*/  IMAD.WIDE.U32 R10, R13, R8, RZ ;  /* 0x000000080d0a7225 */ /* 0x000fe200078e00ff */
[----:B------:R-:W-:-:S03]  /*1f50*/  IADD3.X R17, PT, PT, RZ, RZ, R12, P2, P1 ;  /* 0x000000ffff117210 */ /* 0x000fc600017e240c */
[----:B------:R-:W-:Y:S01]  /*1f60*/  IMAD R11, R13, UR4, R11 ;  /* 0x000000040d0b7c24 */ /* 0x000fe2000f8e020b */
[----:B------:R-:W-:-:S03]  /*1f70*/  IADD3 R19, P0, PT, RZ, -R10, RZ ;  /* 0x8000000aff137210 */ /* 0x000fc60007f1e0ff */
[----:B------:R-:W-:Y:S02]  /*1f80*/  IMAD R11, R17, R8, R11 ;  /* 0x00000008110b7224 */ /* 0x000fe400078e020b */
[----:B------:R-:W-:-:S04]  /*1f90*/  IMAD.HI.U32 R12, R13, R19, RZ ;  /* 0x000000130d0c7227 */ /* 0x000fc800078e00ff */
[----:B------:R-:W-:-:S04]  /*1fa0*/  IMAD.X R10, RZ, RZ, ~R11, P0 ;  /* 0x000000ffff0a7224 */ /* 0x000fc800000e0e0b */
[----:B------:R-:W-:-:S04]  /*1fb0*/  IMAD.WIDE.U32 R12, P0, R13, R10, R12 ;  /* 0x0000000a0d0c7225 */ /* 0x000fc8000780000c */
[C---:B------:R-:W-:Y:S02]  /*1fc0*/  IMAD R11, R17.reuse, R10, RZ ;  /* 0x0000000a110b7224 */ /* 0x040fe400078e02ff */
[----:B------:R-:W-:-:S04]  /*1fd0*/  IMAD.HI.U32 R12, P1, R17, R19, R12 ;  /* 0x00000013110c7227 */ /* 0x000fc8000782000c */
[----:B------:R-:W-:Y:S01]  /*1fe0*/  IMAD.HI.U32 R10, R17, R10, RZ ;  /* 0x0000000a110a7227 */ /* 0x000fe200078e00ff */
[----:B------:R-:W-:-:S03]  /*1ff0*/  IADD3 R12, P2, PT, R11, R12, RZ ;  /* 0x0000000c0b0c7210 */ /* 0x000fc60007f5e0ff */
[----:B------:R-:W-:Y:S02]  /*2000*/  IMAD.X R17, R10, 0x1, R17, P0 ;  /* 0x000000010a117824 */ /* 0x000fe400000e0611 */
[----:B------:R-:W-:-:S03]  /*2010*/  IMAD.HI.U32 R10, R12, R9, RZ ;  /* 0x000000090c0a7227 */ /* 0x000fc600078e00ff */
[----:B------:R-:W-:Y:S01]  /*2020*/  IADD3.X R16, PT, PT, RZ, RZ, R17, P2, P1 ;  /* 0x000000ffff107210 */ /* 0x000fe200017e2411 */
[----:B------:R-:W-:Y:S02]  /*2030*/  IMAD.MOV.U32 R11, RZ, RZ, RZ ;  /* 0x000000ffff0b7224 */ /* 0x000fe400078e00ff */
[----:B------:R-:W-:-:S04]  /*2040*/  IMAD.WIDE.U32 R10, R12, R15, R10 ;  /* 0x0000000f0c0a7225 */ /* 0x000fc800078e000a */
[C---:B------:R-:W-:Y:S02]  /*2050*/  IMAD R13, R16.reuse, R15, RZ ;  /* 0x0000000f100d7224 */ /* 0x040fe400078e02ff */
[----:B------:R-:W-:-:S04]  /*2060*/  IMAD.HI.U32 R10, P0, R16, R9, R10 ;  /* 0x00000009100a7227 */ /* 0x000fc8000780000a */
[----:B------:R-:W-:Y:S01]  /*2070*/  IMAD.HI.U32 R12, R16, R15, RZ ;  /* 0x0000000f100c7227 */ /* 0x000fe200078e00ff */
[----:B------:R-:W-:-:S03]  /*2080*/  IADD3 R13, P1, PT, R13, R10, RZ ;  /* 0x0000000a0d0d7210 */ /* 0x000fc60007f3e0ff */
[----:B------:R-:W-:Y:S02]  /*2090*/  IMAD.X R12, RZ, RZ, R12, P0 ;  /* 0x000000ffff0c7224 */ /* 0x000fe400000e060c */
[----:B------:R-:W-:-:S04]  /*20a0*/  IMAD.WIDE.U32 R10, R13, R8, RZ ;  /* 0x000000080d0a7225 */ /* 0x000fc800078e00ff */
[----:B------:R-:W-:Y:S01]  /*20b0*/  IMAD.X R17, RZ, RZ, R12, P1 ;  /* 0x000000ffff117224 */ /* 0x000fe200008e060c */
[----:B------:R-:W-:Y:S01]  /*20c0*/  IADD3 R19, P1, PT, -R10, R9, RZ ;  /* 0x000000090a137210 */ /* 0x000fe20007f3e1ff */
[----:B------:R-:W-:-:S03]  /*20d0*/  IMAD R11, R13, UR4, R11 ;  /* 0x000000040d0b7c24 */ /* 0x000fc6000f8e020b */
[-C--:B------:R-:W-:Y:S01]  /*20e0*/  ISETP.GE.U32.AND P0, PT, R19, R8.reuse, PT ;  /* 0x000000081300720c */ /* 0x080fe20003f06070 */
[----:B------:R-:W-:-:S04]  /*20f0*/  IMAD R10, R17, R8, R11 ;  /* 0x00000008110a7224 */ /* 0x000fc800078e020b */
[----:B------:R-:W-:Y:S01]  /*2100*/  IMAD.X R16, R15, 0x1, ~R10, P1 ;  /* 0x000000010f107824 */ /* 0x000fe200008e0e0a */
[----:B------:R-:W-:Y:S01]  /*2110*/  IADD3 R10, P2, PT, R13, 0x1, RZ ;  /* 0x000000010d0a7810 */ /* 0x000fe20007f5e0ff */
[----:B------:R-:W-:Y:S01]  /*2120*/  IMAD.MOV.U32 R15, RZ, RZ, 0x0 ;  /* 0x00000000ff0f7424 */ /* 0x000fe200078e00ff */
[-C--:B------:R-:W-:Y:S02]  /*2130*/  IADD3 R9, P1, PT, -R8, R19.reuse, RZ ;  /* 0x0000001308097210 */ /* 0x080fe40007f3e1ff */
[C---:B------:R-:W-:Y:S01]  /*2140*/  ISETP.GE.U32.AND.EX P0, PT, R16.reuse, UR4, PT, P0 ;  /* 0x0000000410007c0c */ /* 0x040fe2000bf06100 */
[----:B------:R-:W-:Y:S01]  /*2150*/  IMAD.X R12, RZ, RZ, R17, P2 ;  /* 0x000000ffff0c7224 */ /* 0x000fe200010e0611 */
[----:B------:R-:W-:Y:S02]  /*2160*/  IADD3.X R11, PT, PT, R16, ~UR4, RZ, P1, !PT ;  /* 0x80000004100b7c10 */ /* 0x000fe40008ffe4ff */
[----:B------:R-:W-:Y:S02]  /*2170*/  SEL R9, R9, R19, P0 ;  /* 0x0000001309097207 */ /* 0x000fe40000000000 */
[----:B------:R-:W-:-:S02]  /*2180*/  SEL R13, R10, R13, P0 ;  /* 0x0000000d0a0d7207 */ /* 0x000fc40000000000 */
[----:B------:R-:W-:Y:S02]  /*2190*/  SEL R11, R11, R16, P0 ;  /* 0x000000100b0b7207 */ /* 0x000fe40000000000 */
[----:B------:R-:W-:Y:S02]  /*21a0*/  SEL R12, R12, R17, P0 ;  /* 0x000000110c0c7207 */ /* 0x000fe40000000000 */
[----:B------:R-:W-:Y:S02]  /*21b0*/  ISETP.GE.U32.AND P0, PT, R9, R8, PT ;  /* 0x000000080900720c */ /* 0x000fe40003f06070 */
[----:B------:R-:W-:Y:S02]  /*21c0*/  IADD3 R10, P2, PT, R13, 0x1, RZ ;  /* 0x000000010d0a7810 */ /* 0x000fe40007f5e0ff */
[----:B------:R-:W-:Y:S02]  /*21d0*/  ISETP.GE.U32.AND.EX P0, PT, R11, UR4, PT, P0 ;  /* 0x000000040b007c0c */ /* 0x000fe4000bf06100 */
[----:B------:R-:W-:Y:S01]  /*21e0*/  ISETP.NE.U32.AND P1, PT, R8, RZ, PT ;  /* 0x000000ff0800720c */ /* 0x000fe20003f25070 */
[----:B------:R-:W-:Y:S01]  /*21f0*/  IMAD.X R11, RZ, RZ, R12, P2 ;  /* 0x000000ffff0b7224 */ /* 0x000fe200010e060c */
[----:B------:R-:W-:-:S02]  /*2200*/  SEL R10, R10, R13, P0 ;  /* 0x0000000d0a0a7207 */ /* 0x000fc40000000000 */
[----:B------:R-:W-:Y:S02]  /*2210*/  ISETP.NE.AND.EX P1, PT, RZ, UR4, PT, P1 ;  /* 0x00000004ff007c0c */ /* 0x000fe4000bf25310 */
[----:B------:R-:W-:Y:S02]  /*2220*/  SEL R11, R11, R12, P0 ;  /* 0x0000000c0b0b7207 */ /* 0x000fe40000000000 */
[----:B------:R-:W-:Y:S02]  /*2230*/  SEL R10, R10, 0xffffffff, P1 ;  /* 0xffffffff0a0a7807 */ /* 0x000fe40000800000 */
[----:B------:R-:W-:Y:S01]  /*2240*/  SEL R11, R11, 0xffffffff, P1 ;  /* 0xffffffff0b0b7807 */ /* 0x000fe20000800000 */
[----:B------:R-:W-:Y:S06]  /*2250*/  RET.REL.NODEC R14 `(_ZN3cub18CUB_300001_SM_10006detail9transform16transform_kernelINS2_10policy_hubILb0EN4cuda3std3__45tupleIJN6thrust24THRUST_300001_SM_1000_NS6detail15normal_iteratorINSA_10device_ptrIdEEEESF_EEEE10policy1000ElNS7_4plusIdEESF_JPdSL_EEEvT0_iT1_T2_DpNS2_10kernel_argIT3_EE) ;  /* 0xffffffdc0e687950 */ /* 0x000fec0003c3ffff */
.L_x_540:
        /* <DEDUP_REMOVED lines=10> */
.L_x_1035:


//--------------------- .text._ZN3cub18CUB_300001_SM_10006detail9transform16transform_kernelINS2_10policy_hubILb0EN4cuda3std3__45tupleIJN6thrust24THRUST_300001_SM_1000_NS6detail15normal_iteratorINSA_10device_ptrIdEEEESF_EEEE10policy1000EiNS7_4plusIdEESF_JPdSL_EEEvT0_iT1_T2_DpNS2_10kernel_argIT3_EE --------------------------
	.section	.text._ZN3cub18CUB_300001_SM_10006detail9transform16transform_kernelINS2_10policy_hubILb0EN4cuda3std3__45tupleIJN6thrust24THRUST_300001_SM_1000_NS6detail15normal_iteratorINSA_10device_ptrIdEEEESF_EEEE10policy1000EiNS7_4plusIdEESF_JPdSL_EEEvT0_iT1_T2_DpNS2_10kernel_argIT3_EE,"ax",@progbits
	.align	128
        .global         _ZN3cub18CUB_300001_SM_10006detail9transform16transform_kernelINS2_10policy_hubILb0EN4cuda3std3__45tupleIJN6thrust24THRUST_300001_SM_1000_NS6detail15normal_iteratorINSA_10device_ptrIdEEEESF_EEEE10policy1000EiNS7_4plusIdEESF_JPdSL_EEEvT0_iT1_T2_DpNS2_10kernel_argIT3_EE
        .type           _ZN3cub18CUB_300001_SM_10006detail9transform16transform_kernelINS2_10policy_hubILb0EN4cuda3std3__45tupleIJN6thrust24THRUST_300001_SM_1000_NS6detail15normal_iteratorINSA_10device_ptrIdEEEESF_EEEE10policy1000EiNS7_4plusIdEESF_JPdSL_EEEvT0_iT1_T2_DpNS2_10kernel_argIT3_EE,@function
        .size           _ZN3cub18CUB_300001_SM_10006detail9transform16transform_kernelINS2_10policy_hubILb0EN4cuda3std3__45tupleIJN6thrust24THRUST_300001_SM_1000_NS6detail15normal_iteratorINSA_10device_ptrIdEEEESF_EEEE10policy1000EiNS7_4plusIdEESF_JPdSL_EEEvT0_iT1_T2_DpNS2_10kernel_argIT3_EE,(.L_x_1036 - _ZN3cub18CUB_300001_SM_10006detail9transform16transform_kernelINS2_10policy_hubILb0EN4cuda3std3__45tupleIJN6thrust24THRUST_300001_SM_1000_NS6detail15normal_iteratorINSA_10device_ptrIdEEEESF_EEEE10policy1000EiNS7_4plusIdEESF_JPdSL_EEEvT0_iT1_T2_DpNS2_10kernel_argIT3_EE)
        .other          _ZN3cub18CUB_300001_SM_10006detail9transform16transform_kernelINS2_10policy_hubILb0EN4cuda3std3__45tupleIJN6thrust24THRUST_300001_SM_1000_NS6detail15normal_iteratorINSA_10device_ptrIdEEEESF_EEEE10policy1000EiNS7_4plusIdEESF_JPdSL_EEEvT0_iT1_T2_DpNS2_10kernel_argIT3_EE,@"STO_CUDA_ENTRY STV_DEFAULT"
_ZN3cub18CUB_300001_SM_10006detail9transform16transform_kernelINS2_10policy_hubILb0EN4cuda3std3__45tupleIJN6thrust24THRUST_300001_SM_1000_NS6detail15normal_iteratorINSA_10device_ptrIdEEEESF_EEEE10policy1000EiNS7_4plusIdEESF_JPdSL_EEEvT0_iT1_T2_DpNS2_10kernel_argIT3_EE:
.text._ZN3cub18CUB_300001_SM_10006detail9transform16transform_kernelINS2_10policy_hubILb0EN4cuda3std3__45tupleIJN6thrust24THRUST_300001_SM_1000_NS6detail15normal_iteratorINSA_10device_ptrIdEEEESF_EEEE10policy1000EiNS7_4plusIdEESF_JPdSL_EEEvT0_iT1_T2_DpNS2_10kernel_argIT3_EE:
[----:B------:R-:W-:Y:S08]  /*0000*/  LDC R1, c[0x0][0x37c] ;  /* 0x0000df00ff017b82 */ /* 0x000ff00000000800 */
[----:B------:R-:W1:Y:S01]  /*0010*/  S2UR UR5, SR_CTAID.X ;  /* 0x00000000000579c3 */ /* 0x000e620000002500 */
[----:B------:R-:W2:Y:S01]  /*0020*/  LDCU UR7, c[0x0][0x370] ;  /* 0x00006e00ff0777ac */ /* 0x000ea20008000800 */
[----:B------:R-:W3:Y:S01]  /*0030*/  LDCU.64 UR16, c[0x0][0x380] ;  /* 0x00007000ff1077ac */ /* 0x000ee20008000a00 */
[----:B------:R-:W4:Y:S01]  /*0040*/  LDCU.64 UR20, c[0x0][0x358] ;  /* 0x00006b00ff1477ac */ /* 0x000f220008000a00 */
[----:B---3--:R-:W-:-:S02]  /*0050*/  USHF.L.U32 UR24, UR17, 0x7, URZ ;  /* 0x0000000711187899 */ /* 0x008fc400080006ff */
[----:B-1----:R-:W-:Y:S02]  /*0060*/  UIADD3 UR4, UPT, UPT, UR5, 0x2, URZ ;  /* 0x0000000205047890 */ /* 0x002fe4000fffe0ff */
[----:B------:R-:W-:Y:S02]  /*0070*/  UIMAD UR22, UR24, UR5, URZ ;  /* 0x00000005181672a4 */ /* 0x000fe4000f8e02ff */
[----:B--2---:R-:W-:Y:S02]  /*0080*/  UISETP.GE.U32.AND UP0, UPT, UR4, UR7, UPT ;  /* 0x000000070400728c */ /* 0x004fe4000bf06070 */
[----:B------:R-:W-:Y:S02]  /*0090*/  UIADD3 UR6, UPT, UPT, -UR22, UR16, URZ ;  /* 0x0000001016067290 */ /* 0x000fe4000fffe1ff */
[----:B------:R-:W-:Y:S02]  /*00a0*/  UISETP.EQ.OR UP0, UPT, UR5, URZ, UP0 ;  /* 0x000000ff0500728c */ /* 0x000fe40008702670 */
[----:B------:R-:W-:-:S04]  /*00b0*/  UISETP.LT.AND UP1, UPT, UR24, UR6, UPT ;  /* 0x000000061800728c */ /* 0x000fc8000bf21270 */
[----:B------:R-:W-:-:S03]  /*00c0*/  USEL UR23, UR24, UR6, UP1 ;  /* 0x0000000618177287 */ /* 0x000fc60008800000 */
[----:B----4-:R-:W-:Y:S09]  /*00d0*/  BRA.U UP0, `(.L_x_541) ;  /* 0x0000000100dc7547 */ /* 0x010ff2000b800000 */
        /* <DEDUP_REMOVED lines=20> */
[----:B------:R-:W-:Y:S02]  /*0220*/  ULOP3.LUT UR13, UR13, 0xfffffff0, URZ, 0xc0, !UPT ;  /* 0xfffffff00d0d7892 */ /* 0x000fe4000f8ec0ff */
[----:B------:R-:W-:Y:S02]  /*0230*/  ULOP3.LUT UR12, UR12, 0xfffffff0, URZ, 0xc0, !UPT ;  /* 0xfffffff00c0c7892 */ /* 0x000fe4000f8ec0ff */
[----:B------:R-:W-:Y:S02]  /*0240*/  ULEA UR14, UR16, UR14, 0x18 ;  /* 0x0000000e100e7291 */ /* 0x000fe4000f8ec0ff */
[----:B------:R-:W-:Y:S01]  /*0250*/  USHF.R.U32.HI UR7, URZ, 0x4, UR13 ;  /* 0x00000004ff077899 */ /* 0x000fe2000801160d */
        /* <DEDUP_REMOVED lines=8> */
[----:B------:R-:W-:-:S02]  /*02e0*/  UIADD3 UR13, UPT, UPT, UR13, UR12, URZ ;  /* 0x0000000c0d0d7290 */ /* 0x000fc4000fffe0ff */
[----:B------:R-:W-:Y:S02]  /*02f0*/  ULEA UR16, UR17, UR14, 0xa ;  /* 0x0000000e11107291 */ /* 0x000fe4000f8e50ff */
[----:B------:R-:W-:Y:S02]  /*0300*/  USHF.R.U32.HI UR12, URZ, 0x4, UR12 ;  /* 0x00000004ff0c7899 */ /* 0x000fe4000801160c */
[----:B----4-:R-:W-:Y:S01]  /*0310*/  UIMAD.WIDE UR4, UR22, 0x8, UR4 ;  /* 0x00000008160478a5 */ /* 0x010fe2000f8e0204 */
[----:B------:R-:W-:Y:S01]  /*0320*/  IMAD.U32 R0, RZ, RZ, UR13 ;  /* 0x0000000dff007e24 */ /* 0x000fe2000f8e00ff */
[----:B------:R-:W-:Y:S02]  /*0330*/  UPRMT UR7, UR7, 0x5410, URZ ;  /* 0x0000541007077896 */ /* 0x000fe400080000ff */
[----:B--2---:R-:W-:Y:S02]  /*0340*/  UIMAD.WIDE UR8, UR22, 0x8, UR8 ;  /* 0x00000008160878a5 */ /* 0x004fe4000f8e0208 */
[----:B------:R-:W-:-:S02]  /*0350*/  UIADD3 UR18, UPT, UPT, UR16, 0x80, URZ ;  /* 0x0000008010127890 */ /* 0x000fc4000fffe0ff */
[----:B------:R-:W-:Y:S01]  /*0360*/  UPRMT UR12, UR12, 0x5410, URZ ;  /* 0x000054100c0c7896 */ /* 0x000fe200080000ff */
[----:B------:R-:W-:Y:S02]  /*0370*/  UMOV UR19, UR15 ;  /* 0x0000000f00137c82 */ /* 0x000fe40008000000 */
[----:B---3--:R1:W-:Y:S06]  /*0380*/  UBLKCP.S.G [UR14], [UR4], UR7 ;  /* 0x0000000e040073ba */ /* 0x0083ec0008000207 */
[----:B------:R1:W-:Y:S01]  /*0390*/  UBLKCP.S.G [UR18], [UR8], UR12 ;  /* 0x00000012080073ba */ /* 0x0003e2000800020c */
[----:B------:R1:W-:Y:S01]  /*03a0*/  SYNCS.ARRIVE.TRANS64 RZ, [UR15], R0 ;  /* 0x00000000ffff79a7 */ /* 0x0003e2000800000f */
[----:B------:R-:W-:Y:S01]  /*03b0*/  NOP ;  /* 0x0000000000007918 */ /* 0x000fe20000000000 */
.L_x_543:
[----:B-1----:R-:W-:Y:S05]  /*03c0*/  BSYNC.RECONVERGENT B0 ;  /* 0x0000000000007941 */ /* 0x002fea0003800200 */
.L_x_542:
[----:B------:R-:W1:Y:S08]  /*03d0*/  S2UR UR5, SR_CgaCtaId ;  /* 0x00000000000579c3 */ /* 0x000e700000008800 */
[----:B------:R-:W-:Y:S01]  /*03e0*/  BAR.SYNC.DEFER_BLOCKING 0x0 ;  /* 0x0000000000007b1d */ /* 0x000fe20000010000 */
[----:B------:R-:W-:-:S05]  /*03f0*/  SHF.L.U32 R0, RZ, 0x1f, RZ ;  /* 0x0000001fff007819 */ /* 0x000fca00000006ff */
[----:B------:R-:W-:Y:S02]  /*0400*/  UMOV UR4, 0x400 ;  /* 0x0000040000047882 */ /* 0x000fe40000000000 */
[----:B-1----:R-:W-:-:S12]  /*0410*/  ULEA UR4, UR5, UR4, 0x18 ;  /* 0x0000000405047291 */ /* 0x002fd8000f8ec0ff */
.L_x_544:
[----:B------:R-:W1:Y:S02]  /*0420*/  SYNCS.PHASECHK.TRANS64.TRYWAIT P0, [UR4], R0 ;  /* 0x00000000ff0075a7 */ /* 0x000e640008001104 */
[----:B-1----:R-:W-:Y:S05]  /*0430*/  @!P0 BRA `(.L_x_544) ;  /* 0xfffffffc00f88947 */ /* 0x002fea000383ffff */
[----:B------:R-:W-:Y:S05]  /*0440*/  BRA `(.L_x_545) ;  /* 0x00000014004c7947 */ /* 0x000fea0003800000 */
.L_x_541:
[----:B------:R-:W1:Y:S01]  /*0450*/  S2R R2, SR_TID.Y ;  /* 0x0000000000027919 */ /* 0x000e620000002200 */
[----:B------:R-:W2:Y:S01]  /*0460*/  LDCU UR10, c[0x0][0x360] ;  /* 0x00006c00ff0a77ac */ /* 0x000ea20008000800 */
[----:B------:R-:W-:Y:S01]  /*0470*/  BSSY.RECONVERGENT B0, `(.L_x_546) ;  /* 0x00000af000007945 */ /* 0x000fe20003800200 */
[----:B------:R-:W1:Y:S01]  /*0480*/  S2R R3, SR_TID.Z ;  /* 0x0000000000037919 */ /* 0x000e620000002300 */
[----:B------:R-:W2:Y:S01]  /*0490*/  LDCU UR11, c[0x0][0x364] ;  /* 0x00006c80ff0b77ac */ /* 0x000ea20008000800 */
[----:B------:R-:W3:Y:S01]  /*04a0*/  LDC R0, c[0x0][0x368] ;  /* 0x0000da00ff007b82 */ /* 0x000ee20000000800 */
[----:B------:R-:W4:Y:S01]  /*04b0*/  S2R R5, SR_TID.X ;  /* 0x0000000000057919 */ /* 0x000f220000002100 */
[----:B------:R-:W-:Y:S02]  /*04c0*/  USHF.L.U32 UR4, UR23, 0x3, URZ ;  /* 0x0000000317047899 */ /* 0x000fe400080006ff */
[----:B------:R-:W-:Y:S02]  /*04d0*/  USHF.R.S32.HI UR12, URZ, 0x1f, UR22 ;  /* 0x0000001fff0c7899 */ /* 0x000fe40008011416 */
[----:B------:R-:W-:-:S04]  /*04e0*/  USHF.R.S32.HI UR5, URZ, 0x1f, UR4 ;  /* 0x0000001fff057899 */ /* 0x000fc80008011404 */
[----:B------:R-:W-:Y:S02]  /*04f0*/  USHF.R.U32.HI UR13, URZ, 0x3, UR5 ;  /* 0x00000003ff0d7899 */ /* 0x000fe40008011605 */
[----:B------:R-:W-:Y:S02]  /*0500*/  USHF.R.U64 UR7, UR4, 0x3, UR5 ;  /* 0x0000000304077899 */ /* 0x000fe40008001205 */
[----:B--2---:R-:W-:Y:S02]  /*0510*/  UIMAD UR4, UR10, UR11, URZ ;  /* 0x0000000b0a0472a4 */ /* 0x004fe4000f8e02ff */
[----:B-1----:R-:W-:Y:S02]  /*0520*/  IMAD R2, R3, UR11, R2 ;  /* 0x0000000b03027c24 */ /* 0x002fe4000f8e0202 */
[----:B------:R-:W-:Y:S02]  /*0530*/  IMAD.U32 R3, RZ, RZ, UR13 ;  /* 0x0000000dff037e24 */ /* 0x000fe4000f8e00ff */
[----:B----4-:R-:W-:-:S02]  /*0540*/  IMAD R2, R2, UR10, R5 ;  /* 0x0000000a02027c24 */ /* 0x010fc4000f8e0205 */
[----:B---3--:R-:W-:Y:S01]  /*0550*/  IMAD R5, R0, UR4, RZ ;  /* 0x0000000400057c24 */ /* 0x008fe2000f8e02ff */
[----:B------:R-:W-:Y:S02]  /*0560*/  UMOV UR4, URZ ;  /* 0x000000ff00047c82 */ /* 0x000fe40008000000 */
[----:B------:R-:W-:-:S04]  /*0570*/  ISETP.LT.U32.AND P0, PT, R2, UR7, PT ;  /* 0x0000000702007c0c */ /* 0x000fc8000bf01070 */
[----:B------:R-:W-:Y:S01]  /*0580*/  ISETP.GT.U32.AND.EX P0, PT, R3, RZ, PT, P0 ;  /* 0x000000ff0300720c */ /* 0x000fe20003f04100 */
[----:B------:R-:W-:-:S12]  /*0590*/  IMAD.MOV.U32 R3, RZ, RZ, RZ ;  /* 0x000000ffff037224 */ /* 0x000fd800078e00ff */
[----:B------:R-:W-:Y:S05]  /*05a0*/  @!P0 BRA `(.L_x_547) ;  /* 0x00000008006c8947 */ /* 0x000fea0003800000 */
[----:B------:R-:W-:Y:S01]  /*05b0*/  IMAD.IADD R7, R5, 0x1, R2 ;  /* 0x0000000105077824 */ /* 0x000fe200078e0202 */
[----:B------:R-:W-:Y:S01]  /*05c0*/  MOV R6, UR7 ;  /* 0x0000000700067c02 */ /* 0x000fe20008000f00 */
[----:B------:R-:W-:Y:S01]  /*05d0*/  IMAD.U32 R4, RZ, RZ, UR13 ;  /* 0x0000000dff047e24 */ /* 0x000fe2000f8e00ff */
[----:B------:R-:W-:Y:S01]  /*05e0*/  BSSY.RECONVERGENT B1, `(.L_x_548) ;  /* 0x0000029000017945 */ /* 0x000fe20003800200 */
[----:B------:R-:W-:Y:S01]  /*05f0*/  IMAD.U32 R8, RZ, RZ, UR13 ;  /* 0x0000000dff087e24 */ /* 0x000fe2000f8e00ff */
[C---:B------:R-:W-:Y:S01]  /*0600*/  ISETP.LT.U32.AND P2, PT, R7.reuse, UR7, PT ;  /* 0x0000000707007c0c */ /* 0x040fe2000bf41070 */
[----:B------:R-:W-:Y:S01]  /*0610*/  IMAD.MOV.U32 R9, RZ, RZ, -0x1 ;  /* 0xffffffffff097424 */ /* 0x000fe200078e00ff */
[----:B------:R-:W-:Y:S02]  /*0620*/  ISETP.LT.U32.AND P1, PT, R7, UR7, PT ;  /* 0x0000000707007c0c */ /* 0x000fe4000bf21070 */
[----:B------:R-:W-:Y:S02]  /*0630*/  ISETP.GT.U32.AND.EX P2, PT, R4, RZ, PT, P2 ;  /* 0x000000ff0400720c */ /* 0x000fe40003f44120 */
[----:B------:R-:W-:Y:S01]  /*0640*/  ISETP.GT.U32.AND.EX P1, PT, R8, RZ, PT, P1 ;  /* 0x000000ff0800720c */ /* 0x000fe20003f24110 */
[----:B------:R-:W-:Y:S01]  /*0650*/  IMAD.U32 R8, RZ, RZ, UR13 ;  /* 0x0000000dff087e24 */ /* 0x000fe2000f8e00ff */
[----:B------:R-:W-:-:S02]  /*0660*/  SEL R6, R6, R7, P2 ;  /* 0x0000000706067207 */ /* 0x000fc40001000000 */
[----:B------:R-:W-:Y:S02]  /*0670*/  SEL R4, RZ, 0x1, !P1 ;  /* 0x00000001ff047807 */ /* 0x000fe40004800000 */
        /* <DEDUP_REMOVED lines=23> */
[----:B------:R-:W-:-:S05]  /*07f0*/  @!P3 LOP3.LUT R7, RZ, R5, RZ, 0x33, !PT ;  /* 0x00000005ff07b212 */ /* 0x000fca00078e33ff */
[----:B------:R-:W-:Y:S01]  /*0800*/  IMAD.MOV.U32 R8, RZ, RZ, R7 ;  /* 0x000000ffff087224 */ /* 0x000fe200078e0007 */
[----:B------:R-:W-:Y:S06]  /*0810*/  BRA `(.L_x_550) ;  /* 0x0000000000147947 */ /* 0x000fec0003800000 */
.L_x_549:
[----:B------:R-:W-:Y:S01]  /*0820*/  IMAD.MOV.U32 R9, RZ, RZ, R12 ;  /* 0x000000ffff097224 */ /* 0x000fe200078e000c */
[----:B------:R-:W-:-:S07]  /*0830*/  MOV R8, 0x850 ;  /* 0x0000085000087802 */ /* 0x000fce0000000f00 */
[----:B------:R-:W-:Y:S05]  /*0840*/  CALL.REL.NOINC `($__internal_1_$__cuda_sm20_div_u64) ;  /* 0x0000001400587944 */ /* 0x000fea0003c00000 */
[----:B------:R-:W-:Y:S01]  /*0850*/  IMAD.MOV.U32 R8, RZ, RZ, R6 ;  /* 0x000000ffff087224 */ /* 0x000fe200078e0006 */
[----:B------:R-:W-:-:S07]  /*0860*/  MOV R9, R7 ;  /* 0x0000000700097202 */ /* 0x000fce0000000f00 */
.L_x_550:
[----:B------:R-:W-:Y:S05]  /*0870*/  BSYNC.RECONVERGENT B1 ;  /* 0x0000000000017941 */ /* 0x000fea0003800200 */
.L_x_548:
[----:B------:R-:W-:Y:S01]  /*0880*/  IADD3 R4, P1, PT, R8, R4, RZ ;  /* 0x0000000408047210 */ /* 0x000fe20007f3e0ff */
[----:B------:R-:W1:Y:S01]  /*0890*/  LDC R6, c[0x0][0x3a0] ;  /* 0x0000e800ff067b82 */ /* 0x000e620000000800 */
[----:B------:R-:W-:Y:S01]  /*08a0*/  BSSY.RECONVERGENT B1, `(.L_x_551) ;  /* 0x0000030000017945 */ /* 0x000fe20003800200 */
[----:B------:R-:W-:Y:S01]  /*08b0*/  IMAD.MOV.U32 R28, RZ, RZ, R2 ;  /* 0x000000ffff1c7224 */ /* 0x000fe200078e0002 */
[C---:B------:R-:W-:Y:S01]  /*08c0*/  LOP3.LUT R7, R4.reuse, 0x3, RZ, 0xc0, !PT ;  /* 0x0000000304077812 */ /* 0x040fe200078ec0ff */
[----:B------:R-:W-:Y:S01]  /*08d0*/  IMAD.X R8, RZ, RZ, R9, P1 ;  /* 0x000000ffff087224 */ /* 0x000fe200008e0609 */
[----:B------:R-:W-:Y:S01]  /*08e0*/  ISETP.GE.U32.AND P1, PT, R4, 0x3, PT ;  /* 0x000000030400780c */ /* 0x000fe20003f26070 */
[----:B------:R-:W-:Y:S01]  /*08f0*/  IMAD.MOV.U32 R29, RZ, RZ, R3 ;  /* 0x000000ffff1d7224 */ /* 0x000fe200078e0003 */
[----:B------:R-:W-:Y:S02]  /*0900*/  ISETP.NE.U32.AND P2, PT, R7, 0x3, PT ;  /* 0x000000030700780c */ /* 0x000fe40003f45070 */
[----:B------:R-:W-:-:S02]  /*0910*/  ISETP.GE.U32.AND.EX P1, PT, R8, RZ, PT, P1 ;  /* 0x000000ff0800720c */ /* 0x000fc40003f26110 */
[----:B------:R-:W-:Y:S02]  /*0920*/  ISETP.NE.AND.EX P2, PT, RZ, RZ, PT, P2 ;  /* 0x000000ffff00720c */ /* 0x000fe40003f45320 */
[----:B-1----:R-:W-:-:S11]  /*0930*/  SHF.R.S32.HI R10, RZ, 0x1f, R6 ;  /* 0x0000001fff0a7819 */ /* 0x002fd60000011406 */
[----:B------:R-:W-:Y:S05]  /*0940*/  @!P2 BRA `(.L_x_552) ;  /* 0x000000000094a947 */ /* 0x000fea0003800000 */
[----:B------:R-:W1:Y:S01]  /*0950*/  S2UR UR8, SR_CgaCtaId ;  /* 0x00000000000879c3 */ /* 0x000e620000008800 */
[----:B------:R-:W2:Y:S01]  /*0960*/  LDCU.64 UR14, c[0x0][0x398] ;  /* 0x00007300ff0e77ac */ /* 0x000ea20008000a00 */
[----:B------:R-:W-:Y:S01]  /*0970*/  VIADD R11, R4, 0x1 ;  /* 0x00000001040b7836 */ /* 0x000fe20000000000 */
[----:B------:R-:W-:Y:S01]  /*0980*/  MOV R29, R3 ;  /* 0x00000003001d7202 */ /* 0x000fe20000000f00 */
[----:B------:R-:W-:Y:S01]  /*0990*/  IMAD R4, R0, UR11, RZ ;  /* 0x0000000b00047c24 */ /* 0x000fe2000f8e02ff */
[----:B------:R-:W-:Y:S01]  /*09a0*/  USHF.L.U32 UR5, UR22, 0x3, URZ ;  /* 0x0000000316057899 */ /* 0x000fe200080006ff */
[----:B------:R-:W-:Y:S01]  /*09b0*/  IMAD.MOV.U32 R28, RZ, RZ, R2 ;  /* 0x000000ffff1c7224 */ /* 0x000fe200078e0002 */
[----:B------:R-:W-:Y:S01]  /*09c0*/  USHF.L.U64.HI UR9, UR22, 0x3, UR12 ;  /* 0x0000000316097899 */ /* 0x000fe2000801020c */
[----:B------:R-:W-:Y:S01]  /*09d0*/  LOP3.LUT R11, R11, 0x3, RZ, 0xc0, !PT ;  /* 0x000000030b0b7812 */ /* 0x000fe200078ec0ff */
[----:B------:R-:W-:Y:S02]  /*09e0*/  IMAD R4, R4, UR10, RZ ;  /* 0x0000000a04047c24 */ /* 0x000fe4000f8e02ff */
[----:B------:R-:W-:Y:S01]  /*09f0*/  LEA R7, P2, R2, UR5, 0x3 ;  /* 0x0000000502077c11 */ /* 0x000fe2000f8418ff */
[----:B------:R-:W-:-:S02]  /*0a00*/  UMOV UR5, 0x400 ;  /* 0x0000040000057882 */ /* 0x000fc40000000000 */
[----:B------:R-:W-:Y:S01]  /*0a10*/  UIADD3 UR5, UPT, UPT, UR5, 0x80, URZ ;  /* 0x0000008005057890 */ /* 0x000fe2000fffe0ff */
[----:B------:R-:W-:Y:S02]  /*0a20*/  LEA.HI.X R15, R2, UR9, R3, 0x3, P2 ;  /* 0x00000009020f7c11 */ /* 0x000fe400090f1c03 */
[----:B------:R-:W-:Y:S02]  /*0a30*/  IADD3 R11, P2, PT, RZ, -R11, RZ ;  /* 0x8000000bff0b7210 */ /* 0x000fe40007f5e0ff */
[----:B--2---:R-:W-:-:S03]  /*0a40*/  IADD3 R14, P3, P4, R7, UR14, R6 ;  /* 0x0000000e070e7c10 */ /* 0x004fc6000fc7e006 */
[----:B------:R-:W-:Y:S01]  /*0a50*/  IMAD.X R12, RZ, RZ, -0x1, P2 ;  /* 0xffffffffff0c7424 */ /* 0x000fe200010e06ff */
[----:B------:R-:W-:Y:S01]  /*0a60*/  IADD3.X R15, PT, PT, R15, UR15, R10, P3, P4 ;  /* 0x0000000f0f0f7c10 */ /* 0x000fe20009fe840a */
[----:B-1----:R-:W-:-:S06]  /*0a70*/  ULEA UR5, UR8, UR5, 0x18 ;  /* 0x0000000508057291 */ /* 0x002fcc000f8ec0ff */
[----:B------:R-:W-:-:S04]  /*0a80*/  VIADD R7, R6, UR5 ;  /* 0x0000000506077c36 */ /* 0x000fc80008000000 */
[----:B------:R-:W-:-:S07]  /*0a90*/  IMAD R7, R2, 0x8, R7 ;  /* 0x0000000802077824 */ /* 0x000fce00078e0207 */
.L_x_553:
[----:B------:R-:W-:Y:S01]  /*0aa0*/  IADD3 R11, P2, PT, R11, 0x1, RZ ;  /* 0x000000010b0b7810 */ /* 0x000fe20007f5e0ff */
[----:B------:R-:W-:Y:S01]  /*0ab0*/  IMAD.MOV.U32 R8, RZ, RZ, R14 ;  /* 0x000000ffff087224 */ /* 0x000fe200078e000e */
[C---:B------:R-:W-:Y:S01]  /*0ac0*/  IADD3 R28, P3, PT, R5.reuse, R28, RZ ;  /* 0x0000001c051c7210 */ /* 0x040fe20007f7e0ff */
[----:B------:R-:W-:Y:S01]  /*0ad0*/  IMAD.MOV.U32 R9, RZ, RZ, R15 ;  /* 0x000000ffff097224 */ /* 0x000fe200078e000f */
[----:B------:R-:W-:Y:S01]  /*0ae0*/  LEA R14, P4, R5, R14, 0x3 ;  /* 0x0000000e050e7211 */ /* 0x000fe200078818ff */
        /* <DEDUP_REMOVED lines=8> */
[----:B------:R-:W-:-:S02]  /*0b70*/  ISETP.NE.AND.EX P2, PT, R12, RZ, PT, P2 ;  /* 0x000000ff0c00720c */ /* 0x000fc40003f45320 */
[----:B-1----:R-:W-:-:S11]  /*0b80*/  LEA R7, R4, R7, 0x3 ;  /* 0x0000000704077211 */ /* 0x002fd600078e18ff */
[----:B------:R-:W-:Y:S05]  /*0b90*/  @P2 BRA `(.L_x_553) ;  /* 0xfffffffc00c02947 */ /* 0x000fea000383ffff */
.L_x_552:
[----:B------:R-:W-:Y:S05]  /*0ba0*/  BSYNC.RECONVERGENT B1 ;  /* 0x0000000000017941 */ /* 0x000fea0003800200 */
.L_x_551:
[----:B------:R-:W-:Y:S05]  /*0bb0*/  @!P1 BRA `(.L_x_547) ;  /* 0x0000000000e89947 */ /* 0x000fea0003800000 */
[----:B------:R-:W1:Y:S01]  /*0bc0*/  S2UR UR9, SR_CgaCtaId ;  /* 0x00000000000979c3 */ /* 0x000e620000008800 */
[----:B------:R-:W2:Y:S01]  /*0bd0*/  LDCU.64 UR16, c[0x0][0x398] ;  /* 0x00007300ff1077ac */ /* 0x000ea20008000a00 */
[----:B------:R-:W-:Y:S01]  /*0be0*/  IADD3 R4, P1, PT, R28, UR22, RZ ;  /* 0x000000161c047c10 */ /* 0x000fe2000ff3e0ff */
[----:B------:R-:W-:Y:S01]  /*0bf0*/  IMAD R9, R0, UR11, RZ ;  /* 0x0000000b00097c24 */ /* 0x000fe2000f8e02ff */
[----:B------:R-:W-:Y:S01]  /*0c00*/  UMOV UR8, 0x400 ;  /* 0x0000040000087882 */ /* 0x000fe20000000000 */
[----:B------:R-:W-:Y:S01]  /*0c10*/  USHF.L.U32 UR15, UR22, 0x3, URZ ;  /* 0x00000003160f7899 */ /* 0x000fe200080006ff */
[----:B------:R-:W-:Y:S01]  /*0c20*/  IADD3.X R13, PT, PT, R29, UR12, RZ, P1, !PT ;  /* 0x0000000c1d0d7c10 */ /* 0x000fe20008ffe4ff */
[----:B------:R-:W-:Y:S01]  /*0c30*/  UIADD3 UR8, UPT, UPT, UR8, 0x80, URZ ;  /* 0x0000008008087890 */ /* 0x000fe2000fffe0ff */
[C---:B------:R-:W-:Y:S01]  /*0c40*/  IMAD.SHL.U32 R12, R4.reuse, 0x8, RZ ;  /* 0x00000008040c7824 */ /* 0x040fe200078e00ff */
[----:B------:R-:W-:Y:S01]  /*0c50*/  USHF.L.U64.HI UR14, UR22, 0x3, UR12 ;  /* 0x00000003160e7899 */ /* 0x000fe2000801020c */
[----:B------:R-:W-:Y:S01]  /*0c60*/  SHF.L.U64.HI R13, R4, 0x3, R13 ;  /* 0x00000003040d7819 */ /* 0x000fe2000001020d */
[----:B------:R-:W-:Y:S01]  /*0c70*/  IMAD R9, R9, UR10, RZ ;  /* 0x0000000a09097c24 */ /* 0x000fe2000f8e02ff */
[----:B------:R-:W-:Y:S01]  /*0c80*/  UMOV UR5, URZ ;  /* 0x000000ff00057c82 */ /* 0x000fe20008000000 */
[----:B------:R-:W-:Y:S01]  /*0c90*/  IMAD.WIDE.U32 R12, R5, 0x18, R12 ;  /* 0x00000018050c7825 */ /* 0x000fe200078e000c */
[----:B--2---:R-:W-:-:S03]  /*0ca0*/  IADD3 R25, P2, PT, R6, UR16, RZ ;  /* 0x0000001006197c10 */ /* 0x004fc6000ff5e0ff */
[----:B------:R-:W-:Y:S01]  /*0cb0*/  VIADD R26, R13, UR5 ;  /* 0x000000050d1a7c36 */ /* 0x000fe20008000000 */
[----:B------:R-:W-:Y:S01]  /*0cc0*/  IADD3.X R7, PT, PT, R10, UR17, RZ, P2, !PT ;  /* 0x000000110a077c10 */ /* 0x000fe200097fe4ff */
[----:B-1----:R-:W-:Y:S01]  /*0cd0*/  ULEA UR8, UR9, UR8, 0x18 ;  /* 0x0000000809087291 */ /* 0x002fe2000f8ec0ff */
[----:B------:R-:W-:-:S04]  /*0ce0*/  LEA R10, P1, R28, UR15, 0x3 ;  /* 0x0000000f1c0a7c11 */ /* 0x000fc8000f8218ff */
[----:B------:R-:W-:Y:S01]  /*0cf0*/  LEA.HI.X R11, R28, UR14, R29, 0x3, P1 ;  /* 0x0000000e1c0b7c11 */ /* 0x000fe200088f1c1d */
[----:B------:R-:W-:Y:S01]  /*0d00*/  VIADD R15, R6, UR8 ;  /* 0x00000008060f7c36 */ /* 0x000fe20008000000 */
[----:B------:R-:W-:-:S03]  /*0d10*/  LEA R20, P1, R5, R10, 0x4 ;  /* 0x0000000a05147211 */ /* 0x000fc600078220ff */
[----:B------:R-:W-:Y:S01]  /*0d20*/  IMAD R8, R28, 0x8, R15 ;  /* 0x000000081c087824 */ /* 0x000fe200078e020f */
[C---:B------:R-:W-:Y:S01]  /*0d30*/  LEA.HI.X R24, R5.reuse, R11, RZ, 0x4, P1 ;  /* 0x0000000b05187211 */ /* 0x040fe200008f24ff */
[----:B------:R-:W-:-:S04]  /*0d40*/  IMAD.WIDE.U32 R14, R5, 0x8, R10 ;  /* 0x00000008050e7825 */ /* 0x000fc800078e000a */
[C-C-:B------:R-:W-:Y:S02]  /*0d50*/  IMAD R21, R9.reuse, 0x8, R8.reuse ;  /* 0x0000000809157824 */ /* 0x140fe400078e0208 */
[C-C-:B------:R-:W-:Y:S02]  /*0d60*/  IMAD R6, R9.reuse, 0x10, R8.reuse ;  /* 0x0000001009067824 */ /* 0x140fe400078e0208 */
[----:B------:R-:W-:-:S07]  /*0d70*/  IMAD R4, R9, 0x18, R8 ;  /* 0x0000001809047824 */ /* 0x000fce00078e0208 */
.L_x_554:
[----:B------:R-:W-:Y:S02]  /*0d80*/  IADD3 R16, P1, PT, R25, R10, RZ ;  /* 0x0000000a19107210 */ /* 0x000fe40007f3e0ff */
[----:B------:R-:W-:Y:S02]  /*0d90*/  IADD3 R22, P2, PT, R14, R25, RZ ;  /* 0x000000190e167210 */ /* 0x000fe40007f5e0ff */
[----:B------:R-:W-:-:S03]  /*0da0*/  IADD3.X R17, PT, PT, R7, R11, RZ, P1, !PT ;  /* 0x0000000b07117210 */ /* 0x000fc60000ffe4ff */
[----:B------:R-:W-:Y:S01]  /*0db0*/  IMAD.X R23, R15, 0x1, R7, P2 ;  /* 0x000000010f177824 */ /* 0x000fe200010e0607 */
[----:B------:R-:W-:Y:S01]  /*0dc0*/  IADD3 R18, P2, PT, R25, R12, RZ ;  /* 0x0000000c19127210 */ /* 0x000fe20007f5e0ff */
[----:B------:R-:W-:Y:S01]  /*0dd0*/  @!PT LDS RZ, [RZ] ;  /* 0x00000000fffff984 */ /* 0x000fe20000000800 */
[----:B------:R-:W-:Y:S01]  /*0de0*/  @!PT LDS RZ, [RZ] ;  /* 0x00000000fffff984 */ /* 0x000fe20000000800 */
[----:B------:R-:W-:Y:S01]  /*0df0*/  @!PT LDS RZ, [RZ] ;  /* 0x00000000fffff984 */ /* 0x000fe20000000800 */
[----:B------:R1:W-:Y:S04]  /*0e00*/  LDGSTS.E.64 [R8], desc[UR20][R16.64] ;  /* 0x0000000010087fae */ /* 0x0003e8000b9a1414 */
[----:B------:R-:W-:Y:S01]  /*0e10*/  IMAD.X R19, R7, 0x1, R26, P2 ;  /* 0x0000000107137824 */ /* 0x000fe200010e061a */
[----:B------:R2:W-:Y:S01]  /*0e20*/  LDGSTS.E.64 [R21], desc[UR20][R22.64] ;  /* 0x0000000016157fae */ /* 0x0005e2000b9a1414 */
[----:B-1----:R-:W-:Y:S01]  /*0e30*/  IADD3 R16, P1, PT, R25, R20, RZ ;  /* 0x0000001419107210 */ /* 0x002fe20007f3e0ff */
[----:B------:R-:W-:-:S04]  /*0e40*/  IMAD R8, R9, 0x20, R8 ;  /* 0x0000002009087824 */ /* 0x000fc800078e0208 */
[----:B------:R-:W-:Y:S02]  /*0e50*/  IMAD.X R17, R7, 0x1, R24, P1 ;  /* 0x0000000107117824 */ /* 0x000fe400008e0618 */
[----:B--2---:R-:W-:-:S03]  /*0e60*/  IMAD R21, R9, 0x20, R21 ;  /* 0x0000002009157824 */ /* 0x004fc600078e0215 */
[----:B------:R1:W-:Y:S04]  /*0e70*/  LDGSTS.E.64 [R6], desc[UR20][R16.64] ;  /* 0x0000000010067fae */ /* 0x0003e8000b9a1414 */
[----:B------:R2:W-:Y:S01]  /*0e80*/  LDGSTS.E.64 [R4], desc[UR20][R18.64] ;  /* 0x0000000012047fae */ /* 0x0005e2000b9a1414 */
[----:B-1----:R-:W-:Y:S02]  /*0e90*/  IMAD.MOV.U32 R16, RZ, RZ, R25 ;  /* 0x000000ffff107224 */ /* 0x002fe400078e0019 */
[----:B------:R-:W-:Y:S02]  /*0ea0*/  IMAD.MOV.U32 R17, RZ, RZ, R7 ;  /* 0x000000ffff117224 */ /* 0x000fe400078e0007 */
[----:B--2---:R-:W-:-:S04]  /*0eb0*/  IMAD.WIDE.U32 R18, R5, 0x4, R28 ;  /* 0x0000000405127825 */ /* 0x004fc800078e001c */
[----:B------:R-:W-:Y:S01]  /*0ec0*/  IMAD.WIDE.U32 R16, R5, 0x20, R16 ;  /* 0x0000002005107825 */ /* 0x000fe200078e0010 */
[----:B------:R-:W-:Y:S02]  /*0ed0*/  ISETP.GE.U32.AND P1, PT, R18, UR7, PT ;  /* 0x0000000712007c0c */ /* 0x000fe4000bf26070 */
[----:B------:R-:W-:Y:S01]  /*0ee0*/  MOV R29, R19 ;  /* 0x00000013001d7202 */ /* 0x000fe20000000f00 */
[----:B------:R-:W-:Y:S01]  /*0ef0*/  IMAD.MOV.U32 R28, RZ, RZ, R18 ;  /* 0x000000ffff1c7224 */ /* 0x000fe200078e0012 */
[----:B------:R-:W-:Y:S01]  /*0f00*/  ISETP.GE.U32.AND.EX P1, PT, R19, UR13, PT, P1 ;  /* 0x0000000d13007c0c */ /* 0x000fe2000bf26110 */
[----:B------:R-:W-:Y:S02]  /*0f10*/  IMAD.MOV.U32 R25, RZ, RZ, R16 ;  /* 0x000000ffff197224 */ /* 0x000fe400078e0010 */
[----:B------:R-:W-:Y:S02]  /*0f20*/  IMAD.MOV.U32 R7, RZ, RZ, R17 ;  /* 0x000000ffff077224 */ /* 0x000fe400078e0011 */
[----:B------:R-:W-:-:S02]  /*0f30*/  IMAD R6, R9, 0x20, R6 ;  /* 0x0000002009067824 */ /* 0x000fc400078e0206 */
[----:B------:R-:W-:-:S06]  /*0f40*/  IMAD R4, R9, 0x20, R4 ;  /* 0x0000002009047824 */ /* 0x000fcc00078e0204 */
[----:B------:R-:W-:Y:S05]  /*0f50*/  @!P1 BRA `(.L_x_554) ;  /* 0xfffffffc00889947 */ /* 0x000fea000383ffff */
.L_x_547:
[----:B------:R-:W-:Y:S05]  /*0f60*/  BSYNC.RECONVERGENT B0 ;  /* 0x0000000000007941 */ /* 0x000fea0003800200 */
.L_x_546:
[----:B------:R-:W0:Y:S01]  /*0f70*/  LDGDEPBAR ;  /* 0x00000000000079af */ /* 0x000e220000000000 */
[----:B------:R-:W-:Y:S04]  /*0f80*/  BSSY.RECONVERGENT B0, `(.L_x_555) ;  /* 0x000009c000007945 */ /* 0x000fe80003800200 */
[----:B------:R-:W-:Y:S05]  /*0f90*/  @!P0 BRA `(.L_x_556) ;  /* 0x0000000800688947 */ /* 0x000fea0003800000 */
[----:B------:R-:W-:Y:S01]  /*0fa0*/  IADD3 R9, PT, PT, R5, R2, RZ ;  /* 0x0000000205097210 */ /* 0x000fe20007ffe0ff */
[----:B------:R-:W-:Y:S01]  /*0fb0*/  IMAD.U32 R4, RZ, RZ, UR13 ;  /* 0x0000000dff047e24 */ /* 0x000fe2000f8e00ff */
[----:B------:R-:W-:Y:S01]  /*0fc0*/  BSSY.RECONVERGENT B1, `(.L_x_557) ;  /* 0x0000028000017945 */ /* 0x000fe20003800200 */
[----:B------:R-:W-:Y:S01]  /*0fd0*/  IMAD.U32 R7, RZ, RZ, UR13 ;  /* 0x0000000dff077e24 */ /* 0x000fe2000f8e00ff */
[C---:B------:R-:W-:Y:S01]  /*0fe0*/  ISETP.LT.U32.AND P0, PT, R9.reuse, UR7, PT ;  /* 0x0000000709007c0c */ /* 0x040fe2000bf01070 */
[----:B------:R-:W-:Y:S01]  /*0ff0*/  IMAD.U32 R6, RZ, RZ, UR7 ;  /* 0x00000007ff067e24 */ /* 0x000fe2000f8e00ff */
[----:B------:R-:W-:Y:S01]  /*1000*/  ISETP.LT.U32.AND P1, PT, R9, UR7, PT ;  /* 0x0000000709007c0c */ /* 0x000fe2000bf21070 */
[----:B------:R-:W-:Y:S01]  /*1010*/  IMAD.U32 R10, RZ, RZ, UR13 ;  /* 0x0000000dff0a7e24 */ /* 0x000fe2000f8e00ff */
[----:B------:R-:W-:Y:S02]  /*1020*/  ISETP.GT.U32.AND.EX P0, PT, R4, RZ, PT, P0 ;  /* 0x000000ff0400720c */ /* 0x000fe40003f04100 */
[----:B------:R-:W-:Y:S01]  /*1030*/  ISETP.GT.U32.AND.EX P1, PT, R7, RZ, PT, P1 ;  /* 0x000000ff0700720c */ /* 0x000fe20003f24110 */
[----:B------:R-:W-:Y:S01]  /*1040*/  IMAD.MOV.U32 R7, RZ, RZ, -0x1 ;  /* 0xffffffffff077424 */ /* 0x000fe200078e00ff */
        /* <DEDUP_REMOVED lines=12> */
[----:B-1----:R-:W-:-:S06]  /*1110*/  IADD3 R7, PT, PT, R10, 0xffffffe, RZ ;  /* 0x0ffffffe0a077810 */ /* 0x002fcc0007ffe0ff */
[----:B------:R-:W1:Y:S02]  /*1120*/  F2I.FTZ.U32.TRUNC.NTZ R7, R7 ;  /* 0x0000000700077305 */ /* 0x000e64000021f000 */
[----:B-1----:R-:W-:-:S04]  /*1130*/  IMAD R11, R11, R7, RZ ;  /* 0x000000070b0b7224 */ /* 0x002fc800078e02ff */
[----:B------:R-:W-:-:S06]  /*1140*/  IMAD.HI.U32 R6, R7, R11, R6 ;  /* 0x0000000b07067227 */ /* 0x000fcc00078e0006 */
[----:B------:R-:W-:-:S04]  /*1150*/  IMAD.HI.U32 R8, R6, R9, RZ ;  /* 0x0000000906087227 */ /* 0x000fc800078e00ff */
[----:B------:R-:W-:-:S04]  /*1160*/  IMAD.MOV R6, RZ, RZ, -R8 ;  /* 0x000000ffff067224 */ /* 0x000fc800078e0a08 */
[----:B------:R-:W-:Y:S02]  /*1170*/  IMAD R6, R5, R6, R9 ;  /* 0x0000000605067224 */ /* 0x000fe400078e0209 */
[----:B------:R-:W-:-:S03]  /*1180*/  IMAD.MOV.U32 R9, RZ, RZ, RZ ;  /* 0x000000ffff097224 */ /* 0x000fc600078e00ff */
[----:B------:R-:W-:-:S13]  /*1190*/  ISETP.GE.U32.AND P0, PT, R6, R5, PT ;  /* 0x000000050600720c */ /* 0x000fda0003f06070 */
[----:B------:R-:W-:Y:S02]  /*11a0*/  @P0 IMAD.IADD R6, R6, 0x1, -R5 ;  /* 0x0000000106060824 */ /* 0x000fe400078e0a05 */
[----:B------:R-:W-:-:S03]  /*11b0*/  @P0 VIADD R8, R8, 0x1 ;  /* 0x0000000108080836 */ /* 0x000fc60000000000 */
[----:B------:R-:W-:-:S13]  /*11c0*/  ISETP.GE.U32.AND P1, PT, R6, R5, PT ;  /* 0x000000050600720c */ /* 0x000fda0003f26070 */
[----:B------:R-:W-:Y:S02]  /*11d0*/  @P1 IADD3 R8, PT, PT, R8, 0x1, RZ ;  /* 0x0000000108081810 */ /* 0x000fe40007ffe0ff */
[----:B------:R-:W-:Y:S01]  /*11e0*/  @!P2 LOP3.LUT R8, RZ, R5, RZ, 0x33, !PT ;  /* 0x00000005ff08a212 */ /* 0x000fe200078e33ff */
[----:B------:R-:W-:Y:S06]  /*11f0*/  BRA `(.L_x_559) ;  /* 0x0000000000107947 */ /* 0x000fec0003800000 */
.L_x_558:
[----:B------:R-:W-:-:S07]  /*1200*/  MOV R8, 0x1220 ;  /* 0x0000122000087802 */ /* 0x000fce0000000f00 */
[----:B------:R-:W-:Y:S05]  /*1210*/  CALL.REL.NOINC `($__internal_1_$__cuda_sm20_div_u64) ;  /* 0x0000000800e47944 */ /* 0x000fea0003c00000 */
[----:B------:R-:W-:Y:S02]  /*1220*/  IMAD.MOV.U32 R8, RZ, RZ, R6 ;  /* 0x000000ffff087224 */ /* 0x000fe400078e0006 */
[----:B------:R-:W-:-:S07]  /*1230*/  IMAD.MOV.U32 R9, RZ, RZ, R7 ;  /* 0x000000ffff097224 */ /* 0x000fce00078e0007 */
.L_x_559:
[----:B------:R-:W-:Y:S05]  /*1240*/  BSYNC.RECONVERGENT B1 ;  /* 0x0000000000017941 */ /* 0x000fea0003800200 */
.L_x_557:
[----:B------:R-:W-:Y:S01]  /*1250*/  IADD3 R4, P0, PT, R8, R4, RZ ;  /* 0x0000000408047210 */ /* 0x000fe20007f1e0ff */
[----:B------:R-:W1:Y:S01]  /*1260*/  LDC R6, c[0x0][0x3b0] ;  /* 0x0000ec00ff067b82 */ /* 0x000e620000000800 */
[----:B------:R-:W-:Y:S02]  /*1270*/  BSSY.RECONVERGENT B1, `(.L_x_560) ;  /* 0x0000031000017945 */ /* 0x000fe40003800200 */
[C---:B------:R-:W-:Y:S01]  /*1280*/  LOP3.LUT R7, R4.reuse, 0x3, RZ, 0xc0, !PT ;  /* 0x0000000304077812 */ /* 0x040fe200078ec0ff */
[----:B------:R-:W-:Y:S01]  /*1290*/  IMAD.X R8, RZ, RZ, R9, P0 ;  /* 0x000000ffff087224 */ /* 0x000fe200000e0609 */
[----:B------:R-:W-:Y:S02]  /*12a0*/  ISETP.GE.U32.AND P0, PT, R4, 0x3, PT ;  /* 0x000000030400780c */ /* 0x000fe40003f06070 */
[----:B------:R-:W-:Y:S02]  /*12b0*/  ISETP.NE.U32.AND P1, PT, R7, 0x3, PT ;  /* 0x000000030700780c */ /* 0x000fe40003f25070 */
[----:B------:R-:W-:Y:S01]  /*12c0*/  ISETP.GE.U32.AND.EX P0, PT, R8, RZ, PT, P0 ;  /* 0x000000ff0800720c */ /* 0x000fe20003f06100 */
[----:B------:R-:W-:Y:S01]  /*12d0*/  IMAD.U32 R8, RZ, RZ, UR22 ;  /* 0x00000016ff087e24 */ /* 0x000fe2000f8e00ff */
[----:B------:R-:W-:-:S04]  /*12e0*/  ISETP.NE.AND.EX P1, PT, RZ, RZ, PT, P1 ;  /* 0x000000ffff00720c */ /* 0x000fc80003f25310 */
[----:B------:R-:W-:Y:S02]  /*12f0*/  SHF.R.S32.HI R8, RZ, 0x1f, R8 ;  /* 0x0000001fff087819 */ /* 0x000fe40000011408 */
[----:B-1----:R-:W-:-:S07]  /*1300*/  SHF.R.S32.HI R18, RZ, 0x1f, R6 ;  /* 0x0000001fff127819 */ /* 0x002fce0000011406 */
[----:B------:R-:W-:Y:S05]  /*1310*/  @!P1 BRA `(.L_x_561) ;  /* 0x0000000000989947 */ /* 0x000fea0003800000 */
[----:B------:R-:W1:Y:S01]  /*1320*/  S2UR UR8, SR_CgaCtaId ;  /* 0x00000000000879c3 */ /* 0x000e620000008800 */
[----:B------:R-:W2:Y:S01]  /*1330*/  LDCU.64 UR14, c[0x0][0x3a8] ;  /* 0x00007500ff0e77ac */ /* 0x000ea20008000a00 */
[----:B------:R-:W-:Y:S01]  /*1340*/  MOV R7, UR22 ;  /* 0x0000001600077c02 */ /* 0x000fe20008000f00 */
[----:B------:R-:W-:Y:S01]  /*1350*/  VIADD R9, R4, 0x1 ;  /* 0x0000000104097836 */ /* 0x000fe20000000000 */
[----:B------:R-:W-:Y:S01]  /*1360*/  UMOV UR5, 0x400 ;  /* 0x0000040000057882 */ /* 0x000fe20000000000 */
[----:B------:R-:W-:Y:S01]  /*1370*/  USHF.L.U32 UR9, UR22, 0x3, URZ ;  /* 0x0000000316097899 */ /* 0x000fe200080006ff */
[----:B------:R-:W-:Y:S02]  /*1380*/  SHF.L.U64.HI R4, R7, 0x3, R8 ;  /* 0x0000000307047819 */ /* 0x000fe40000010208 */
[----:B------:R-:W3:Y:S01]  /*1390*/  LDC R11, c[0x0][0x384] ;  /* 0x0000e100ff0b7b82 */ /* 0x000ee20000000800 */
[----:B------:R-:W-:Y:S01]  /*13a0*/  UIADD3 UR5, UPT, UPT, UR5, 0x80, URZ ;  /* 0x0000008005057890 */ /* 0x000fe2000fffe0ff */
[----:B------:R-:W-:Y:S01]  /*13b0*/  LOP3.LUT R9, R9, 0x3, RZ, 0xc0, !PT ;  /* 0x0000000309097812 */ /* 0x000fe200078ec0ff */
[----:B------:R-:W-:Y:S01]  /*13c0*/  IMAD R10, R0, UR11, RZ ;  /* 0x0000000b000a7c24 */ /* 0x000fe2000f8e02ff */
[----:B------:R-:W-:-:S02]  /*13d0*/  LEA R7, P1, R2, UR9, 0x3 ;  /* 0x0000000902077c11 */ /* 0x000fc4000f8218ff */
[----:B------:R-:W-:Y:S01]  /*13e0*/  IADD3 R9, P3, PT, RZ, -R9, RZ ;  /* 0x80000009ff097210 */ /* 0x000fe20007f7e0ff */
[----:B------:R-:W-:Y:S01]  /*13f0*/  IMAD R14, R10, UR10, RZ ;  /* 0x0000000a0a0e7c24 */ /* 0x000fe2000f8e02ff */
[----:B------:R-:W-:Y:S02]  /*1400*/  LEA.HI.X R13, R2, R4, R3, 0x3, P1 ;  /* 0x00000004020d7211 */ /* 0x000fe400008f1c03 */
[----:B--2---:R-:W-:-:S04]  /*1410*/  IADD3 R12, P1, P2, R7, UR14, R6 ;  /* 0x0000000e070c7c10 */ /* 0x004fc8000fa3e006 */
[----:B------:R-:W-:Y:S01]  /*1420*/  IADD3.X R13, PT, PT, R13, UR15, R18, P1, P2 ;  /* 0x0000000f0d0d7c10 */ /* 0x000fe20008fe4412 */
[----:B-1----:R-:W-:-:S06]  /*1430*/  ULEA UR5, UR8, UR5, 0x18 ;  /* 0x0000000508057291 */ /* 0x002fcc000f8ec0ff */
[----:B------:R-:W-:-:S04]  /*1440*/  VIADD R4, R6, UR5 ;  /* 0x0000000506047c36 */ /* 0x000fc80008000000 */
[----:B---3--:R-:W-:Y:S02]  /*1450*/  IMAD R7, R11, 0x400, R4 ;  /* 0x000004000b077824 */ /* 0x008fe400078e0204 */
[----:B------:R-:W-:Y:S02]  /*1460*/  IMAD.X R4, RZ, RZ, -0x1, P3 ;  /* 0xffffffffff047424 */ /* 0x000fe400018e06ff */
[----:B------:R-:W-:-:S07]  /*1470*/  IMAD R7, R2, 0x8, R7 ;  /* 0x0000000802077824 */ /* 0x000fce00078e0207 */
.L_x_562:
[----:B------:R-:W-:Y:S01]  /*1480*/  IADD3 R9, P1, PT, R9, 0x1, RZ ;  /* 0x0000000109097810 */ /* 0x000fe20007f3e0ff */
[----:B------:R-:W-:Y:S01]  /*1490*/  IMAD.MOV.U32 R11, RZ, RZ, R13 ;  /* 0x000000ffff0b7224 */ /* 0x000fe200078e000d */
[----:B------:R-:W-:Y:S02]  /*14a0*/  MOV R10, R12 ;  /* 0x0000000c000a7202 */ /* 0x000fe40000000f00 */
[----:B------:R-:W-:Y:S01]  /*14b0*/  IADD3 R2, P2, PT, R5, R2, RZ ;  /* 0x0000000205027210 */ /* 0x000fe20007f5e0ff */
[----:B------:R-:W-:Y:S01]  /*14c0*/  IMAD.X R4, RZ, RZ, R4, P1 ;  /* 0x000000ffff047224 */ /* 0x000fe200008e0604 */
[----:B------:R-:W-:Y:S01]  /*14d0*/  ISETP.NE.U32.AND P1, PT, R9, RZ, PT ;  /* 0x000000ff0900720c */ /* 0x000fe20003f25070 */
[----:B------:R-:W-:Y:S01]  /*14e0*/  @!PT LDS RZ, [RZ] ;  /* 0x00000000fffff984 */ /* 0x000fe20000000800 */
[----:B------:R-:W-:Y:S01]  /*14f0*/  @!PT LDS RZ, [RZ] ;  /* 0x00000000fffff984 */ /* 0x000fe20000000800 */
[----:B------:R-:W-:Y:S01]  /*1500*/  @!PT LDS RZ, [RZ] ;  /* 0x00000000fffff984 */ /* 0x000fe20000000800 */
[----:B------:R1:W-:Y:S01]  /*1510*/  LDGSTS.E.64 [R7+0x80], desc[UR20][R10.64] ;  /* 0x000800000a077fae */ /* 0x0003e2000b9a1414 */
[----:B------:R-:W-:Y:S01]  /*1520*/  LEA R12, P3, R5, R12, 0x3 ;  /* 0x0000000c050c7211 */ /* 0x000fe200078618ff */
[----:B------:R-:W-:Y:S01]  /*1530*/  IMAD.X R3, RZ, RZ, R3, P2 ;  /* 0x000000ffff037224 */ /* 0x000fe200010e0603 */
[----:B------:R-:W-:-:S02]  /*1540*/  ISETP.NE.AND.EX P1, PT, R4, RZ, PT, P1 ;  /* 0x000000ff0400720c */ /* 0x000fc40003f25310 */
[----:B------:R-:W-:Y:S01]  /*1550*/  LEA.HI.X R13, R5, R13, RZ, 0x3, P3 ;  /* 0x0000000d050d7211 */ /* 0x000fe200018f1cff */
[----:B-1----:R-:W-:-:S10]  /*1560*/  IMAD R7, R14, 0x8, R7 ;  /* 0x000000080e077824 */ /* 0x002fd400078e0207 */
[----:B------:R-:W-:Y:S05]  /*1570*/  @P1 BRA `(.L_x_562) ;  /* 0xfffffffc00c01947 */ /* 0x000fea000383ffff */
.L_x_561:
[----:B------:R-:W-:Y:S05]  /*1580*/  BSYNC.RECONVERGENT B1 ;  /* 0x0000000000017941 */ /* 0x000fea0003800200 */
.L_x_560:
[----:B------:R-:W-:Y:S05]  /*1590*/  @!P0 BRA `(.L_x_556) ;  /* 0x0000000000e88947 */ /* 0x000fea0003800000 */
[----:B------:R-:W1:Y:S01]  /*15a0*/  S2UR UR8, SR_CgaCtaId ;  /* 0x00000000000879c3 */ /* 0x000e620000008800 */
[----:B------:R-:W2:Y:S01]  /*15b0*/  LDCU.64 UR14, c[0x0][0x3a8] ;  /* 0x00007500ff0e77ac */ /* 0x000ea20008000a00 */
[----:B------:R-:W-:Y:S02]  /*15c0*/  IADD3 R9, P0, PT, R2, UR22, RZ ;  /* 0x0000001602097c10 */ /* 0x000fe4000ff1e0ff */
[----:B------:R-:W-:Y:S01]  /*15d0*/  MOV R11, UR22 ;  /* 0x00000016000b7c02 */ /* 0x000fe20008000f00 */
[----:B------:R-:W-:Y:S02]  /*15e0*/  UMOV UR5, 0x400 ;  /* 0x0000040000057882 */ /* 0x000fe40000000000 */
[----:B------:R-:W-:Y:S01]  /*15f0*/  UIADD3 UR5, UPT, UPT, UR5, 0x80, URZ ;  /* 0x0000008005057890 */ /* 0x000fe2000fffe0ff */
[----:B------:R-:W3:Y:S01]  /*1600*/  LDC R10, c[0x0][0x384] ;  /* 0x0000e100ff0a7b82 */ /* 0x000ee20000000800 */
[----:B--2---:R-:W-:-:S04]  /*1610*/  IADD3 R4, P1, PT, R6, UR14, RZ ;  /* 0x0000000e06047c10 */ /* 0x004fc8000ff3e0ff */
[----:B------:R-:W-:Y:S01]  /*1620*/  IADD3.X R18, PT, PT, R18, UR15, RZ, P1, !PT ;  /* 0x0000000f12127c10 */ /* 0x000fe20008ffe4ff */
[----:B-1----:R-:W-:Y:S02]  /*1630*/  ULEA UR5, UR8, UR5, 0x18 ;  /* 0x0000000508057291 */ /* 0x002fe4000f8ec0ff */
[----:B------:R-:W-:-:S04]  /*1640*/  USHF.L.U32 UR8, UR22, 0x3, URZ ;  /* 0x0000000316087899 */ /* 0x000fc800080006ff */
[----:B------:R-:W-:Y:S01]  /*1650*/  VIADD R7, R6, UR5 ;  /* 0x0000000506077c36 */ /* 0x000fe20008000000 */
[----:B------:R-:W-:Y:S01]  /*1660*/  UMOV UR5, URZ ;  /* 0x000000ff00057c82 */ /* 0x000fe20008000000 */
[----:B------:R-:W-:Y:S01]  /*1670*/  IMAD.X R6, R8, 0x1, R3, P0 ;  /* 0x0000000108067824 */ /* 0x000fe200000e0603 */
[----:B------:R-:W-:Y:S01]  /*1680*/  LEA R16, P0, R2, UR8, 0x3 ;  /* 0x0000000802107c11 */ /* 0x000fe2000f8018ff */
[----:B---3--:R-:W-:Y:S01]  /*1690*/  IMAD R21, R10, 0x400, R7 ;  /* 0x000004000a157824 */ /* 0x008fe200078e0207 */
[----:B------:R-:W-:Y:S01]  /*16a0*/  SHF.L.U64.HI R10, R11, 0x3, R8 ;  /* 0x000000030b0a7819 */ /* 0x000fe20000010208 */
[----:B------:R-:W-:Y:S01]  /*16b0*/  IMAD R8, R0, UR11, RZ ;  /* 0x0000000b00087c24 */ /* 0x000fe2000f8e02ff */
[C---:B------:R-:W-:Y:S01]  /*16c0*/  SHF.L.U64.HI R7, R9.reuse, 0x3, R6 ;  /* 0x0000000309077819 */ /* 0x040fe20000010206 */
[----:B------:R-:W-:Y:S01]  /*16d0*/  IMAD.SHL.U32 R6, R9, 0x8, RZ ;  /* 0x0000000809067824 */ /* 0x000fe200078e00ff */
[----:B------:R-:W-:Y:S01]  /*16e0*/  LEA.HI.X R0, R2, R10, R3, 0x3, P0 ;  /* 0x0000000a02007211 */ /* 0x000fe200000f1c03 */
[----:B------:R-:W-:Y:S01]  /*16f0*/  IMAD R24, R8, UR10, RZ ;  /* 0x0000000a08187c24 */ /* 0x000fe2000f8e02ff */
[CC--:B------:R-:W-:Y:S01]  /*1700*/  LEA R19, P0, R5.reuse, R16.reuse, 0x3 ;  /* 0x0000001005137211 */ /* 0x0c0fe200078018ff */
[----:B------:R-:W-:Y:S01]  /*1710*/  IMAD R21, R2, 0x8, R21 ;  /* 0x0000000802157824 */ /* 0x000fe200078e0215 */
[C---:B------:R-:W-:Y:S01]  /*1720*/  LEA R17, P1, R5.reuse, R16, 0x4 ;  /* 0x0000001005117211 */ /* 0x040fe200078220ff */
[C---:B------:R-:W-:Y:S01]  /*1730*/  IMAD.WIDE.U32 R6, R5.reuse, 0x18, R6 ;  /* 0x0000001805067825 */ /* 0x040fe200078e0006 */
[----:B------:R-:W-:-:S02]  /*1740*/  LEA.HI.X R29, R5, R0, RZ, 0x3, P0 ;  /* 0x00000000051d7211 */ /* 0x000fc400000f1cff */
[----:B------:R-:W-:Y:S01]  /*1750*/  LEA.HI.X R20, R5, R0, RZ, 0x4, P1 ;  /* 0x0000000005147211 */ /* 0x000fe200008f24ff */
[----:B------:R-:W-:Y:S01]  /*1760*/  VIADD R22, R7, UR5 ;  /* 0x0000000507167c36 */ /* 0x000fe20008000000 */
[C---:B------:R-:W-:Y:S01]  /*1770*/  LEA R23, R24.reuse, R21, 0x3 ;  /* 0x0000001518177211 */ /* 0x040fe200078e18ff */
[C-C-:B------:R-:W-:Y:S02]  /*1780*/  IMAD R25, R24.reuse, 0x10, R21.reuse ;  /* 0x0000001018197824 */ /* 0x140fe400078e0215 */
[----:B------:R-:W-:-:S07]  /*1790*/  IMAD R27, R24, 0x18, R21 ;  /* 0x00000018181b7824 */ /* 0x000fce00078e0215 */
.L_x_563:
[C---:B------:R-:W-:Y:S02]  /*17a0*/  IADD3 R8, P0, PT, R4.reuse, R16, RZ ;  /* 0x0000001004087210 */ /* 0x040fe40007f1e0ff */
[C---:B------:R-:W-:Y:S02]  /*17b0*/  IADD3 R10, P1, PT, R4.reuse, R19, RZ ;  /* 0x00000013040a7210 */ /* 0x040fe40007f3e0ff */
[----:B------:R-:W-:Y:S01]  /*17c0*/  IADD3 R14, P2, PT, R4, R6, RZ ;  /* 0x00000006040e7210 */ /* 0x000fe20007f5e0ff */
[----:B------:R-:W-:Y:S01]  /*17d0*/  IMAD.X R9, R18, 0x1, R0, P0 ;  /* 0x0000000112097824 */ /* 0x000fe200000e0600 */
[----:B------:R-:W-:Y:S01]  /*17e0*/  IADD3 R12, P0, PT, R4, R17, RZ ;  /* 0x00000011040c7210 */ /* 0x000fe20007f1e0ff */
[C---:B------:R-:W-:Y:S01]  /*17f0*/  IMAD.X R11, R18.reuse, 0x1, R29, P1 ;  /* 0x00000001120b7824 */ /* 0x040fe200008e061d */
[C---:B------:R-:W-:Y:S01]  /*1800*/  LEA R4, P1, R5.reuse, R4, 0x5 ;  /* 0x0000000405047211 */ /* 0x040fe200078228ff */
[C---:B------:R-:W-:Y:S01]  /*1810*/  IMAD.X R15, R18.reuse, 0x1, R22, P2 ;  /* 0x00000001120f7824 */ /* 0x040fe200010e0616 */
[----:B------:R-:W-:Y:S01]  /*1820*/  @!PT LDS RZ, [RZ] ;  /* 0x00000000fffff984 */ /* 0x000fe20000000800 */
[----:B------:R-:W-:Y:S01]  /*1830*/  @!PT LDS RZ, [RZ] ;  /* 0x00000000fffff984 */ /* 0x000fe20000000800 */
[----:B------:R-:W-:Y:S01]  /*1840*/  @!PT LDS RZ, [RZ] ;  /* 0x00000000fffff984 */ /* 0x000fe20000000800 */
[----:B------:R1:W-:Y:S01]  /*1850*/  LDGSTS.E.64 [R21+0x80], desc[UR20][R8.64] ;  /* 0x0008000008157fae */ /* 0x0003e2000b9a1414 */
[----:B------:R-:W-:Y:S01]  /*1860*/  IMAD.X R13, R18, 0x1, R20, P0 ;  /* 0x00000001120d7824 */ /* 0x000fe200000e0614 */
[----:B------:R-:W-:-:S02]  /*1870*/  LEA R2, P0, R5, R2, 0x2 ;  /* 0x0000000205027211 */ /* 0x000fc400078010ff */
[----:B------:R2:W-:Y:S01]  /*1880*/  LDGSTS.E.64 [R23+0x80], desc[UR20][R10.64] ;  /* 0x000800000a177fae */ /* 0x0005e2000b9a1414 */
[C---:B------:R-:W-:Y:S02]  /*1890*/  LEA.HI.X R18, R5.reuse, R18, RZ, 0x5, P1 ;  /* 0x0000001205127211 */ /* 0x040fe400008f2cff */
[----:B------:R-:W-:Y:S01]  /*18a0*/  LEA.HI.X R3, R5, R3, RZ, 0x2, P0 ;  /* 0x0000000305037211 */ /* 0x000fe200000f14ff */
[----:B------:R3:W-:Y:S01]  /*18b0*/  LDGSTS.E.64 [R25+0x80], desc[UR20][R12.64] ;  /* 0x000800000c197fae */ /* 0x0007e2000b9a1414 */
[----:B------:R-:W-:-:S03]  /*18c0*/  ISETP.GE.U32.AND P0, PT, R2, UR7, PT ;  /* 0x0000000702007c0c */ /* 0x000fc6000bf06070 */
[----:B------:R4:W-:Y:S01]  /*18d0*/  LDGSTS.E.64 [R27+0x80], desc[UR20][R14.64] ;  /* 0x000800000e1b7fae */ /* 0x0009e2000b9a1414 */
[----:B------:R-:W-:Y:S02]  /*18e0*/  ISETP.GE.U32.AND.EX P0, PT, R3, UR13, PT, P0 ;  /* 0x0000000d03007c0c */ /* 0x000fe4000bf06100 */
[C---:B-1----:R-:W-:Y:S01]  /*18f0*/  LEA R21, R24.reuse, R21, 0x5 ;  /* 0x0000001518157211 */ /* 0x042fe200078e28ff */
[C---:B--2---:R-:W-:Y:S02]  /*1900*/  IMAD R23, R24.reuse, 0x20, R23 ;  /* 0x0000002018177824 */ /* 0x044fe400078e0217 */
[C---:B---3--:R-:W-:Y:S02]  /*1910*/  IMAD R25, R24.reuse, 0x20, R25 ;  /* 0x0000002018197824 */ /* 0x048fe400078e0219 */
[----:B----4-:R-:W-:-:S06]  /*1920*/  IMAD R27, R24, 0x20, R27 ;  /* 0x00000020181b7824 */ /* 0x010fcc00078e021b */
[----:B------:R-:W-:Y:S05]  /*1930*/  @!P0 BRA `(.L_x_563) ;  /* 0xfffffffc00988947 */ /* 0x000fea000383ffff */
.L_x_556:
[----:B------:R-:W-:Y:S05]  /*1940*/  BSYNC.RECONVERGENT B0 ;  /* 0x0000000000007941 */ /* 0x000fea0003800200 */
.L_x_555:
[----:B------:R-:W0:Y:S01]  /*1950*/  LDGDEPBAR ;  /* 0x00000000000079af */ /* 0x000e220000000000 */
[----:B------:R-:W-:-:S04]  /*1960*/  DEPBAR.LE SB0, 0x0 ;  /* 0x000080000000791a */ /* 0x000fc80000000000 */
[----:B------:R-:W-:Y:S06]  /*1970*/  BAR.SYNC.DEFER_BLOCKING 0x0 ;  /* 0x0000000000007b1d */ /* 0x000fec0000010000 */
.L_x_545:
[----:B------:R-:W-:-:S09]  /*1980*/  UISETP.GT.AND UP0, UPT, UR24, UR6, UPT ;  /* 0x000000061800728c */ /* 0x000fd2000bf04270 */
[----:B------:R-:W-:Y:S05]  /*1990*/  BRA.U UP0, `(.L_x_564) ;  /* 0x0000000100807547 */ /* 0x000fea000b800000 */
        /* <DEDUP_REMOVED lines=10> */
[----:B----4-:R-:W-:Y:S01]  /*1a40*/  UIMAD.WIDE UR4, UR22, 0x8, UR4 ;  /* 0x00000008160478a5 */ /* 0x010fe2000f8e0204 */
[----:B--2---:R-:W-:-:S03]  /*1a50*/  IMAD R0, R3, 0x400, R0 ;  /* 0x0000040003007824 */ /* 0x004fc600078e0200 */
[----:B-1----:R-:W-:Y:S02]  /*1a60*/  LEA R5, R5, R2, 0x18 ;  /* 0x0000000205057211 */ /* 0x002fe400078ec0ff */
[C---:B---3--:R-:W-:Y:S02]  /*1a70*/  LEA R2, R9.reuse, UR6, 0x3 ;  /* 0x0000000609027c11 */ /* 0x048fe4000f8e18ff */
[----:B------:R-:W-:-:S03]  /*1a80*/  LEA R0, R9, R0, 0x3 ;  /* 0x0000000009007211 */ /* 0x000fc600078e18ff */
[----:B------:R-:W-:Y:S01]  /*1a90*/  IMAD.IADD R10, R5, 0x1, R2 ;  /* 0x00000001050a7824 */ /* 0x000fe200078e0202 */
[----:B------:R-:W-:Y:S01]  /*1aa0*/  IADD3 R8, PT, PT, R0, 0x80, R5 ;  /* 0x0000008000087810 */ /* 0x000fe20007ffe005 */
[----:B------:R-:W-:-:S07]  /*1ab0*/  IMAD.MOV R0, RZ, RZ, -R3 ;  /* 0x000000ffff007224 */ /* 0x000fce00078e0a03 */
.L_x_565:
[----:B-1----:R-:W-:Y:S01]  /*1ac0*/  LDS.64 R2, [R10] ;  /* 0x000000000a027984 */ /* 0x002fe20000000a00 */
[----:B------:R-:W-:Y:S02]  /*1ad0*/  VIADD R0, R0, 0x1 ;  /* 0x0000000100007836 */ /* 0x000fe40000000000 */
[----:B------:R-:W-:Y:S01]  /*1ae0*/  IMAD.U32 R6, RZ, RZ, UR4 ;  /* 0x00000004ff067e24 */ /* 0x000fe2000f8e00ff */
[----:B------:R-:W1:Y:S01]  /*1af0*/  LDS.64 R4, [R8] ;  /* 0x0000000008047984 */ /* 0x000e620000000a00 */
[----:B------:R-:W-:Y:S01]  /*1b00*/  IMAD.U32 R7, RZ, RZ, UR5 ;  /* 0x00000005ff077e24 */ /* 0x000fe2000f8e00ff */
[----:B------:R-:W-:Y:S01]  /*1b10*/  ISETP.NE.AND P0, PT, R0, RZ, PT ;  /* 0x000000ff0000720c */ /* 0x000fe20003f05270 */
[----:B-1----:R-:W-:Y:S01]  /*1b20*/  DADD R4, R2, R4 ;  /* 0x0000000002047229 */ /* 0x002fe20000000004 */
[----:B------:R-:W-:-:S06]  /*1b30*/  IMAD.WIDE R2, R9, 0x8, R6 ;  /* 0x0000000809027825 */ /* 0x000fcc00078e0206 */
[----:B------:R1:W-:Y:S05]  /*1b40*/  STG.E.64 desc[UR20][R2.64], R4 ;  /* 0x0000000402007986 */ /* 0x0003ea000c101b14 */
[----:B------:R-:W-:Y:S05]  /*1b50*/  @!P0 EXIT ;  /* 0x000000000000894d */ /* 0x000fea0003800000 */
[----:B------:R-:W-:Y:S01]  /*1b60*/  IADD3 R8, PT, PT, R8, 0x400, RZ ;  /* 0x0000040008087810 */ /* 0x000fe20007ffe0ff */
[----:B------:R-:W-:Y:S02]  /*1b70*/  VIADD R10, R10, 0x400 ;  /* 0x000004000a0a7836 */ /* 0x000fe40000000000 */
[----:B------:R-:W-:Y:S01]  /*1b80*/  VIADD R9, R9, 0x80 ;  /* 0x0000008009097836 */ /* 0x000fe20000000000 */
[----:B------:R-:W-:Y:S06]  /*1b90*/  BRA `(.L_x_565) ;  /* 0xfffffffc00c87947 */ /* 0x000fec000383ffff */
.L_x_564:
[----:B------:R-:W1:Y:S02]  /*1ba0*/  LDC R0, c[0x0][0x384] ;  /* 0x0000e100ff007b82 */ /* 0x000e640000000800 */
[----:B-1----:R-:W-:-:S13]  /*1bb0*/  ISETP.GE.AND P0, PT, R0, 0x1, PT ;  /* 0x000000010000780c */ /* 0x002fda0003f06270 */
[----:B------:R-:W-:Y:S05]  /*1bc0*/  @!P0 EXIT ;  /* 0x000000000000894d */ /* 0x000fea0003800000 */
[----:B------:R-:W1:Y:S01]  /*1bd0*/  S2R R9, SR_TID.X ;  /* 0x0000000000097919 */ /* 0x000e620000002100 */
[----:B------:R-:W2:Y:S01]  /*1be0*/  LDC R3, c[0x0][0x3b0] ;  /* 0x0000ec00ff037b82 */ /* 0x000ea20000000800 */
[----:B------:R-:W3:Y:S01]  /*1bf0*/  LDCU UR6, c[0x0][0x3a0] ;  /* 0x00007400ff0677ac */ /* 0x000ee20008000800 */
[----:B------:R-:W-:Y:S01]  /*1c00*/  MOV R2, 0x400 ;  /* 0x0000040000027802 */ /* 0x000fe20000000f00 */
[----:B------:R-:W4:Y:S01]  /*1c10*/  S2R R5, SR_CgaCtaId ;  /* 0x0000000000057919 */ /* 0x000f220000008800 */
[----:B------:R-:W5:Y:S03]  /*1c20*/  LDCU.64 UR4, c[0x0][0x390] ;  /* 0x00007200ff0477ac */ /* 0x000f660008000a00 */
[----:B------:R-:W-:Y:S01]  /*1c30*/  VIADD R4, R2, 0x80 ;  /* 0x0000008002047836 */ /* 0x000fe20000000000 */
[----:B-----5:R-:W-:Y:S01]  /*1c40*/  UIMAD.WIDE UR4, UR22, 0x8, UR4 ;  /* 0x00000008160478a5 */ /* 0x020fe2000f8e0204 */
[----:B--2---:R-:W-:-:S02]  /*1c50*/  IMAD R2, R0, 0x400, R3 ;  /* 0x0000040000027824 */ /* 0x004fc400078e0203 */
[----:B------:R-:W-:Y:S02]  /*1c60*/  IMAD.MOV R0, RZ, RZ, -R0 ;  /* 0x000000ffff007224 */ /* 0x000fe400078e0a00 */
[C---:B-1----:R-:W-:Y:S01]  /*1c70*/  IMAD R2, R9.reuse, 0x8, R2 ;  /* 0x0000000809027824 */ /* 0x042fe200078e0202 */
[----:B---3--:R-:W-:Y:S02]  /*1c80*/  LEA R10, R9, UR6, 0x3 ;  /* 0x00000006090a7c11 */ /* 0x008fe4000f8e18ff */
[----:B----4-:R-:W-:-:S04]  /*1c90*/  LEA R5, R5, R4, 0x18 ;  /* 0x0000000405057211 */ /* 0x010fc800078ec0ff */
[----:B------:R-:W-:Y:S02]  /*1ca0*/  IADD3 R10, PT, PT, R5, R10, RZ ;  /* 0x0000000a050a7210 */ /* 0x000fe40007ffe0ff */
[----:B------:R-:W-:-:S07]  /*1cb0*/  IADD3 R8, PT, PT, R2, 0x80, R5 ;  /* 0x0000008002087810 */ /* 0x000fce0007ffe005 */
.L_x_566:
[----:B------:R-:W-:Y:S01]  /*1cc0*/  ISETP.GE.AND P0, PT, R9, UR23, PT ;  /* 0x0000001709007c0c */ /* 0x000fe2000bf06270 */
[----:B------:R-:W-:Y:S02]  /*1cd0*/  IMAD.U32 R6, RZ, RZ, UR4 ;  /* 0x00000004ff067e24 */ /* 0x000fe4000f8e00ff */
[----:B------:R-:W-:Y:S02]  /*1ce0*/  IMAD.U32 R7, RZ, RZ, UR5 ;  /* 0x00000005ff077e24 */ /* 0x000fe4000f8e00ff */
[----:B------:R-:W-:-:S08]  /*1cf0*/  VIADD R0, R0, 0x1 ;  /* 0x0000000100007836 */ /* 0x000fd00000000000 */
[----:B------:R1:W-:Y:S04]  /*1d00*/  @!P0 LDS.64 R2, [R10] ;  /* 0x000000000a028984 */ /* 0x0003e80000000a00 */
[----:B------:R2:W3:Y:S01]  /*1d10*/  @!P0 LDS.64 R4, [R8] ;  /* 0x0000000008048984 */ /* 0x0004e20000000a00 */
[----:B-1----:R-:W-:Y:S01]  /*1d20*/  IADD3 R10, PT, PT, R10, 0x400, RZ ;  /* 0x000004000a0a7810 */ /* 0x002fe20007ffe0ff */
        /* <DEDUP_REMOVED lines=8> */
        .weak           $__internal_1_$__cuda_sm20_div_u64
        .type           $__internal_1_$__cuda_sm20_div_u64,@function
        .size           $__internal_1_$__cuda_sm20_div_u64,(.L_x_1036 - $__internal_1_$__cuda_sm20_div_u64)
$__internal_1_$__cuda_sm20_div_u64:
[----:B------:R-:W-:Y:S02]  /*1db0*/  IMAD.U32 R15, RZ, RZ, UR4 ;  /* 0x00000004ff0f7e24 */ /* 0x000fe4000f8e00ff */
[----:B------:R-:W-:-:S04]  /*1dc0*/  IMAD.MOV.U32 R14, RZ, RZ, R5 ;  /* 0x000000ffff0e7224 */ /* 0x000fc800078e0005 */
        /* <DEDUP_REMOVED lines=9> */
[----:B------:R-:W-:Y:S01]  /*1e60*/  IMAD.X R19, RZ, RZ, ~R13, P1 ;  /* 0x000000ffff137224 */ /* 0x000fe200008e0e0d */
[----:B------:R-:W-:-:S03]  /*1e70*/  MOV R13, R6 ;  /* 0x00000006000d7202 */ /* 0x000fc60000000f00 */
[-C--:B------:R-:W-:Y:S02]  /*1e80*/  IMAD R15, R7, R19.reuse, RZ ;  /* 0x00000013070f7224 */ /* 0x080fe400078e02ff */
[----:B------:R-:W-:-:S04]  /*1e90*/  IMAD.WIDE.U32 R12, P1, R6, R19, R12 ;  /* 0x00000013060c7225 */ /* 0x000fc8000782000c */
[----:B------:R-:W-:-:S04]  /*1ea0*/  IMAD.HI.U32 R11, R7, R19, RZ ;  /* 0x00000013070b7227 */ /* 0x000fc800078e00ff */
[----:B------:R-:W-:-:S04]  /*1eb0*/  IMAD.HI.U32 R12, P2, R7, R17, R12 ;  /* 0x00000011070c7227 */ /* 0x000fc8000784000c */
[----:B------:R-:W-:Y:S01]  /*1ec0*/  IMAD.X R11, R11, 0x1, R7, P1 ;  /* 0x000000010b0b7824 */ /* 0x000fe200008e0607 */
[----:B------:R-:W-:-:S04]  /*1ed0*/  IADD3 R13, P3, PT, R15, R12, RZ ;  /* 0x0000000c0f0d7210 */ /* 0x000fc80007f7e0ff */
[----:B------:R-:W-:Y:S01]  /*1ee0*/  IADD3.X R11, PT, PT, RZ, RZ, R11, P3, P2 ;  /* 0x000000ffff0b7210 */ /* 0x000fe20001fe440b */
[----:B------:R-:W-:-:S04]  /*1ef0*/  IMAD.WIDE.U32 R6, R13, R5, RZ ;  /* 0x000000050d067225 */ /* 0x000fc800078e00ff */
        /* <DEDUP_REMOVED lines=20> */
[----:B------:R-:W-:-:S03]  /*2040*/  IMAD.WIDE.U32 R6, R12, R5, RZ ;  /* 0x000000050c067225 */ /* 0x000fc600078e00ff */
[----:B------:R-:W-:Y:S01]  /*2050*/  IADD3.X R14, PT, PT, RZ, R11, RZ, P2, !PT ;  /* 0x0000000bff0e7210 */ /* 0x000fe200017fe4ff */
[----:B------:R-:W-:Y:S01]  /*2060*/  IMAD R7, R12, UR4, R7 ;  /* 0x000000040c077c24 */ /* 0x000fe2000f8e0207 */
[----:B------:R-:W-:Y:S02]  /*2070*/  IADD3 R16, P2, PT, -R6, R9, RZ ;  /* 0x0000000906107210 */ /* 0x000fe40007f5e1ff */
[----:B------:R-:W-:Y:S01]  /*2080*/  IADD3 R9, P3, PT, R12, 0x1, RZ ;  /* 0x000000010c097810 */ /* 0x000fe20007f7e0ff */
[-C--:B------:R-:W-:Y:S01]  /*2090*/  IMAD R7, R14, R5.reuse, R7 ;  /* 0x000000050e077224 */ /* 0x080fe200078e0207 */
[----:B------:R-:W-:-:S03]  /*20a0*/  ISETP.GE.U32.AND P1, PT, R16, R5, PT ;  /* 0x000000051000720c */ /* 0x000fc60003f26070 */
[----:B------:R-:W-:Y:S01]  /*20b0*/  IMAD.X R11, R10, 0x1, ~R7, P2 ;  /* 0x000000010a0b7824 */ /* 0x000fe200010e0e07 */
[----:B------:R-:W-:Y:S01]  /*20c0*/  IADD3 R6, P2, PT, -R5, R16, RZ ;  /* 0x0000001005067210 */ /* 0x000fe20007f5e1ff */
[----:B------:R-:W-:-:S03]  /*20d0*/  IMAD.X R7, RZ, RZ, R14, P3 ;  /* 0x000000ffff077224 */ /* 0x000fc600018e060e */
[C---:B------:R-:W-:Y:S02]  /*20e0*/  ISETP.GE.U32.AND.EX P1, PT, R11.reuse, UR4, PT, P1 ;  /* 0x000000040b007c0c */ /* 0x040fe4000bf26110 */
[----:B------:R-:W-:Y:S02]  /*20f0*/  IADD3.X R10, PT, PT, R11, ~UR4, RZ, P2, !PT ;  /* 0x800000040b0a7c10 */ /* 0x000fe400097fe4ff */
[----:B------:R-:W-:Y:S02]  /*2100*/  SEL R6, R6, R16, P1 ;  /* 0x0000001006067207 */ /* 0x000fe40000800000 */
[----:B------:R-:W-:Y:S02]  /*2110*/  SEL R9, R9, R12, P1 ;  /* 0x0000000c09097207 */ /* 0x000fe40000800000 */
[----:B------:R-:W-:Y:S02]  /*2120*/  SEL R10, R10, R11, P1 ;  /* 0x0000000b0a0a7207 */ /* 0x000fe40000800000 */
[----:B------:R-:W-:-:S02]  /*2130*/  SEL R14, R7, R14, P1 ;  /* 0x0000000e070e7207 */ /* 0x000fc40000800000 */
[----:B------:R-:W-:Y:S02]  /*2140*/  ISETP.GE.U32.AND P1, PT, R6, R5, PT ;  /* 0x000000050600720c */ /* 0x000fe40003f26070 */
[----:B------:R-:W-:Y:S02]  /*2150*/  IADD3 R6, P3, PT, R9, 0x1, RZ ;  /* 0x0000000109067810 */ /* 0x000fe40007f7e0ff */
[----:B------:R-:W-:Y:S02]  /*2160*/  ISETP.GE.U32.AND.EX P1, PT, R10, UR4, PT, P1 ;  /* 0x000000040a007c0c */ /* 0x000fe4000bf26110 */
[----:B------:R-:W-:Y:S01]  /*2170*/  ISETP.NE.U32.AND P2, PT, R5, RZ, PT ;  /* 0x000000ff0500720c */ /* 0x000fe20003f45070 */
[----:B------:R-:W-:Y:S01]  /*2180*/  IMAD.X R7, RZ, RZ, R14, P3 ;  /* 0x000000ffff077224 */ /* 0x000fe200018e060e */
[----:B------:R-:W-:Y:S01]  /*2190*/  SEL R6, R6, R9, P1 ;  /* 0x0000000906067207 */ /* 0x000fe20000800000 */
[----:B------:R-:W-:Y:S01]  /*21a0*/  IMAD.MOV.U32 R9, RZ, RZ, 0x0 ;  /* 0x00000000ff097424 */ /* 0x000fe200078e00ff */
[----:B------:R-:W-:-:S02]  /*21b0*/  ISETP.NE.AND.EX P2, PT, RZ, UR4, PT, P2 ;  /* 0x00000004ff007c0c */ /* 0x000fc4000bf45320 */
[----:B------:R-:W-:Y:S02]  /*21c0*/  SEL R7, R7, R14, P1 ;  /* 0x0000000e07077207 */ /* 0x000fe40000800000 */
[----:B------:R-:W-:Y:S02]  /*21d0*/  SEL R6, R6, 0xffffffff, P2 ;  /* 0xffffffff06067807 */ /* 0x000fe40001000000 */
[----:B------:R-:W-:Y:S01]  /*21e0*/  SEL R7, R7, 0xffffffff, P2 ;  /* 0xffffffff07077807 */ /* 0x000fe20001000000 */
[----:B------:R-:W-:Y:S06]  /*21f0*/  RET.REL.NODEC R8 `(_ZN3cub18CUB_300001_SM_10006detail9transform16transform_kernelINS2_10policy_hubILb0EN4cuda3std3__45tupleIJN6thrust24THRUST_300001_SM_1000_NS6detail15normal_iteratorINSA_10device_ptrIdEEEESF_EEEE10policy1000EiNS7_4plusIdEESF_JPdSL_EEEvT0_iT1_T2_DpNS2_10kernel_argIT3_EE) ;  /* 0xffffffdc08807950 */ /* 0x000fec0003c3ffff */
.L_x_567:
        /* <DEDUP_REMOVED lines=16> */
.L_x_1036:


//--------------------- .text._ZN3cub18CUB_300001_SM_10006detail9transform16transform_kernelINS2_10policy_hubILb1EN4cuda3std3__45tupleIJN6thrust24THRUST_300001_SM_1000_NS20permutation_iteratorINSA_6detail15normal_iteratorINSA_10device_ptrIdEEEENSA_18transform_iteratorI14transposeIndexNSA_17counting_iteratorImNSA_11use_defaultESK_SK_EESK_SK_EEEEEEEE10policy1000ElNS7_10__identityESG_JSN_EEEvT0_iT1_T2_DpNS2_10kernel_argIT3_EE --------------------------
	.section	.text._ZN3cub18CUB_300001_SM_10006detail9transform16transform_kernelINS2_10policy_hubILb1EN4cuda3std3__45tupleIJN6thrust24THRUST_300001_SM_1000_NS20permutation_iteratorINSA_6detail15normal_iteratorINSA_10device_ptrIdEEEENSA_18transform_iteratorI14transposeIndexNSA_17counting_iteratorImNSA_11use_defaultESK_SK_EESK_SK_EEEEEEEE10policy1000ElNS7_10__identityESG_JSN_EEEvT0_iT1_T2_DpNS2_10kernel_argIT3_EE,"ax",@progbits
	.align	128
        .global         _ZN3cub18CUB_300001_SM_10006detail9transform16transform_kernelINS2_10policy_hubILb1EN4cuda3std3__45tupleIJN6thrust24THRUST_300001_SM_1000_NS20permutation_iteratorINSA_6detail15normal_iteratorINSA_10device_ptrIdEEEENSA_18transform_iteratorI14transposeIndexNSA_17counting_iteratorImNSA_11use_defaultESK_SK_EESK_SK_EEEEEEEE10policy1000ElNS7_10__identityESG_JSN_EEEvT0_iT1_T2_DpNS2_10kernel_argIT3_EE
        .type           _ZN3cub18CUB_300001_SM_10006detail9transform16transform_kernelINS2_10policy_hubILb1EN4cuda3std3__45tupleIJN6thrust24THRUST_300001_SM_1000_NS20permutation_iteratorINSA_6detail15normal_iteratorINSA_10device_ptrIdEEEENSA_18transform_iteratorI14transposeIndexNSA_17counting_iteratorImNSA_11use_defaultESK_SK_EESK_SK_EEEEEEEE10policy1000ElNS7_10__identityESG_JSN_EEEvT0_iT1_T2_DpNS2_10kernel_argIT3_EE,@function
        .size           _ZN3cub18CUB_300001_SM_10006detail9transform16transform_kernelINS2_10policy_hubILb1EN4cuda3std3__45tupleIJN6thrust24THRUST_300001_SM_1000_NS20permutation_iteratorINSA_6detail15normal_iteratorINSA_10device_ptrIdEEEENSA_18transform_iteratorI14transposeIndexNSA_17counting_iteratorImNSA_11use_defaultESK_SK_EESK_SK_EEEEEEEE10policy1000ElNS7_10__identityESG_JSN_EEEvT0_iT1_T2_DpNS2_10kernel_argIT3_EE,(.L_x_1051 - _ZN3cub18CUB_300001_SM_10006detail9transform16transform_kernelINS2_10policy_hubILb1EN4cuda3std3__45tupleIJN6thrust24THRUST_300001_SM_1000_NS20permutation_iteratorINSA_6detail15normal_iteratorINSA_10device_ptrIdEEEENSA_18transform_iteratorI14transposeIndexNSA_17counting_iteratorImNSA_11use_defaultESK_SK_EESK_SK_EEEEEEEE10policy1000ElNS7_10__identityESG_JSN_EEEvT0_iT1_T2_DpNS2_10kernel_argIT3_EE)
        .other          _ZN3cub18CUB_300001_SM_10006detail9transform16transform_kernelINS2_10policy_hubILb1EN4cuda3std3__45tupleIJN6thrust24THRUST_300001_SM_1000_NS20permutation_iteratorINSA_6detail15normal_iteratorINSA_10device_ptrIdEEEENSA_18transform_iteratorI14transposeIndexNSA_17counting_iteratorImNSA_11use_defaultESK_SK_EESK_SK_EEEEEEEE10policy1000ElNS7_10__identityESG_JSN_EEEvT0_iT1_T2_DpNS2_10kernel_argIT3_EE,@"STO_CUDA_ENTRY STV_DEFAULT"
_ZN3cub18CUB_300001_SM_10006detail9transform16transform_kernelINS2_10policy_hubILb1EN4cuda3std3__45tupleIJN6thrust24THRUST_300001_SM_1000_NS20permutation_iteratorINSA_6detail15normal_iteratorINSA_10device_ptrIdEEEENSA_18transform_iteratorI14transposeIndexNSA_17counting_iteratorImNSA_11use_defaultESK_SK_EESK_SK_EEEEEEEE10policy1000ElNS7_10__identityESG_JSN_EEEvT0_iT1_T2_DpNS2_10kernel_argIT3_EE:
.text._ZN3cub18CUB_300001_SM_10006detail9transform16transform_kernelINS2_10policy_hubILb1EN4cuda3std3__45tupleIJN6thrust24THRUST_300001_SM_1000_NS20permutation_iteratorINSA_6detail15normal_iteratorINSA_10device_ptrIdEEEENSA_18transform_iteratorI14transposeIndexNSA_17counting_iteratorImNSA_11use_defaultESK_SK_EESK_SK_EEEEEEEE10policy1000ElNS7_10__identityESG_JSN_EEEvT0_iT1_T2_DpNS2_10kernel_argIT3_EE:
[----:B------:R-:W-:Y:S08]  /*0000*/  LDC R1, c[0x0][0x37c] ;  /* 0x0000df00ff017b82 */ /* 0x000ff00000000800 */
[----:B------:R-:W0:Y:S01]  /*0010*/  LDC R6, c[0x0][0x388] ;  /* 0x0000e200ff067b82 */ /* 0x000e220000000800 */
[----:B------:R-:W1:Y:S07]  /*0020*/  LDCU.64 UR6, c[0x0][0x380] ;  /* 0x00007000ff0677ac */ /* 0x000e6e0008000a00 */
[----:B------:R-:W2:Y:S08]  /*0030*/  S2UR UR4, SR_CTAID.X ;  /* 0x00000000000479c3 */ /* 0x000eb00000002500 */
[----:B------:R-:W3:Y:S01]  /*0040*/  LDC.64 R8, c[0x0][0x390] ;  /* 0x0000e400ff087b82 */ /* 0x000ee20000000a00 */
[----:B0-----:R-:W-:-:S04]  /*0050*/  SHF.L.U32 R3, R6, 0x7, RZ ;  /* 0x0000000706037819 */ /* 0x001fc800000006ff */
[----:B------:R-:W-:Y:S01]  /*0060*/  SHF.R.S32.HI R0, RZ, 0x1f, R3 ;  /* 0x0000001fff007819 */ /* 0x000fe20000011403 */
[----:B--2---:R-:W-:-:S04]  /*0070*/  IMAD.WIDE.U32 R4, R3, UR4, RZ ;  /* 0x0000000403047c25 */ /* 0x004fc8000f8e00ff */
[----:B------:R-:W-:Y:S01]  /*0080*/  IMAD R7, R0, UR4, RZ ;  /* 0x0000000400077c24 */ /* 0x000fe2000f8e02ff */
[C---:B-1----:R-:W-:Y:S01]  /*0090*/  IADD3 R10, P0, PT, -R4.reuse, UR6, RZ ;  /* 0x00000006040a7c10 */ /* 0x042fe2000ff1e1ff */
[----:B------:R-:W0:Y:S02]  /*00a0*/  LDCU UR6, c[0x0][0x398] ;  /* 0x00007300ff0677ac */ /* 0x000e240008000800 */
[----:B------:R-:W-:Y:S01]  /*00b0*/  IMAD.IADD R7, R5, 0x1, R7 ;  /* 0x0000000105077824 */ /* 0x000fe200078e0207 */
[----:B---3--:R-:W-:Y:S01]  /*00c0*/  LEA R2, P1, R4, R8, 0x3 ;  /* 0x0000000804027211 */ /* 0x008fe200078218ff */
[----:B------:R-:W1:Y:S03]  /*00d0*/  LDCU.64 UR4, c[0x0][0x358] ;  /* 0x00006b00ff0477ac */ /* 0x000e660008000a00 */
[----:B------:R-:W-:Y:S02]  /*00e0*/  IADD3.X R5, PT, PT, ~R7, UR7, RZ, P0, !PT ;  /* 0x0000000707057c10 */ /* 0x000fe400087fe5ff */
[----:B------:R-:W-:-:S04]  /*00f0*/  ISETP.LT.U32.AND P0, PT, R10, R3, PT ;  /* 0x000000030a00720c */ /* 0x000fc80003f01070 */
[----:B------:R-:W-:-:S04]  /*0100*/  ISETP.LT.AND.EX P0, PT, R5, R0, PT, P0 ;  /* 0x000000000500720c */ /* 0x000fc80003f01300 */
[----:B------:R-:W-:Y:S02]  /*0110*/  SEL R10, R10, R3, P0 ;  /* 0x000000030a0a7207 */ /* 0x000fe40000000000 */
[C---:B0-----:R-:W-:Y:S02]  /*0120*/  IADD3 R0, PT, PT, R4.reuse, UR6, RZ ;  /* 0x0000000604007c10 */ /* 0x041fe4000fffe0ff */
[----:B------:R-:W-:Y:S02]  /*0130*/  ISETP.NE.AND P0, PT, R3, R10, PT ;  /* 0x0000000a0300720c */ /* 0x000fe40003f05270 */
[----:B------:R-:W-:-:S11]  /*0140*/  LEA.HI.X R3, R4, R9, R7, 0x3, P1 ;  /* 0x0000000904037211 */ /* 0x000fd600008f1c07 */
[----:B-1----:R-:W-:Y:S05]  /*0150*/  @!P0 BRA `(.L_x_568) ;  /* 0x0000002c00d08947 */ /* 0x002fea0003800000 */
[----:B------:R-:W-:-:S13]  /*0160*/  ISETP.GE.AND P0, PT, R6, 0x1, PT ;  /* 0x000000010600780c */ /* 0x000fda0003f06270 */
[----:B------:R-:W-:Y:S05]  /*0170*/  @!P0 EXIT ;  /* 0x000000000000894d */ /* 0x000fea0003800000 */
[----:B------:R-:W0:Y:S01]  /*0180*/  S2R R9, SR_TID.X ;  /* 0x0000000000097919 */ /* 0x000e220000002100 */
[C---:B------:R-:W-:Y:S01]  /*0190*/  ISETP.GE.U32.AND P0, PT, R6.reuse, 0x8, PT ;  /* 0x000000080600780c */ /* 0x040fe20003f06070 */
[----:B------:R-:W-:Y:S01]  /*01a0*/  IMAD.MOV.U32 R8, RZ, RZ, RZ ;  /* 0x000000ffff087224 */ /* 0x000fe200078e00ff */
[----:B------:R-:W-:-:S11]  /*01b0*/  LOP3.LUT R16, R6, 0x7, RZ, 0xc0, !PT ;  /* 0x0000000706107812 */ /* 0x000fd600078ec0ff */
[----:B------:R-:W-:Y:S05]  /*01c0*/  @!P0 BRA `(.L_x_569) ;  /* 0x0000001c00f08947 */ /* 0x000fea0003800000 */
[CC--:B0-----:R-:W-:Y:S01]  /*01d0*/  ISETP.GE.AND P2, PT, R9.reuse, R10.reuse, PT ;  /* 0x0000000a0900720c */ /* 0x0c1fe20003f46270 */
[C---:B------:R-:W-:Y:S01]  /*01e0*/  VIADD R13, R9.reuse, 0x100 ;  /* 0x00000100090d7836 */ /* 0x040fe20000000000 */
[C---:B------:R-:W-:Y:S01]  /*01f0*/  IADD3 R15, PT, PT, R9.reuse, 0x80, RZ ;  /* 0x00000080090f7810 */ /* 0x040fe20007ffe0ff */
[----:B------:R-:W-:Y:S01]  /*0200*/  BSSY.RECONVERGENT B0, `(.L_x_570) ;  /* 0x0000025000007945 */ /* 0x000fe20003800200 */
[C---:B------:R-:W-:Y:S01]  /*0210*/  IADD3 R11, PT, PT, R9.reuse, 0x180, RZ ;  /* 0x00000180090b7810 */ /* 0x040fe20007ffe0ff */
[----:B------:R-:W-:Y:S01]  /*0220*/  VIADD R7, R9, 0x200 ;  /* 0x0000020009077836 */ /* 0x000fe20000000000 */
[CC--:B------:R-:W-:Y:S01]  /*0230*/  ISETP.GE.AND P5, PT, R15.reuse, R10.reuse, PT ;  /* 0x0000000a0f00720c */ /* 0x0c0fe20003fa6270 */
[----:B------:R-:W-:Y:S01]  /*0240*/  IMAD.WIDE R4, R15, 0x8, R2 ;  /* 0x000000080f047825 */ /* 0x000fe200078e0202 */
[-C--:B------:R-:W-:Y:S02]  /*0250*/  ISETP.GE.AND P1, PT, R13, R10.reuse, PT ;  /* 0x0000000a0d00720c */ /* 0x080fe40003f26270 */
[----:B------:R-:W-:-:S02]  /*0260*/  ISETP.GE.AND P0, PT, R11, R10, PT ;  /* 0x0000000a0b00720c */ /* 0x000fc40003f06270 */
[----:B------:R-:W-:Y:S01]  /*0270*/  LOP3.LUT R8, R6, 0x7ffffff8, RZ, 0xc0, !PT ;  /* 0x7ffffff806087812 */ /* 0x000fe200078ec0ff */
[----:B------:R-:W-:Y:S10]  /*0280*/  @P2 BRA `(.L_x_571) ;  /* 0x0000000000702947 */ /* 0x000ff40003800000 */
[----:B------:R-:W0:Y:S01]  /*0290*/  LDCU.64 UR6, c[0x0][0x3a0] ;  /* 0x00007400ff0677ac */ /* 0x000e220008000a00 */
[----:B------:R-:W-:Y:S01]  /*02a0*/  IMAD.IADD R6, R9, 0x1, R0 ;  /* 0x0000000109067824 */ /* 0x000fe200078e0200 */
[----:B0-----:R-:W0:Y:S01]  /*02b0*/  I2F.U32.RP R12, UR7 ;  /* 0x00000007000c7d06 */ /* 0x001e220008209000 */
[----:B------:R-:W-:-:S07]  /*02c0*/  ISETP.NE.U32.AND P4, PT, RZ, UR7, PT ;  /* 0x00000007ff007c0c */ /* 0x000fce000bf85070 */
[----:B0-----:R-:W0:Y:S02]  /*02d0*/  MUFU.RCP R12, R12 ;  /* 0x0000000c000c7308 */ /* 0x001e240000001000 */
[----:B0-----:R-:W-:-:S06]  /*02e0*/  IADD3 R18, PT, PT, R12, 0xffffffe, RZ ;  /* 0x0ffffffe0c127810 */ /* 0x001fcc0007ffe0ff */
[----:B------:R0:W1:Y:S02]  /*02f0*/  F2I.FTZ.U32.TRUNC.NTZ R19, R18 ;  /* 0x0000001200137305 */ /* 0x000064000021f000 */
[----:B0-----:R-:W-:Y:S02]  /*0300*/  HFMA2 R18, -RZ, RZ, 0, 0 ;  /* 0x00000000ff127431 */ /* 0x001fe400000001ff */
[----:B-1----:R-:W-:-:S04]  /*0310*/  IMAD.MOV R17, RZ, RZ, -R19 ;  /* 0x000000ffff117224 */ /* 0x002fc800078e0a13 */
[----:B------:R-:W-:-:S04]  /*0320*/  IMAD R17, R17, UR7, RZ ;  /* 0x0000000711117c24 */ /* 0x000fc8000f8e02ff */
[----:B------:R-:W-:-:S06]  /*0330*/  IMAD.HI.U32 R19, R19, R17, R18 ;  /* 0x0000001113137227 */ /* 0x000fcc00078e0012 */
[----:B------:R-:W-:Y:S02]  /*0340*/  IMAD.HI.U32 R14, R19, R6, RZ ;  /* 0x00000006130e7227 */ /* 0x000fe400078e00ff */
[----:B------:R-:W0:Y:S03]  /*0350*/  LDC.64 R18, c[0x0][0x3a8] ;  /* 0x0000ea00ff127b82 */ /* 0x000e260000000a00 */
[----:B------:R-:W-:-:S05]  /*0360*/  IADD3 R17, PT, PT, -R14, RZ, RZ ;  /* 0x000000ff0e117210 */ /* 0x000fca0007ffe1ff */
[----:B------:R-:W-:-:S05]  /*0370*/  IMAD R12, R17, UR7, R6 ;  /* 0x00000007110c7c24 */ /* 0x000fca000f8e0206 */
[----:B------:R-:W-:-:S13]  /*0380*/  ISETP.GE.U32.AND P2, PT, R12, UR7, PT ;  /* 0x000000070c007c0c */ /* 0x000fda000bf46070 */
[----:B------:R-:W-:Y:S01]  /*0390*/  @P2 VIADD R12, R12, -UR7 ;  /* 0x800000070c0c2c36 */ /* 0x000fe20008000000 */
[----:B------:R-:W-:-:S04]  /*03a0*/  @P2 IADD3 R14, PT, PT, R14, 0x1, RZ ;  /* 0x000000010e0e2810 */ /* 0x000fc80007ffe0ff */
[----:B------:R-:W-:-:S13]  /*03b0*/  ISETP.GE.U32.AND P3, PT, R12, UR7, PT ;  /* 0x000000070c007c0c */ /* 0x000fda000bf66070 */
[----:B------:R-:W-:Y:S01]  /*03c0*/  @P3 VIADD R14, R14, 0x1 ;  /* 0x000000010e0e3836 */ /* 0x000fe20000000000 */
[----:B------:R-:W-:-:S04]  /*03d0*/  @!P4 LOP3.LUT R14, RZ, UR7, RZ, 0x33, !PT ;  /* 0x00000007ff0ecc12 */ /* 0x000fc8000f8e33ff */
[----:B------:R-:W-:-:S05]  /*03e0*/  IADD3 R17, PT, PT, -R14, RZ, RZ ;  /* 0x000000ff0e117210 */ /* 0x000fca0007ffe1ff */
[----:B------:R-:W-:-:S04]  /*03f0*/  IMAD R17, R17, UR7, R6 ;  /* 0x0000000711117c24 */ /* 0x000fc8000f8e0206 */
[----:B------:R-:W-:-:S04]  /*0400*/  IMAD R17, R17, UR6, R14 ;  /* 0x0000000611117c24 */ /* 0x000fc8000f8e020e */
[----:B0-----:R-:W-:-:S06]  /*0410*/  IMAD.WIDE.U32 R18, R17, 0x8, R18 ;  /* 0x0000000811127825 */ /* 0x001fcc00078e0012 */
[----:B------:R-:W2:Y:S01]  /*0420*/  LDG.E.64 R18, desc[UR4][R18.64] ;  /* 0x0000000412127981 */ /* 0x000ea2000c1e1b00 */
[----:B------:R-:W-:-:S05]  /*0430*/  IMAD.WIDE.U32 R20, R9, 0x8, R2 ;  /* 0x0000000809147825 */ /* 0x000fca00078e0002 */
[----:B--2---:R0:W-:Y:S02]  /*0440*/  STG.E.64 desc[UR4][R20.64], R18 ;  /* 0x0000001214007986 */ /* 0x0041e4000c101b04 */
.L_x_571:
[----:B------:R-:W-:Y:S05]  /*0450*/  BSYNC.RECONVERGENT B0 ;  /* 0x0000000000007941 */ /* 0x000fea0003800200 */
.L_x_570:
[----:B------:R-:W-:Y:S04]  /*0460*/  BSSY.RECONVERGENT B0, `(.L_x_572) ;  /* 0x000001d000007945 */ /* 0x000fe80003800200 */
[----:B------:R-:W-:Y:S05]  /*0470*/  @P5 BRA `(.L_x_573) ;  /* 0x00000000006c5947 */ /* 0x000fea0003800000 */
[----:B------:R-:W1:Y:S01]  /*0480*/  LDCU.64 UR6, c[0x0][0x3a0] ;  /* 0x00007400ff0677ac */ /* 0x000e620008000a00 */
[----:B------:R-:W-:Y:S01]  /*0490*/  IADD3 R6, PT, PT, R15, R0, RZ ;  /* 0x000000000f067210 */ /* 0x000fe20007ffe0ff */
[----:B-1----:R-:W1:Y:S01]  /*04a0*/  I2F.U32.RP R14, UR7 ;  /* 0x00000007000e7d06 */ /* 0x002e620008209000 */
[----:B------:R-:W-:-:S07]  /*04b0*/  ISETP.NE.U32.AND P4, PT, RZ, UR7, PT ;  /* 0x00000007ff007c0c */ /* 0x000fce000bf85070 */
[----:B-1----:R-:W0:Y:S02]  /*04c0*/  MUFU.RCP R14, R14 ;  /* 0x0000000e000e7308 */ /* 0x002e240000001000 */
[----:B0-----:R-:W-:-:S06]  /*04d0*/  VIADD R18, R14, 0xffffffe ;  /* 0x0ffffffe0e127836 */ /* 0x001fcc0000000000 */
[----:B------:R0:W1:Y:S02]  /*04e0*/  F2I.FTZ.U32.TRUNC.NTZ R19, R18 ;  /* 0x0000001200137305 */ /* 0x000064000021f000 */
[----:B0-----:R-:W-:Y:S01]  /*04f0*/  IMAD.MOV.U32 R18, RZ, RZ, RZ ;  /* 0x000000ffff127224 */ /* 0x001fe200078e00ff */
[----:B-1----:R-:W-:-:S05]  /*0500*/  IADD3 R17, PT, PT, RZ, -R19, RZ ;  /* 0x80000013ff117210 */ /* 0x002fca0007ffe0ff */
[----:B------:R-:W-:-:S04]  /*0510*/  IMAD R17, R17, UR7, RZ ;  /* 0x0000000711117c24 */ /* 0x000fc8000f8e02ff */
[----:B------:R-:W-:-:S06]  /*0520*/  IMAD.HI.U32 R17, R19, R17, R18 ;  /* 0x0000001113117227 */ /* 0x000fcc00078e0012 */
[----:B------:R-:W-:-:S04]  /*0530*/  IMAD.HI.U32 R12, R17, R6, RZ ;  /* 0x00000006110c7227 */ /* 0x000fc800078e00ff */
[----:B------:R-:W-:-:S04]  /*0540*/  IMAD.MOV R15, RZ, RZ, -R12 ;  /* 0x000000ffff0f7224 */ /* 0x000fc800078e0a0c */
[----:B------:R-:W-:-:S05]  /*0550*/  IMAD R14, R15, UR7, R6 ;  /* 0x000000070f0e7c24 */ /* 0x000fca000f8e0206 */
[----:B------:R-:W-:-:S13]  /*0560*/  ISETP.GE.U32.AND P2, PT, R14, UR7, PT ;  /* 0x000000070e007c0c */ /* 0x000fda000bf46070 */
[----:B------:R-:W-:Y:S01]  /*0570*/  @P2 IADD3 R14, PT, PT, R14, -UR7, RZ ;  /* 0x800000070e0e2c10 */ /* 0x000fe2000fffe0ff */
[----:B------:R-:W-:-:S03]  /*0580*/  @P2 VIADD R12, R12, 0x1 ;  /* 0x000000010c0c2836 */ /* 0x000fc60000000000 */
[----:B------:R-:W-:Y:S02]  /*0590*/  ISETP.GE.U32.AND P3, PT, R14, UR7, PT ;  /* 0x000000070e007c0c */ /* 0x000fe4000bf66070 */
[----:B------:R-:W0:Y:S11]  /*05a0*/  LDC.64 R14, c[0x0][0x3a8] ;  /* 0x0000ea00ff0e7b82 */ /* 0x000e360000000a00 */
[----:B------:R-:W-:-:S02]  /*05b0*/  @P3 IADD3 R12, PT, PT, R12, 0x1, RZ ;  /* 0x000000010c0c3810 */ /* 0x000fc40007ffe0ff */
[----:B------:R-:W-:-:S05]  /*05c0*/  @!P4 LOP3.LUT R12, RZ, UR7, RZ, 0x33, !PT ;  /* 0x00000007ff0ccc12 */ /* 0x000fca000f8e33ff */
[----:B------:R-:W-:-:S04]  /*05d0*/  IMAD.MOV R17, RZ, RZ, -R12 ;  /* 0x000000ffff117224 */ /* 0x000fc800078e0a0c */
[----:B------:R-:W-:-:S04]  /*05e0*/  IMAD R17, R17, UR7, R6 ;  /* 0x0000000711117c24 */ /* 0x000fc8000f8e0206 */
[----:B------:R-:W-:-:S04]  /*05f0*/  IMAD R17, R17, UR6, R12 ;  /* 0x0000000611117c24 */ /* 0x000fc8000f8e020c */
[----:B0-----:R-:W-:-:S06]  /*0600*/  IMAD.WIDE.U32 R14, R17, 0x8, R14 ;  /* 0x00000008110e7825 */ /* 0x001fcc00078e000e */
[----:B------:R-:W2:Y:S04]  /*0610*/  LDG.E.64 R14, desc[UR4][R14.64] ;  /* 0x000000040e0e7981 */ /* 0x000ea8000c1e1b00 */
[----:B--2---:R1:W-:Y:S02]  /*0620*/  STG.E.64 desc[UR4][R4.64], R14 ;  /* 0x0000000e04007986 */ /* 0x0043e4000c101b04 */
.L_x_573:
[----:B------:R-:W-:Y:S05]  /*0630*/  BSYNC.RECONVERGENT B0 ;  /* 0x0000000000007941 */ /* 0x000fea0003800200 */
.L_x_572:
[----:B------:R-:W-:Y:S04]  /*0640*/  BSSY.RECONVERGENT B0, `(.L_x_574) ;  /* 0x000001d000007945 */ /* 0x000fe80003800200 */
[----:B------:R-:W-:Y:S05]  /*0650*/  @P1 BRA `(.L_x_575) ;  /* 0x00000000006c1947 */ /* 0x000fea0003800000 */
[----:B------:R-:W2:Y:S01]  /*0660*/  LDCU.64 UR6, c[0x0][0x3a0] ;  /* 0x00007400ff0677ac */ /* 0x000ea20008000a00 */
[----:B-1----:R-:W-:Y:S01]  /*0670*/  MOV R14, RZ ;  /* 0x000000ff000e7202 */ /* 0x002fe20000000f00 */
[----:B------:R-:W-:Y:S01]  /*0680*/  IMAD.IADD R6, R13, 0x1, R0 ;  /* 0x000000010d067824 */ /* 0x000fe200078e0200 */
[----:B--2---:R-:W1:Y:S01]  /*0690*/  I2F.U32.RP R12, UR7 ;  /* 0x00000007000c7d06 */ /* 0x004e620008209000 */
[----:B------:R-:W-:-:S07]  /*06a0*/  ISETP.NE.U32.AND P3, PT, RZ, UR7, PT ;  /* 0x00000007ff007c0c */ /* 0x000fce000bf65070 */
[----:B-1----:R-:W1:Y:S02]  /*06b0*/  MUFU.RCP R12, R12 ;  /* 0x0000000c000c7308 */ /* 0x002e640000001000 */
[----:B-1----:R-:W-:-:S06]  /*06c0*/  IADD3 R15, PT, PT, R12, 0xffffffe, RZ ;  /* 0x0ffffffe0c0f7810 */ /* 0x002fcc0007ffe0ff */
[----:B------:R-:W1:Y:S02]  /*06d0*/  F2I.FTZ.U32.TRUNC.NTZ R15, R15 ;  /* 0x0000000f000f7305 */ /* 0x000e64000021f000 */
[----:B-1----:R-:W-:-:S04]  /*06e0*/  IMAD.MOV R17, RZ, RZ, -R15 ;  /* 0x000000ffff117224 */ /* 0x002fc800078e0a0f */
[----:B------:R-:W-:-:S04]  /*06f0*/  IMAD R17, R17, UR7, RZ ;  /* 0x0000000711117c24 */ /* 0x000fc8000f8e02ff */
[----:B------:R-:W-:-:S06]  /*0700*/  IMAD.HI.U32 R17, R15, R17, R14 ;  /* 0x000000110f117227 */ /* 0x000fcc00078e000e */
[----:B------:R-:W-:-:S05]  /*0710*/  IMAD.HI.U32 R14, R17, R6, RZ ;  /* 0x00000006110e7227 */ /* 0x000fca00078e00ff */
[----:B------:R-:W-:-:S05]  /*0720*/  IADD3 R13, PT, PT, -R14, RZ, RZ ;  /* 0x000000ff0e0d7210 */ /* 0x000fca0007ffe1ff */
[----:B------:R-:W-:-:S05]  /*0730*/  IMAD R12, R13, UR7, R6 ;  /* 0x000000070d0c7c24 */ /* 0x000fca000f8e0206 */
[----:B------:R-:W-:-:S13]  /*0740*/  ISETP.GE.U32.AND P1, PT, R12, UR7, PT ;  /* 0x000000070c007c0c */ /* 0x000fda000bf26070 */
[----:B------:R-:W-:Y:S01]  /*0750*/  @P1 VIADD R12, R12, -UR7 ;  /* 0x800000070c0c1c36 */ /* 0x000fe20008000000 */
[----:B------:R-:W-:-:S04]  /*0760*/  @P1 IADD3 R14, PT, PT, R14, 0x1, RZ ;  /* 0x000000010e0e1810 */ /* 0x000fc80007ffe0ff */
[----:B------:R-:W-:Y:S02]  /*0770*/  ISETP.GE.U32.AND P2, PT, R12, UR7, PT ;  /* 0x000000070c007c0c */ /* 0x000fe4000bf46070 */
[----:B------:R-:W1:Y:S11]  /*0780*/  LDC.64 R12, c[0x0][0x3a8] ;  /* 0x0000ea00ff0c7b82 */ /* 0x000e760000000a00 */
[----:B------:R-:W-:Y:S01]  /*0790*/  @P2 VIADD R14, R14, 0x1 ;  /* 0x000000010e0e2836 */ /* 0x000fe20000000000 */
[----:B------:R-:W-:-:S04]  /*07a0*/  @!P3 LOP3.LUT R14, RZ, UR7, RZ, 0x33, !PT ;  /* 0x00000007ff0ebc12 */ /* 0x000fc8000f8e33ff */
[----:B------:R-:W-:-:S05]  /*07b0*/  IADD3 R15, PT, PT, -R14, RZ, RZ ;  /* 0x000000ff0e0f7210 */ /* 0x000fca0007ffe1ff */
[----:B------:R-:W-:-:S04]  /*07c0*/  IMAD R15, R15, UR7, R6 ;  /* 0x000000070f0f7c24 */ /* 0x000fc8000f8e0206 */
[----:B------:R-:W-:-:S04]  /*07d0*/  IMAD R15, R15, UR6, R14 ;  /* 0x000000060f0f7c24 */ /* 0x000fc8000f8e020e */
[----:B-1----:R-:W-:-:S06]  /*07e0*/  IMAD.WIDE.U32 R12, R15, 0x8, R12 ;  /* 0x000000080f0c7825 */ /* 0x002fcc00078e000c */
[----:B------:R-:W2:Y:S04]  /*07f0*/  LDG.E.64 R12, desc[UR4][R12.64] ;  /* 0x000000040c0c7981 */ /* 0x000ea8000c1e1b00 */
[----:B--2---:R2:W-:Y:S02]  /*0800*/  STG.E.64 desc[UR4][R4.64+0x400], R12 ;  /* 0x0004000c04007986 */ /* 0x0045e4000c101b04 */
.L_x_575:
[----:B------:R-:W-:Y:S05]  /*0810*/  BSYNC.RECONVERGENT B0 ;  /* 0x0000000000007941 */ /* 0x000fea0003800200 */
.L_x_574:
[----:B------:R-:W-:Y:S04]  /*0820*/  BSSY.RECONVERGENT B0, `(.L_x_576) ;  /* 0x000001d000007945 */ /* 0x000fe80003800200 */
[----:B------:R-:W-:Y:S05]  /*0830*/  @P0 BRA `(.L_x_577) ;  /* 0x00000000006c0947 */ /* 0x000fea0003800000 */
[----:B------:R-:W1:Y:S01]  /*0840*/  LDCU.64 UR6, c[0x0][0x3a0] ;  /* 0x00007400ff0677ac */ /* 0x000e620008000a00 */
[----:B--2---:R-:W-:Y:S01]  /*0850*/  IMAD.MOV.U32 R12, RZ, RZ, RZ ;  /* 0x000000ffff0c7224 */ /* 0x004fe200078e00ff */
[----:B------:R-:W-:Y:S01]  /*0860*/  IADD3 R11, PT, PT, R11, R0, RZ ;  /* 0x000000000b0b7210 */ /* 0x000fe20007ffe0ff */
[----:B-1----:R-:W1:Y:S01]  /*0870*/  I2F.U32.RP R14, UR7 ;  /* 0x00000007000e7d06 */ /* 0x002e620008209000 */
[----:B------:R-:W-:-:S07]  /*0880*/  ISETP.NE.U32.AND P2, PT, RZ, UR7, PT ;  /* 0x00000007ff007c0c */ /* 0x000fce000bf45070 */
[----:B-1----:R-:W1:Y:S02]  /*0890*/  MUFU.RCP R14, R14 ;  /* 0x0000000e000e7308 */ /* 0x002e640000001000 */
[----:B-1----:R-:W-:-:S06]  /*08a0*/  VIADD R13, R14, 0xffffffe ;  /* 0x0ffffffe0e0d7836 */ /* 0x002fcc0000000000 */
[----:B------:R-:W1:Y:S02]  /*08b0*/  F2I.FTZ.U32.TRUNC.NTZ R13, R13 ;  /* 0x0000000d000d7305 */ /* 0x000e64000021f000 */
        /* <DEDUP_REMOVED lines=10> */
[----:B------:R-:W1:Y:S11]  /*0960*/  LDC.64 R12, c[0x0][0x3a8] ;  /* 0x0000ea00ff0c7b82 */ /* 0x000e760000000a00 */
[----:B------:R-:W-:-:S02]  /*0970*/  @P1 IADD3 R6, PT, PT, R6, 0x1, RZ ;  /* 0x0000000106061810 */ /* 0x000fc40007ffe0ff */
[----:B------:R-:W-:-:S05]  /*0980*/  @!P2 LOP3.LUT R6, RZ, UR7, RZ, 0x33, !PT ;  /* 0x00000007ff06ac12 */ /* 0x000fca000f8e33ff */
[----:B------:R-:W-:-:S04]  /*0990*/  IMAD.MOV R14, RZ, RZ, -R6 ;  /* 0x000000ffff0e7224 */ /* 0x000fc800078e0a06 */
[----:B------:R-:W-:-:S04]  /*09a0*/  IMAD R11, R14, UR7, R11 ;  /* 0x000000070e0b7c24 */ /* 0x000fc8000f8e020b */
[----:B------:R-:W-:-:S04]  /*09b0*/  IMAD R11, R11, UR6, R6 ;  /* 0x000000060b0b7c24 */ /* 0x000fc8000f8e0206 */
[----:B-1----:R-:W-:-:S06]  /*09c0*/  IMAD.WIDE.U32 R12, R11, 0x8, R12 ;  /* 0x000000080b0c7825 */ /* 0x002fcc00078e000c */
[----:B------:R-:W2:Y:S04]  /*09d0*/  LDG.E.64 R12, desc[UR4][R12.64] ;  /* 0x000000040c0c7981 */ /* 0x000ea8000c1e1b00 */
[----:B--2---:R3:W-:Y:S02]  /*09e0*/  STG.E.64 desc[UR4][R4.64+0x800], R12 ;  /* 0x0008000c04007986 */ /* 0x0047e4000c101b04 */
.L_x_577:
[----:B------:R-:W-:Y:S05]  /*09f0*/  BSYNC.RECONVERGENT B0 ;  /* 0x0000000000007941 */ /* 0x000fea0003800200 */
.L_x_576:
[-C--:B------:R-:W-:Y:S01]  /*0a00*/  ISETP.GE.AND P4, PT, R7, R10.reuse, PT ;  /* 0x0000000a0700720c */ /* 0x080fe20003f86270 */
[C---:B--23--:R-:W-:Y:S01]  /*0a10*/  VIADD R13, R9.reuse, 0x300 ;  /* 0x00000300090d7836 */ /* 0x04cfe20000000000 */
[C---:B-1----:R-:W-:Y:S01]  /*0a20*/  IADD3 R15, PT, PT, R9.reuse, 0x280, RZ ;  /* 0x00000280090f7810 */ /* 0x042fe20007ffe0ff */
[----:B------:R-:W-:Y:S01]  /*0a30*/  BSSY.RECONVERGENT B0, `(.L_x_578) ;  /* 0x0000022000007945 */ /* 0x000fe20003800200 */
[----:B------:R-:W-:Y:S02]  /*0a40*/  IADD3 R11, PT, PT, R9, 0x380, RZ ;  /* 0x00000380090b7810 */ /* 0x000fe40007ffe0ff */
[-C--:B------:R-:W-:Y:S02]  /*0a50*/  ISETP.GE.AND P3, PT, R15, R10.reuse, PT ;  /* 0x0000000a0f00720c */ /* 0x080fe40003f66270 */
[-C--:B------:R-:W-:Y:S02]  /*0a60*/  ISETP.GE.AND P0, PT, R13, R10.reuse, PT ;  /* 0x0000000a0d00720c */ /* 0x080fe40003f06270 */
[----:B------:R-:W-:-:S02]  /*0a70*/  ISETP.GE.AND P1, PT, R11, R10, PT ;  /* 0x0000000a0b00720c */ /* 0x000fc40003f26270 */
[----:B------:R-:W-:Y:S01]  /*0a80*/  ISETP.NE.AND P2, PT, R8, 0x8, PT ;  /* 0x000000080800780c */ /* 0x000fe20003f45270 */
[----:B------:R-:W-:-:S12]  /*0a90*/  @P4 BRA `(.L_x_579) ;  /* 0x00000000006c4947 */ /* 0x000fd80003800000 */
        /* <DEDUP_REMOVED lines=27> */
.L_x_579:
[----:B------:R-:W-:Y:S05]  /*0c50*/  BSYNC.RECONVERGENT B0 ;  /* 0x0000000000007941 */ /* 0x000fea0003800200 */
.L_x_578:
[----:B------:R-:W-:Y:S04]  /*0c60*/  BSSY.RECONVERGENT B0, `(.L_x_580) ;  /* 0x000001d000007945 */ /* 0x000fe80003800200 */
[----:B------:R-:W-:Y:S05]  /*0c70*/  @P3 BRA `(.L_x_581) ;  /* 0x00000000006c3947 */ /* 0x000fea0003800000 */
[----:B------:R-:W2:Y:S01]  /*0c80*/  LDCU.64 UR6, c[0x0][0x3a0] ;  /* 0x00007400ff0677ac */ /* 0x000ea20008000a00 */
[----:B-1----:R-:W-:Y:S02]  /*0c90*/  HFMA2 R6, -RZ, RZ, 0, 0 ;  /* 0x00000000ff067431 */ /* 0x002fe400000001ff */
        /* <DEDUP_REMOVED lines=25> */
.L_x_581:
[----:B------:R-:W-:Y:S05]  /*0e30*/  BSYNC.RECONVERGENT B0 ;  /* 0x0000000000007941 */ /* 0x000fea0003800200 */
.L_x_580:
[----:B------:R-:W-:Y:S04]  /*0e40*/  BSSY.RECONVERGENT B0, `(.L_x_582) ;  /* 0x000001d000007945 */ /* 0x000fe80003800200 */
[----:B------:R-:W-:Y:S05]  /*0e50*/  @P0 BRA `(.L_x_583) ;  /* 0x00000000006c0947 */ /* 0x000fea0003800000 */
[----:B------:R-:W3:Y:S01]  /*0e60*/  LDCU.64 UR6, c[0x0][0x3a0] ;  /* 0x00007400ff0677ac */ /* 0x000ee20008000a00 */
[----:B-12---:R-:W-:Y:S01]  /*0e70*/  IMAD.MOV.U32 R6, RZ, RZ, RZ ;  /* 0x000000ffff067224 */ /* 0x006fe200078e00ff */
[----:B------:R-:W-:Y:S01]  /*0e80*/  IADD3 R13, PT, PT, R13, R0, RZ ;  /* 0x000000000d0d7210 */ /* 0x000fe20007ffe0ff */
[----:B---3--:R-:W1:Y:S01]  /*0e90*/  I2F.U32.RP R14, UR7 ;  /* 0x00000007000e7d06 */ /* 0x008e620008209000 */
        /* <DEDUP_REMOVED lines=23> */
.L_x_583:
[----:B------:R-:W-:Y:S05]  /*1010*/  BSYNC.RECONVERGENT B0 ;  /* 0x0000000000007941 */ /* 0x000fea0003800200 */
.L_x_582:
[----:B------:R-:W-:Y:S04]  /*1020*/  BSSY.RECONVERGENT B0, `(.L_x_584) ;  /* 0x000001d000007945 */ /* 0x000fe80003800200 */
[----:B------:R-:W-:Y:S05]  /*1030*/  @P1 BRA `(.L_x_585) ;  /* 0x00000000006c1947 */ /* 0x000fea0003800000 */
[----:B------:R-:W4:Y:S01]  /*1040*/  LDCU.64 UR6, c[0x0][0x3a0] ;  /* 0x00007400ff0677ac */ /* 0x000f220008000a00 */
[----:B-123--:R-:W-:Y:S01]  /*1050*/  MOV R6, RZ ;  /* 0x000000ff00067202 */ /* 0x00efe20000000f00 */
[----:B------:R-:W-:Y:S01]  /*1060*/  IMAD.IADD R11, R11, 0x1, R0 ;  /* 0x000000010b0b7824 */ /* 0x000fe200078e0200 */
[----:B----4-:R-:W1:Y:S01]  /*1070*/  I2F.U32.RP R13, UR7 ;  /* 0x00000007000d7d06 */ /* 0x010e620008209000 */
        /* <DEDUP_REMOVED lines=23> */
.L_x_585:
[----:B------:R-:W-:Y:S05]  /*11f0*/  BSYNC.RECONVERGENT B0 ;  /* 0x0000000000007941 */ /* 0x000fea0003800200 */
.L_x_584:
[----:B------:R-:W-:Y:S05]  /*1200*/  @!P2 BRA `(.L_x_569) ;  /* 0x0000000c00e0a947 */ /* 0x000fea0003800000 */
[----:B-1234-:R-:W1:Y:S01]  /*1210*/  LDC.64 R4, c[0x0][0x3a8] ;  /* 0x0000ea00ff047b82 */ /* 0x01ee620000000a00 */
[----:B------:R-:W-:Y:S01]  /*1220*/  IMAD.MOV.U32 R11, RZ, RZ, 0x8 ;  /* 0x00000008ff0b7424 */ /* 0x000fe200078e00ff */
[----:B------:R-:W2:Y:S06]  /*1230*/  LDCU.64 UR6, c[0x0][0x3a0] ;  /* 0x00007400ff0677ac */ /* 0x000eac0008000a00 */
.L_x_602:
[C---:B0-----:R-:W-:Y:S01]  /*1240*/  LEA R19, R11.reuse, R9, 0x7 ;  /* 0x000000090b137211 */ /* 0x041fe200078e38ff */
[----:B------:R-:W-:Y:S01]  /*1250*/  BSSY.RECONVERGENT B0, `(.L_x_586) ;  /* 0x0000026000007945 */ /* 0x000fe20003800200 */
[----:B------:R-:W-:Y:S02]  /*1260*/  IADD3 R11, PT, PT, R11, 0x8, RZ ;  /* 0x000000080b0b7810 */ /* 0x000fe40007ffe0ff */
[CC--:B------:R-:W-:Y:S01]  /*1270*/  ISETP.GE.AND P2, PT, R19.reuse, R10.reuse, PT ;  /* 0x0000000a1300720c */ /* 0x0c0fe20003f46270 */
[C---:B------:R-:W-:Y:S01]  /*1280*/  VIADD R25, R19.reuse, 0x80 ;  /* 0x0000008013197836 */ /* 0x040fe20000000000 */
[C---:B------:R-:W-:Y:S01]  /*1290*/  IADD3 R23, PT, PT, R19.reuse, 0x100, RZ ;  /* 0x0000010013177810 */ /* 0x040fe20007ffe0ff */
[C---:B------:R-:W-:Y:S02]  /*12a0*/  VIADD R21, R19.reuse, 0x180 ;  /* 0x0000018013157836 */ /* 0x040fe40000000000 */
[----:B------:R-:W-:Y:S01]  /*12b0*/  VIADD R17, R19, 0x200 ;  /* 0x0000020013117836 */ /* 0x000fe20000000000 */
[CC--:B------:R-:W-:Y:S01]  /*12c0*/  ISETP.GE.AND P4, PT, R25.reuse, R10.reuse, PT ;  /* 0x0000000a1900720c */ /* 0x0c0fe20003f86270 */
[----:B--234-:R-:W-:Y:S01]  /*12d0*/  IMAD.WIDE R6, R25, 0x8, R2 ;  /* 0x0000000819067825 */ /* 0x01cfe200078e0202 */
[----:B------:R-:W-:-:S02]  /*12e0*/  ISETP.GE.AND P1, PT, R23, R10, PT ;  /* 0x0000000a1700720c */ /* 0x000fc40003f26270 */
[----:B------:R-:W-:-:S03]  /*12f0*/  ISETP.GE.AND P0, PT, R21, R10, PT ;  /* 0x0000000a1500720c */ /* 0x000fc60003f06270 */
[----:B------:R-:W-:Y:S10]  /*1300*/  @P2 BRA `(.L_x_587) ;  /* 0x0000000000682947 */ /* 0x000ff40003800000 */
[----:B--2---:R-:W0:Y:S01]  /*1310*/  I2F.U32.RP R14, UR7 ;  /* 0x00000007000e7d06 */ /* 0x004e220008209000 */
[----:B------:R-:W-:Y:S01]  /*1320*/  HFMA2 R12, -RZ, RZ, 0, 0 ;  /* 0x00000000ff0c7431 */ /* 0x000fe200000001ff */
[----:B------:R-:W-:-:S06]  /*1330*/  ISETP.NE.U32.AND P5, PT, RZ, UR7, PT ;  /* 0x00000007ff007c0c */ /* 0x000fcc000bfa5070 */
[----:B0-----:R-:W0:Y:S02]  /*1340*/  MUFU.RCP R14, R14 ;  /* 0x0000000e000e7308 */ /* 0x001e240000001000 */
[----:B0-----:R-:W-:-:S06]  /*1350*/  IADD3 R18, PT, PT, R14, 0xffffffe, RZ ;  /* 0x0ffffffe0e127810 */ /* 0x001fcc0007ffe0ff */
[----:B------:R-:W0:Y:S02]  /*1360*/  F2I.FTZ.U32.TRUNC.NTZ R13, R18 ;  /* 0x00000012000d7305 */ /* 0x000e24000021f000 */
[----:B0-----:R-:W-:-:S04]  /*1370*/  IMAD.MOV R15, RZ, RZ, -R13 ;  /* 0x000000ffff0f7224 */ /* 0x001fc800078e0a0d */
[----:B------:R-:W-:-:S04]  /*1380*/  IMAD R15, R15, UR7, RZ ;  /* 0x000000070f0f7c24 */ /* 0x000fc8000f8e02ff */
[----:B------:R-:W-:-:S04]  /*1390*/  IMAD.HI.U32 R13, R13, R15, R12 ;  /* 0x0000000f0d0d7227 */ /* 0x000fc800078e000c */
[----:B------:R-:W-:-:S04]  /*13a0*/  IMAD.IADD R12, R19, 0x1, R0 ;  /* 0x00000001130c7824 */ /* 0x000fc800078e0200 */
[----:B------:R-:W-:-:S05]  /*13b0*/  IMAD.HI.U32 R13, R13, R12, RZ ;  /* 0x0000000c0d0d7227 */ /* 0x000fca00078e00ff */
        /* <DEDUP_REMOVED lines=11> */
[----:B-1----:R-:W-:-:S06]  /*1470*/  IMAD.WIDE.U32 R12, R13, 0x8, R4 ;  /* 0x000000080d0c7825 */ /* 0x002fcc00078e0004 */
[----:B------:R-:W2:Y:S01]  /*1480*/  LDG.E.64 R12, desc[UR4][R12.64] ;  /* 0x000000040c0c7981 */ /* 0x000ea2000c1e1b00 */
[----:B------:R-:W-:-:S05]  /*1490*/  IMAD.WIDE.U32 R14, R19, 0x8, R2 ;  /* 0x00000008130e7825 */ /* 0x000fca00078e0002 */
[----:B--2---:R0:W-:Y:S02]  /*14a0*/  STG.E.64 desc[UR4][R14.64], R12 ;  /* 0x0000000c0e007986 */ /* 0x0041e4000c101b04 */
.L_x_587:
[----:B--2---:R-:W-:Y:S05]  /*14b0*/  BSYNC.RECONVERGENT B0 ;  /* 0x0000000000007941 */ /* 0x004fea0003800200 */
.L_x_586:
[----:B------:R-:W-:Y:S04]  /*14c0*/  BSSY.RECONVERGENT B0, `(.L_x_588) ;  /* 0x000001b000007945 */ /* 0x000fe80003800200 */
[----:B------:R-:W-:Y:S05]  /*14d0*/  @P4 BRA `(.L_x_589) ;  /* 0x0000000000644947 */ /* 0x000fea0003800000 */
[----:B0-----:R-:W0:Y:S01]  /*14e0*/  I2F.U32.RP R15, UR7 ;  /* 0x00000007000f7d06 */ /* 0x001e220008209000 */
[----:B------:R-:W-:Y:S01]  /*14f0*/  IMAD.MOV.U32 R12, RZ, RZ, RZ ;  /* 0x000000ffff0c7224 */ /* 0x000fe200078e00ff */
[----:B------:R-:W-:Y:S02]  /*1500*/  IADD3 R25, PT, PT, R25, R0, RZ ;  /* 0x0000000019197210 */ /* 0x000fe40007ffe0ff */
[----:B------:R-:W-:-:S04]  /*1510*/  ISETP.NE.U32.AND P4, PT, RZ, UR7, PT ;  /* 0x00000007ff007c0c */ /* 0x000fc8000bf85070 */
[----:B0-----:R-:W0:Y:S02]  /*1520*/  MUFU.RCP R15, R15 ;  /* 0x0000000f000f7308 */ /* 0x001e240000001000 */
[----:B0-----:R-:W-:-:S06]  /*1530*/  VIADD R18, R15, 0xffffffe ;  /* 0x0ffffffe0f127836 */ /* 0x001fcc0000000000 */
[----:B------:R-:W0:Y:S02]  /*1540*/  F2I.FTZ.U32.TRUNC.NTZ R13, R18 ;  /* 0x00000012000d7305 */ /* 0x000e24000021f000 */
[----:B0-----:R-:W-:-:S05]  /*1550*/  IADD3 R27, PT, PT, RZ, -R13, RZ ;  /* 0x8000000dff1b7210 */ /* 0x001fca0007ffe0ff */
        /* <DEDUP_REMOVED lines=8> */
[----:B------:R-:W-:-:S13]  /*15e0*/  ISETP.GE.U32.AND P3, PT, R13, UR7, PT ;  /* 0x000000070d007c0c */ /* 0x000fda000bf66070 */
[----:B------:R-:W-:Y:S02]  /*15f0*/  @P3 IADD3 R12, PT, PT, R12, 0x1, RZ ;  /* 0x000000010c0c3810 */ /* 0x000fe40007ffe0ff */
[----:B------:R-:W-:-:S05]  /*1600*/  @!P4 LOP3.LUT R12, RZ, UR7, RZ, 0x33, !PT ;  /* 0x00000007ff0ccc12 */ /* 0x000fca000f8e33ff */
[----:B------:R-:W-:-:S04]  /*1610*/  IMAD.MOV R14, RZ, RZ, -R12 ;  /* 0x000000ffff0e7224 */ /* 0x000fc800078e0a0c */
[----:B------:R-:W-:-:S04]  /*1620*/  IMAD R25, R14, UR7, R25 ;  /* 0x000000070e197c24 */ /* 0x000fc8000f8e0219 */
[----:B------:R-:W-:-:S04]  /*1630*/  IMAD R13, R25, UR6, R12 ;  /* 0x00000006190d7c24 */ /* 0x000fc8000f8e020c */
[----:B-1----:R-:W-:-:S06]  /*1640*/  IMAD.WIDE.U32 R12, R13, 0x8, R4 ;  /* 0x000000080d0c7825 */ /* 0x002fcc00078e0004 */
[----:B------:R-:W2:Y:S04]  /*1650*/  LDG.E.64 R12, desc[UR4][R12.64] ;  /* 0x000000040c0c7981 */ /* 0x000ea8000c1e1b00 */
[----:B--2---:R2:W-:Y:S02]  /*1660*/  STG.E.64 desc[UR4][R6.64], R12 ;  /* 0x0000000c06007986 */ /* 0x0045e4000c101b04 */
.L_x_589:
[----:B------:R-:W-:Y:S05]  /*1670*/  BSYNC.RECONVERGENT B0 ;  /* 0x0000000000007941 */ /* 0x000fea0003800200 */
.L_x_588:
[----:B------:R-:W-:Y:S04]  /*1680*/  BSSY.RECONVERGENT B0, `(.L_x_590) ;  /* 0x000001b000007945 */ /* 0x000fe80003800200 */
[----:B------:R-:W-:Y:S05]  /*1690*/  @P1 BRA `(.L_x_591) ;  /* 0x0000000000641947 */ /* 0x000fea0003800000 */
[----:B0-----:R-:W0:Y:S01]  /*16a0*/  I2F.U32.RP R15, UR7 ;  /* 0x00000007000f7d06 */ /* 0x001e220008209000 */
[----:B--2---:R-:W-:Y:S01]  /*16b0*/  MOV R12, RZ ;  /* 0x000000ff000c7202 */ /* 0x004fe20000000f00 */
[----:B------:R-:W-:Y:S01]  /*16c0*/  IMAD.IADD R23, R23, 0x1, R0 ;  /* 0x0000000117177824 */ /* 0x000fe200078e0200 */
[----:B------:R-:W-:-:S05]  /*16d0*/  ISETP.NE.U32.AND P3, PT, RZ, UR7, PT ;  /* 0x00000007ff007c0c */ /* 0x000fca000bf65070 */
[----:B0-----:R-:W0:Y:S02]  /*16e0*/  MUFU.RCP R15, R15 ;  /* 0x0000000f000f7308 */ /* 0x001e240000001000 */
[----:B0-----:R-:W-:-:S06]  /*16f0*/  IADD3 R18, PT, PT, R15, 0xffffffe, RZ ;  /* 0x0ffffffe0f127810 */ /* 0x001fcc0007ffe0ff */
[----:B------:R-:W0:Y:S02]  /*1700*/  F2I.FTZ.U32.TRUNC.NTZ R13, R18 ;  /* 0x00000012000d7305 */ /* 0x000e24000021f000 */
[----:B0-----:R-:W-:-:S04]  /*1710*/  IMAD.MOV R25, RZ, RZ, -R13 ;  /* 0x000000ffff197224 */ /* 0x001fc800078e0a0d */
        /* <DEDUP_REMOVED lines=17> */
.L_x_591:
[----:B------:R-:W-:Y:S05]  /*1830*/  BSYNC.RECONVERGENT B0 ;  /* 0x0000000000007941 */ /* 0x000fea0003800200 */
.L_x_590:
[----:B------:R-:W-:Y:S04]  /*1840*/  BSSY.RECONVERGENT B0, `(.L_x_592) ;  /* 0x000001b000007945 */ /* 0x000fe80003800200 */
[----:B------:R-:W-:Y:S05]  /*1850*/  @P0 BRA `(.L_x_593) ;  /* 0x0000000000640947 */ /* 0x000fea0003800000 */
[----:B0-----:R-:W0:Y:S01]  /*1860*/  I2F.U32.RP R15, UR7 ;  /* 0x00000007000f7d06 */ /* 0x001e220008209000 */
[----:B--23--:R-:W-:Y:S01]  /*1870*/  IMAD.MOV.U32 R12, RZ, RZ, RZ ;  /* 0x000000ffff0c7224 */ /* 0x00cfe200078e00ff */
        /* <DEDUP_REMOVED lines=23> */
.L_x_593:
[----:B------:R-:W-:Y:S05]  /*19f0*/  BSYNC.RECONVERGENT B0 ;  /* 0x0000000000007941 */ /* 0x000fea0003800200 */
.L_x_592:
[----:B------:R-:W-:Y:S01]  /*1a00*/  ISETP.GE.AND P4, PT, R17, R10, PT ;  /* 0x0000000a1100720c */ /* 0x000fe20003f86270 */
[C---:B0-234-:R-:W-:Y:S01]  /*1a10*/  VIADD R13, R19.reuse, 0x300 ;  /* 0x00000300130d7836 */ /* 0x05dfe20000000000 */
[C---:B------:R-:W-:Y:S01]  /*1a20*/  IADD3 R15, PT, PT, R19.reuse, 0x280, RZ ;  /* 0x00000280130f7810 */ /* 0x040fe20007ffe0ff */
[----:B------:R-:W-:Y:S01]  /*1a30*/  BSSY.RECONVERGENT B0, `(.L_x_594) ;  /* 0x0000020000007945 */ /* 0x000fe20003800200 */
[----:B------:R-:W-:Y:S02]  /*1a40*/  IADD3 R19, PT, PT, R19, 0x380, RZ ;  /* 0x0000038013137810 */ /* 0x000fe40007ffe0ff */
[----:B------:R-:W-:Y:S02]  /*1a50*/  ISETP.NE.AND P0, PT, R11, R8, PT ;  /* 0x000000080b00720c */ /* 0x000fe40003f05270 */
[-C--:B------:R-:W-:Y:S02]  /*1a60*/  ISETP.GE.AND P3, PT, R15, R10.reuse, PT ;  /* 0x0000000a0f00720c */ /* 0x080fe40003f66270 */
[----:B------:R-:W-:-:S02]  /*1a70*/  ISETP.GE.AND P2, PT, R13, R10, PT ;  /* 0x0000000a0d00720c */ /* 0x000fc40003f46270 */
[----:B------:R-:W-:Y:S01]  /*1a80*/  ISETP.GE.AND P1, PT, R19, R10, PT ;  /* 0x0000000a1300720c */ /* 0x000fe20003f26270 */
[----:B------:R-:W-:-:S12]  /*1a90*/  @P4 BRA `(.L_x_595) ;  /* 0x0000000000644947 */ /* 0x000fd80003800000 */
[----:B------:R-:W0:Y:S01]  /*1aa0*/  I2F.U32.RP R18, UR7 ;  /* 0x0000000700127d06 */ /* 0x000e220008209000 */
[----:B------:R-:W-:Y:S02]  /*1ab0*/  IADD3 R17, PT, PT, R17, R0, RZ ;  /* 0x0000000011117210 */ /* 0x000fe40007ffe0ff */
[----:B------:R-:W-:-:S05]  /*1ac0*/  ISETP.NE.U32.AND P6, PT, RZ, UR7, PT ;  /* 0x00000007ff007c0c */ /* 0x000fca000bfc5070 */
[----:B0-----:R-:W0:Y:S02]  /*1ad0*/  MUFU.RCP R18, R18 ;  /* 0x0000001200127308 */ /* 0x001e240000001000 */
[----:B0-----:R-:W-:-:S06]  /*1ae0*/  VIADD R20, R18, 0xffffffe ;  /* 0x0ffffffe12147836 */ /* 0x001fcc0000000000 */
[----:B------:R0:W2:Y:S02]  /*1af0*/  F2I.FTZ.U32.TRUNC.NTZ R21, R20 ;  /* 0x0000001400157305 */ /* 0x0000a4000021f000 */
[----:B0-----:R-:W-:Y:S01]  /*1b00*/  IMAD.MOV.U32 R20, RZ, RZ, RZ ;  /* 0x000000ffff147224 */ /* 0x001fe200078e00ff */
[----:B--2---:R-:W-:-:S05]  /*1b10*/  IADD3 R23, PT, PT, RZ, -R21, RZ ;  /* 0x80000015ff177210 */ /* 0x004fca0007ffe0ff */
        /* <DEDUP_REMOVED lines=17> */
.L_x_595:
[----:B------:R-:W-:Y:S05]  /*1c30*/  BSYNC.RECONVERGENT B0 ;  /* 0x0000000000007941 */ /* 0x000fea0003800200 */
.L_x_594:
[----:B------:R-:W-:Y:S04]  /*1c40*/  BSSY.RECONVERGENT B0, `(.L_x_596) ;  /* 0x000001b000007945 */ /* 0x000fe80003800200 */
[----:B------:R-:W-:Y:S05]  /*1c50*/  @P3 BRA `(.L_x_597) ;  /* 0x0000000000643947 */ /* 0x000fea0003800000 */
[----:B------:R-:W2:Y:S01]  /*1c60*/  I2F.U32.RP R17, UR7 ;  /* 0x0000000700117d06 */ /* 0x000ea20008209000 */
[----:B------:R-:W-:Y:S01]  /*1c70*/  IMAD.IADD R15, R15, 0x1, R0 ;  /* 0x000000010f0f7824 */ /* 0x000fe200078e0200 */
[----:B------:R-:W-:-:S06]  /*1c80*/  ISETP.NE.U32.AND P5, PT, RZ, UR7, PT ;  /* 0x00000007ff007c0c */ /* 0x000fcc000bfa5070 */
[----:B--2---:R-:W0:Y:S02]  /*1c90*/  MUFU.RCP R17, R17 ;  /* 0x0000001100117308 */ /* 0x004e240000001000 */
[----:B0-----:R-:W-:-:S06]  /*1ca0*/  IADD3 R20, PT, PT, R17, 0xffffffe, RZ ;  /* 0x0ffffffe11147810 */ /* 0x001fcc0007ffe0ff */
[----:B------:R0:W2:Y:S02]  /*1cb0*/  F2I.FTZ.U32.TRUNC.NTZ R21, R20 ;  /* 0x0000001400157305 */ /* 0x0000a4000021f000 */
[----:B0-----:R-:W-:Y:S02]  /*1cc0*/  HFMA2 R20, -RZ, RZ, 0, 0 ;  /* 0x00000000ff147431 */ /* 0x001fe400000001ff */
[----:B--2---:R-:W-:-:S04]  /*1cd0*/  IMAD.MOV R23, RZ, RZ, -R21 ;  /* 0x000000ffff177224 */ /* 0x004fc800078e0a15 */
        /* <DEDUP_REMOVED lines=17> */
.L_x_597:
[----:B------:R-:W-:Y:S05]  /*1df0*/  BSYNC.RECONVERGENT B0 ;  /* 0x0000000000007941 */ /* 0x000fea0003800200 */
.L_x_596:
[----:B------:R-:W-:Y:S04]  /*1e00*/  BSSY.RECONVERGENT B0, `(.L_x_598) ;  /* 0x000001b000007945 */ /* 0x000fe80003800200 */
[----:B------:R-:W-:Y:S05]  /*1e10*/  @P2 BRA `(.L_x_599) ;  /* 0x0000000000642947 */ /* 0x000fea0003800000 */
[----:B------:R-:W3:Y:S01]  /*1e20*/  I2F.U32.RP R17, UR7 ;  /* 0x0000000700117d06 */ /* 0x000ee20008209000 */
[----:B--2---:R-:W-:Y:S01]  /*1e30*/  IMAD.MOV.U32 R14, RZ, RZ, RZ ;  /* 0x000000ffff0e7224 */ /* 0x004fe200078e00ff */
[----:B------:R-:W-:Y:S02]  /*1e40*/  IADD3 R13, PT, PT, R13, R0, RZ ;  /* 0x000000000d0d7210 */ /* 0x000fe40007ffe0ff */
[----:B------:R-:W-:-:S04]  /*1e50*/  ISETP.NE.U32.AND P4, PT, RZ, UR7, PT ;  /* 0x00000007ff007c0c */ /* 0x000fc8000bf85070 */
[----:B---3--:R-:W2:Y:S02]  /*1e60*/  MUFU.RCP R17, R17 ;  /* 0x0000001100117308 */ /* 0x008ea40000001000 */
[----:B--2---:R-:W-:-:S06]  /*1e70*/  VIADD R15, R17, 0xffffffe ;  /* 0x0ffffffe110f7836 */ /* 0x004fcc0000000000 */
        /* <DEDUP_REMOVED lines=19> */
.L_x_599:
[----:B------:R-:W-:Y:S05]  /*1fb0*/  BSYNC.RECONVERGENT B0 ;  /* 0x0000000000007941 */ /* 0x000fea0003800200 */
.L_x_598:
[----:B------:R-:W-:Y:S04]  /*1fc0*/  BSSY.RECONVERGENT B0, `(.L_x_600) ;  /* 0x000001b000007945 */ /* 0x000fe80003800200 */
[----:B------:R-:W-:Y:S05]  /*1fd0*/  @P1 BRA `(.L_x_601) ;  /* 0x0000000000641947 */ /* 0x000fea0003800000 */
[----:B--2---:R-:W2:Y:S01]  /*1fe0*/  I2F.U32.RP R15, UR7 ;  /* 0x00000007000f7d06 */ /* 0x004ea20008209000 */
[----:B---3--:R-:W-:Y:S01]  /*1ff0*/  MOV R12, RZ ;  /* 0x000000ff000c7202 */ /* 0x008fe20000000f00 */
[----:B------:R-:W-:Y:S01]  /*2000*/  IMAD.IADD R19, R19, 0x1, R0 ;  /* 0x0000000113137824 */ /* 0x000fe200078e0200 */
[----:B------:R-:W-:-:S05]  /*2010*/  ISETP.NE.U32.AND P3, PT, RZ, UR7, PT ;  /* 0x00000007ff007c0c */ /* 0x000fca000bf65070 */
[----:B--2---:R-:W2:Y:S02]  /*2020*/  MUFU.RCP R15, R15 ;  /* 0x0000000f000f7308 */ /* 0x004ea40000001000 */
[----:B--2---:R-:W-:-:S06]  /*2030*/  IADD3 R17, PT, PT, R15, 0xffffffe, RZ ;  /* 0x0ffffffe0f117810 */ /* 0x004fcc0007ffe0ff */
        /* <DEDUP_REMOVED lines=19> */
.L_x_601:
[----:B------:R-:W-:Y:S05]  /*2170*/  BSYNC.RECONVERGENT B0 ;  /* 0x0000000000007941 */ /* 0x000fea0003800200 */
.L_x_600:
[----:B------:R-:W-:Y:S05]  /*2180*/  @P0 BRA `(.L_x_602) ;  /* 0xfffffff0002c0947 */ /* 0x000fea000383ffff */
.L_x_569:
[----:B------:R-:W-:-:S13]  /*2190*/  ISETP.NE.AND P0, PT, R16, RZ, PT ;  /* 0x000000ff1000720c */ /* 0x000fda0003f05270 */
[----:B------:R-:W-:Y:S05]  /*21a0*/  @!P0 EXIT ;  /* 0x000000000000894d */ /* 0x000fea0003800000 */
[----:B01234-:R-:W0:Y:S01]  /*21b0*/  LDC R6, c[0x0][0x388] ;  /* 0x0000e200ff067b82 */ /* 0x01fe220000000800 */
[----:B------:R-:W-:Y:S02]  /*21c0*/  ISETP.GE.U32.AND P0, PT, R16, 0x4, PT ;  /* 0x000000041000780c */ /* 0x000fe40003f06070 */
[----:B0-----:R-:W-:-:S11]  /*21d0*/  LOP3.LUT R14, R6, 0x3, RZ, 0xc0, !PT ;  /* 0x00000003060e7812 */ /* 0x001fd600078ec0ff */
[----:B------:R-:W-:Y:S05]  /*21e0*/  @!P0 BRA `(.L_x_603) ;  /* 0x0000000800088947 */ /* 0x000fea0003800000 */
[----:B------:R-:W-:Y:S01]  /*21f0*/  IMAD R17, R8, 0x80, R9 ;  /* 0x0000008008117824 */ /* 0x000fe200078e0209 */
[----:B------:R-:W-:Y:S03]  /*2200*/  BSSY.RECONVERGENT B0, `(.L_x_604) ;  /* 0x0000025000007945 */ /* 0x000fe60003800200 */
[C---:B------:R-:W-:Y:S01]  /*2210*/  VIADD R11, R17.reuse, 0x100 ;  /* 0x00000100110b7836 */ /* 0x040fe20000000000 */
[CC--:B------:R-:W-:Y:S01]  /*2220*/  ISETP.GE.AND P2, PT, R17.reuse, R10.reuse, PT ;  /* 0x0000000a1100720c */ /* 0x0c0fe20003f46270 */
[C---:B------:R-:W-:Y:S01]  /*2230*/  IMAD.WIDE R4, R17.reuse, 0x8, R2 ;  /* 0x0000000811047825 */ /* 0x040fe200078e0202 */
[C---:B------:R-:W-:Y:S02]  /*2240*/  IADD3 R15, PT, PT, R17.reuse, 0x80, RZ ;  /* 0x00000080110f7810 */ /* 0x040fe40007ffe0ff */
[----:B------:R-:W-:Y:S02]  /*2250*/  IADD3 R7, PT, PT, R17, 0x180, RZ ;  /* 0x0000018011077810 */ /* 0x000fe40007ffe0ff */
[----:B------:R-:W-:-:S02]  /*2260*/  ISETP.GE.AND P4, PT, R15, R10, PT ;  /* 0x0000000a0f00720c */ /* 0x000fc40003f86270 */
[-C--:B------:R-:W-:Y:S02]  /*2270*/  ISETP.GE.AND P1, PT, R11, R10.reuse, PT ;  /* 0x0000000a0b00720c */ /* 0x080fe40003f26270 */
[----:B------:R-:W-:-:S03]  /*2280*/  ISETP.GE.AND P0, PT, R7, R10, PT ;  /* 0x0000000a0700720c */ /* 0x000fc60003f06270 */
[----:B------:R-:W-:Y:S10]  /*2290*/  @P2 BRA `(.L_x_605) ;  /* 0x00000000006c2947 */ /* 0x000ff40003800000 */
[----:B------:R-:W0:Y:S01]  /*22a0*/  LDCU.64 UR6, c[0x0][0x3a0] ;  /* 0x00007400ff0677ac */ /* 0x000e220008000a00 */
[----:B------:R-:W-:Y:S01]  /*22b0*/  IMAD.MOV.U32 R12, RZ, RZ, RZ ;  /* 0x000000ffff0c7224 */ /* 0x000fe200078e00ff */
[----:B------:R-:W-:Y:S01]  /*22c0*/  IADD3 R16, PT, PT, R17, R0, RZ ;  /* 0x0000000011107210 */ /* 0x000fe20007ffe0ff */
[----:B0-----:R-:W0:Y:S01]  /*22d0*/  I2F.U32.RP R18, UR7 ;  /* 0x0000000700127d06 */ /* 0x001e220008209000 */
[----:B------:R-:W-:-:S07]  /*22e0*/  ISETP.NE.U32.AND P5, PT, RZ, UR7, PT ;  /* 0x00000007ff007c0c */ /* 0x000fce000bfa5070 */
        /* <DEDUP_REMOVED lines=22> */
.L_x_605:
[----:B------:R-:W-:Y:S05]  /*2450*/  BSYNC.RECONVERGENT B0 ;  /* 0x0000000000007941 */ /* 0x000fea0003800200 */
.L_x_604:
[----:B------:R-:W-:Y:S04]  /*2460*/  BSSY.RECONVERGENT B0, `(.L_x_606) ;  /* 0x000001d000007945 */ /* 0x000fe80003800200 */
[----:B------:R-:W-:Y:S05]  /*2470*/  @P4 BRA `(.L_x_607) ;  /* 0x00000000006c4947 */ /* 0x000fea0003800000 */
[----:B------:R-:W1:Y:S01]  /*2480*/  LDCU.64 UR6, c[0x0][0x3a0] ;  /* 0x00007400ff0677ac */ /* 0x000e620008000a00 */
[----:B0-----:R-:W-:Y:S02]  /*2490*/  HFMA2 R12, -RZ, RZ, 0, 0 ;  /* 0x00000000ff0c7431 */ /* 0x001fe400000001ff */
[----:B------:R-:W-:Y:S01]  /*24a0*/  IMAD.IADD R15, R15, 0x1, R0 ;  /* 0x000000010f0f7824 */ /* 0x000fe200078e0200 */
[----:B-1----:R-:W0:Y:S01]  /*24b0*/  I2F.U32.RP R17, UR7 ;  /* 0x0000000700117d06 */ /* 0x002e220008209000 */
[----:B------:R-:W-:-:S07]  /*24c0*/  ISETP.NE.U32.AND P4, PT, RZ, UR7, PT ;  /* 0x00000007ff007c0c */ /* 0x000fce000bf85070 */
        /* <DEDUP_REMOVED lines=10> */
[----:B------:R-:W-:Y:S01]  /*2570*/  @P2 IADD3 R12, PT, PT, R12, -UR7, RZ ;  /* 0x800000070c0c2c10 */ /* 0x000fe2000fffe0ff */
[----:B------:R-:W-:-:S03]  /*2580*/  @P2 VIADD R16, R16, 0x1 ;  /* 0x0000000110102836 */ /* 0x000fc60000000000 */
[----:B------:R-:W-:Y:S02]  /*2590*/  ISETP.GE.U32.AND P3, PT, R12, UR7, PT ;  /* 0x000000070c007c0c */ /* 0x000fe4000bf66070 */
[----:B------:R-:W0:Y:S11]  /*25a0*/  LDC.64 R12, c[0x0][0x3a8] ;  /* 0x0000ea00ff0c7b82 */ /* 0x000e360000000a00 */
[----:B------:R-:W-:-:S02]  /*25b0*/  @P3 IADD3 R16, PT, PT, R16, 0x1, RZ ;  /* 0x0000000110103810 */ /* 0x000fc40007ffe0ff */
[----:B------:R-:W-:-:S04]  /*25c0*/  @!P4 LOP3.LUT R16, RZ, UR7, RZ, 0x33, !PT ;  /* 0x00000007ff10cc12 */ /* 0x000fc8000f8e33ff */
[----:B------:R-:W-:-:S05]  /*25d0*/  IADD3 R18, PT, PT, -R16, RZ, RZ ;  /* 0x000000ff10127210 */ /* 0x000fca0007ffe1ff */
[----:B------:R-:W-:-:S04]  /*25e0*/  IMAD R15, R18, UR7, R15 ;  /* 0x00000007120f7c24 */ /* 0x000fc8000f8e020f */
[----:B------:R-:W-:-:S04]  /*25f0*/  IMAD R15, R15, UR6, R16 ;  /* 0x000000060f0f7c24 */ /* 0x000fc8000f8e0210 */
[----:B0-----:R-:W-:-:S06]  /*2600*/  IMAD.WIDE.U32 R12, R15, 0x8, R12 ;  /* 0x000000080f0c7825 */ /* 0x001fcc00078e000c */
[----:B------:R-:W2:Y:S04]  /*2610*/  LDG.E.64 R12, desc[UR4][R12.64] ;  /* 0x000000040c0c7981 */ /* 0x000ea8000c1e1b00 */
[----:B--2---:R1:W-:Y:S02]  /*2620*/  STG.E.64 desc[UR4][R4.64+0x400], R12 ;  /* 0x0004000c04007986 */ /* 0x0043e4000c101b04 */
.L_x_607:
[----:B------:R-:W-:Y:S05]  /*2630*/  BSYNC.RECONVERGENT B0 ;  /* 0x0000000000007941 */ /* 0x000fea0003800200 */
.L_x_606:
[----:B------:R-:W-:Y:S04]  /*2640*/  BSSY.RECONVERGENT B0, `(.L_x_608) ;  /* 0x000001d000007945 */ /* 0x000fe80003800200 */
[----:B------:R-:W-:Y:S05]  /*2650*/  @P1 BRA `(.L_x_609) ;  /* 0x00000000006c1947 */ /* 0x000fea0003800000 */
[----:B------:R-:W2:Y:S01]  /*2660*/  LDCU.64 UR6, c[0x0][0x3a0] ;  /* 0x00007400ff0677ac */ /* 0x000ea20008000a00 */
[----:B01----:R-:W-:Y:S01]  /*2670*/  MOV R12, RZ ;  /* 0x000000ff000c7202 */ /* 0x003fe20000000f00 */
[----:B------:R-:W-:Y:S01]  /*2680*/  IMAD.IADD R11, R11, 0x1, R0 ;  /* 0x000000010b0b7824 */ /* 0x000fe200078e0200 */
[----:B--2---:R-:W0:Y:S01]  /*2690*/  I2F.U32.RP R16, UR7 ;  /* 0x0000000700107d06 */ /* 0x004e220008209000 */
[----:B------:R-:W-:-:S07]  /*26a0*/  ISETP.NE.U32.AND P3, PT, RZ, UR7, PT ;  /* 0x00000007ff007c0c */ /* 0x000fce000bf65070 */
[----:B0-----:R-:W0:Y:S02]  /*26b0*/  MUFU.RCP R16, R16 ;  /* 0x0000001000107308 */ /* 0x001e240000001000 */
[----:B0-----:R-:W-:-:S06]  /*26c0*/  VIADD R13, R16, 0xffffffe ;  /* 0x0ffffffe100d7836 */ /* 0x001fcc0000000000 */
[----:B------:R-:W0:Y:S02]  /*26d0*/  F2I.FTZ.U32.TRUNC.NTZ R13, R13 ;  /* 0x0000000d000d7305 */ /* 0x000e24000021f000 */
[----:B0-----:R-:W-:-:S05]  /*26e0*/  IADD3 R15, PT, PT, RZ, -R13, RZ ;  /* 0x8000000dff0f7210 */ /* 0x001fca0007ffe0ff */
        /* <DEDUP_REMOVED lines=18> */
.L_x_609:
[----:B------:R-:W-:Y:S05]  /*2810*/  BSYNC.RECONVERGENT B0 ;  /* 0x0000000000007941 */ /* 0x000fea0003800200 */
.L_x_608:
[----:B------:R-:W-:Y:S04]  /*2820*/  BSSY.RECONVERGENT B0, `(.L_x_610) ;  /* 0x000001d000007945 */ /* 0x000fe80003800200 */
[----:B------:R-:W-:Y:S05]  /*2830*/  @P0 BRA `(.L_x_611) ;  /* 0x00000000006c0947 */ /* 0x000fea0003800000 */
[----:B------:R-:W3:Y:S01]  /*2840*/  LDCU.64 UR6, c[0x0][0x3a0] ;  /* 0x00007400ff0677ac */ /* 0x000ee20008000a00 */
[----:B012---:R-:W-:Y:S02]  /*2850*/  HFMA2 R12, -RZ, RZ, 0, 0 ;  /* 0x00000000ff0c7431 */ /* 0x007fe400000001ff */
[----:B------:R-:W-:Y:S01]  /*2860*/  IMAD.IADD R7, R7, 0x1, R0 ;  /* 0x0000000107077824 */ /* 0x000fe200078e0200 */
[----:B---3--:R-:W0:Y:S01]  /*2870*/  I2F.U32.RP R15, UR7 ;  /* 0x00000007000f7d06 */ /* 0x008e220008209000 */
        /* <DEDUP_REMOVED lines=23> */
.L_x_611:
[----:B------:R-:W-:Y:S05]  /*29f0*/  BSYNC.RECONVERGENT B0 ;  /* 0x0000000000007941 */ /* 0x000fea0003800200 */
.L_x_610:
[----:B------:R-:W-:-:S07]  /*2a00*/  VIADD R8, R8, 0x4 ;  /* 0x0000000408087836 */ /* 0x000fce0000000000 */
.L_x_603:
[----:B------:R-:W-:-:S13]  /*2a10*/  ISETP.NE.AND P0, PT, R14, RZ, PT ;  /* 0x000000ff0e00720c */ /* 0x000fda0003f05270 */
[----:B------:R-:W-:Y:S05]  /*2a20*/  @!P0 EXIT ;  /* 0x000000000000894d */ /* 0x000fea0003800000 */
[----:B------:R-:W-:-:S13]  /*2a30*/  ISETP.NE.AND P0, PT, R14, 0x1, PT ;  /* 0x000000010e00780c */ /* 0x000fda0003f05270 */
[----:B------:R-:W-:Y:S05]  /*2a40*/  @!P0 BRA `(.L_x_612) ;  /* 0x0000000400088947 */ /* 0x000fea0003800000 */
[----:B------:R-:W-:Y:S01]  /*2a50*/  LEA R11, R8, R9, 0x7 ;  /* 0x00000009080b7211 */ /* 0x000fe200078e38ff */
[----:B------:R-:W-:Y:S03]  /*2a60*/  BSSY.RECONVERGENT B0, `(.L_x_613) ;  /* 0x0000021000007945 */ /* 0x000fe60003800200 */
[C---:B------:R-:W-:Y:S01]  /*2a70*/  ISETP.GE.AND P0, PT, R11.reuse, R10, PT ;  /* 0x0000000a0b00720c */ /* 0x040fe20003f06270 */
[C---:B0123--:R-:W-:Y:S01]  /*2a80*/  IMAD.WIDE R4, R11.reuse, 0x8, R2 ;  /* 0x000000080b047825 */ /* 0x04ffe200078e0202 */
[----:B------:R-:W-:-:S04]  /*2a90*/  IADD3 R7, PT, PT, R11, 0x80, RZ ;  /* 0x000000800b077810 */ /* 0x000fc80007ffe0ff */
[----:B------:R-:W-:-:S07]  /*2aa0*/  ISETP.GE.AND P2, PT, R7, R10, PT ;  /* 0x0000000a0700720c */ /* 0x000fce0003f46270 */
[----:B------:R-:W-:Y:S06]  /*2ab0*/  @P0 BRA `(.L_x_614) ;  /* 0x00000000006c0947 */ /* 0x000fec0003800000 */
[----:B------:R-:W0:Y:S01]  /*2ac0*/  LDCU.64 UR6, c[0x0][0x3a0] ;  /* 0x00007400ff0677ac */ /* 0x000e220008000a00 */
[----:B------:R-:W-:Y:S01]  /*2ad0*/  MOV R12, RZ ;  /* 0x000000ff000c7202 */ /* 0x000fe20000000f00 */
[----:B------:R-:W-:Y:S01]  /*2ae0*/  IMAD.IADD R11, R11, 0x1, R0 ;  /* 0x000000010b0b7824 */ /* 0x000fe200078e0200 */
        /* <DEDUP_REMOVED lines=24> */
.L_x_614:
[----:B------:R-:W-:Y:S05]  /*2c70*/  BSYNC.RECONVERGENT B0 ;  /* 0x0000000000007941 */ /* 0x000fea0003800200 */
.L_x_613:
        /* <DEDUP_REMOVED lines=29> */
.L_x_616:
[----:B------:R-:W-:Y:S05]  /*2e50*/  BSYNC.RECONVERGENT B0 ;  /* 0x0000000000007941 */ /* 0x000fea0003800200 */
.L_x_615:
[----:B------:R-:W-:-:S07]  /*2e60*/  VIADD R8, R8, 0x2 ;  /* 0x0000000208087836 */ /* 0x000fce0000000000 */
.L_x_612:
[----:B------:R-:W-:-:S04]  /*2e70*/  LOP3.LUT R6, R6, 0x1, RZ, 0xc0, !PT ;  /* 0x0000000106067812 */ /* 0x000fc800078ec0ff */
[----:B------:R-:W-:-:S13]  /*2e80*/  ISETP.NE.U32.AND P0, PT, R6, 0x1, PT ;  /* 0x000000010600780c */ /* 0x000fda0003f05070 */
[----:B------:R-:W-:Y:S05]  /*2e90*/  @P0 EXIT ;  /* 0x000000000000094d */ /* 0x000fea0003800000 */
[----:B------:R-:W-:-:S04]  /*2ea0*/  LEA R9, R8, R9, 0x7 ;  /* 0x0000000908097211 */ /* 0x000fc800078e38ff */
[----:B------:R-:W-:-:S13]  /*2eb0*/  ISETP.GE.AND P0, PT, R9, R10, PT ;  /* 0x0000000a0900720c */ /* 0x000fda0003f06270 */
[----:B------:R-:W-:Y:S05]  /*2ec0*/  @P0 EXIT ;  /* 0x000000000000094d */ /* 0x000fea0003800000 */
[----:B------:R-:W4:Y:S01]  /*2ed0*/  LDCU.64 UR6, c[0x0][0x3a0] ;  /* 0x00007400ff0677ac */ /* 0x000f220008000a00 */
[----:B0123--:R-:W-:Y:S02]  /*2ee0*/  MOV R4, RZ ;  /* 0x000000ff00047202 */ /* 0x00ffe40000000f00 */
[----:B------:R-:W-:Y:S01]  /*2ef0*/  IADD3 R0, PT, PT, R9, R0, RZ ;  /* 0x0000000009007210 */ /* 0x000fe20007ffe0ff */
[----:B----4-:R-:W0:Y:S01]  /*2f00*/  I2F.U32.RP R7, UR7 ;  /* 0x0000000700077d06 */ /* 0x010e220008209000 */
[----:B------:R-:W-:-:S07]  /*2f10*/  ISETP.NE.U32.AND P2, PT, RZ, UR7, PT ;  /* 0x00000007ff007c0c */ /* 0x000fce000bf45070 */
[----:B0-----:R-:W0:Y:S02]  /*2f20*/  MUFU.RCP R7, R7 ;  /* 0x0000000700077308 */ /* 0x001e240000001000 */
[----:B0-----:R-:W-:-:S06]  /*2f30*/  IADD3 R8, PT, PT, R7, 0xffffffe, RZ ;  /* 0x0ffffffe07087810 */ /* 0x001fcc0007ffe0ff */
[----:B------:R-:W0:Y:S02]  /*2f40*/  F2I.FTZ.U32.TRUNC.NTZ R5, R8 ;  /* 0x0000000800057305 */ /* 0x000e24000021f000 */
[----:B0-----:R-:W-:-:S04]  /*2f50*/  IMAD.MOV R11, RZ, RZ, -R5 ;  /* 0x000000ffff0b7224 */ /* 0x001fc800078e0a05 */
[----:B------:R-:W-:-:S04]  /*2f60*/  IMAD R11, R11, UR7, RZ ;  /* 0x000000070b0b7c24 */ /* 0x000fc8000f8e02ff */
[----:B------:R-:W-:-:S06]  /*2f70*/  IMAD.HI.U32 R11, R5, R11, R4 ;  /* 0x0000000b050b7227 */ /* 0x000fcc00078e0004 */
[----:B------:R-:W-:-:S04]  /*2f80*/  IMAD.HI.U32 R6, R11, R0, RZ ;  /* 0x000000000b067227 */ /* 0x000fc800078e00ff */
[----:B------:R-:W-:-:S04]  /*2f90*/  IMAD.MOV R5, RZ, RZ, -R6 ;  /* 0x000000ffff057224 */ /* 0x000fc800078e0a06 */
[----:B------:R-:W-:-:S05]  /*2fa0*/  IMAD R4, R5, UR7, R0 ;  /* 0x0000000705047c24 */ /* 0x000fca000f8e0200 */
[----:B------:R-:W-:-:S13]  /*2fb0*/  ISETP.GE.U32.AND P0, PT, R4, UR7, PT ;  /* 0x0000000704007c0c */ /* 0x000fda000bf06070 */
[----:B------:R-:W-:Y:S02]  /*2fc0*/  @P0 IADD3 R4, PT, PT, R4, -UR7, RZ ;  /* 0x8000000704040c10 */ /* 0x000fe4000fffe0ff */
[----:B------:R-:W-:Y:S02]  /*2fd0*/  @P0 IADD3 R6, PT, PT, R6, 0x1, RZ ;  /* 0x0000000106060810 */ /* 0x000fe40007ffe0ff */
[----:B------:R-:W-:Y:S02]  /*2fe0*/  ISETP.GE.U32.AND P1, PT, R4, UR7, PT ;  /* 0x0000000704007c0c */ /* 0x000fe4000bf26070 */
[----:B------:R-:W0:Y:S11]  /*2ff0*/  LDC.64 R4, c[0x0][0x3a8] ;  /* 0x0000ea00ff047b82 */ /* 0x000e360000000a00 */
[----:B------:R-:W-:Y:S01]  /*3000*/  @P1 VIADD R6, R6, 0x1 ;  /* 0x0000000106061836 */ /* 0x000fe20000000000 */
[----:B------:R-:W-:-:S04]  /*3010*/  @!P2 LOP3.LUT R6, RZ, UR7, RZ, 0x33, !PT ;  /* 0x00000007ff06ac12 */ /* 0x000fc8000f8e33ff */
[----:B------:R-:W-:-:S05]  /*3020*/  IADD3 R7, PT, PT, -R6, RZ, RZ ;  /* 0x000000ff06077210 */ /* 0x000fca0007ffe1ff */
[----:B------:R-:W-:-:S04]  /*3030*/  IMAD R7, R7, UR7, R0 ;  /* 0x0000000707077c24 */ /* 0x000fc8000f8e0200 */
[----:B------:R-:W-:-:S04]  /*3040*/  IMAD R7, R7, UR6, R6 ;  /* 0x0000000607077c24 */ /* 0x000fc8000f8e0206 */
[----:B0-----:R-:W-:-:S06]  /*3050*/  IMAD.WIDE.U32 R4, R7, 0x8, R4 ;  /* 0x0000000807047825 */ /* 0x001fcc00078e0004 */
[----:B------:R-:W2:Y:S01]  /*3060*/  LDG.E.64 R4, desc[UR4][R4.64] ;  /* 0x0000000404047981 */ /* 0x000ea2000c1e1b00 */
[----:B------:R-:W-:-:S05]  /*3070*/  IMAD.WIDE R2, R9, 0x8, R2 ;  /* 0x0000000809027825 */ /* 0x000fca00078e0202 */
[----:B--2---:R-:W-:Y:S01]  /*3080*/  STG.E.64 desc[UR4][R2.64], R4 ;  /* 0x0000000402007986 */ /* 0x004fe2000c101b04 */
[----:B------:R-:W-:Y:S05]  /*3090*/  EXIT ;  /* 0x000000000000794d */ /* 0x000fea0003800000 */
.L_x_568:
[----:B------:R-:W-:-:S13]  /*30a0*/  ISETP.GE.AND P0, PT, R6, 0x1, PT ;  /* 0x000000010600780c */ /* 0x000fda0003f06270 */
[----:B------:R-:W-:Y:S05]  /*30b0*/  @!P0 EXIT ;  /* 0x000000000000894d */ /* 0x000fea0003800000 */
[----:B------:R-:W0:Y:S01]  /*30c0*/  S2R R7, SR_TID.X ;  /* 0x0000000000077919 */ /* 0x000e220000002100 */
[C---:B------:R-:W-:Y:S01]  /*30d0*/  ISETP.GE.U32.AND P1, PT, R6.reuse, 0x8, PT ;  /* 0x000000080600780c */ /* 0x040fe20003f26070 */
[----:B------:R-:W-:Y:S01]  /*30e0*/  HFMA2 R8, -RZ, RZ, 0, 0 ;  /* 0x00000000ff087431 */ /* 0x000fe200000001ff */
[----:B------:R-:W-:-:S04]  /*30f0*/  LOP3.LUT R20, R6, 0x7, RZ, 0xc0, !PT ;  /* 0x0000000706147812 */ /* 0x000fc800078ec0ff */
[----:B------:R-:W-:-:S07]  /*3100*/  ISETP.NE.AND P0, PT, R20, RZ, PT ;  /* 0x000000ff1400720c */ /* 0x000fce0003f05270 */
[----:B------:R-:W-:Y:S06]  /*3110*/  @!P1 BRA `(.L_x_617) ;  /* 0x0000000800589947 */ /* 0x000fec0003800000 */
[----:B------:R-:W1:Y:S01]  /*3120*/  LDCU UR6, c[0x0][0x3a4] ;  /* 0x00007480ff0677ac */ /* 0x000e620008000800 */
[----:B------:R-:W2:Y:S01]  /*3130*/  LDC.64 R4, c[0x0][0x3a8] ;  /* 0x0000ea00ff047b82 */ /* 0x000ea20000000a00 */
[----:B------:R-:W-:Y:S01]  /*3140*/  MOV R8, RZ ;  /* 0x000000ff00087202 */ /* 0x000fe20000000f00 */
[----:B------:R-:W-:Y:S01]  /*3150*/  IMAD.MOV.U32 R17, RZ, RZ, RZ ;  /* 0x000000ffff117224 */ /* 0x000fe200078e00ff */
[----:B------:R-:W3:Y:S01]  /*3160*/  LDCU UR7, c[0x0][0x3a0] ;  /* 0x00007400ff0777ac */ /* 0x000ee20008000800 */
[----:B-1----:R-:W1:Y:S01]  /*3170*/  I2F.U32.RP R10, UR6 ;  /* 0x00000006000a7d06 */ /* 0x002e620008209000 */
[----:B------:R-:W-:Y:S02]  /*3180*/  ISETP.NE.U32.AND P1, PT, RZ, UR6, PT ;  /* 0x00000006ff007c0c */ /* 0x000fe4000bf25070 */
[----:B------:R-:W-:-:S05]  /*3190*/  LOP3.LUT R16, RZ, UR6, RZ, 0x33, !PT ;  /* 0x00000006ff107c12 */ /* 0x000fca000f8e33ff */
[----:B-1----:R-:W1:Y:S02]  /*31a0*/  MUFU.RCP R10, R10 ;  /* 0x0000000a000a7308 */ /* 0x002e640000001000 */
[----:B-1----:R-:W-:-:S06]  /*31b0*/  VIADD R11, R10, 0xffffffe ;  /* 0x0ffffffe0a0b7836 */ /* 0x002fcc0000000000 */
[----:B------:R-:W1:Y:S02]  /*31c0*/  F2I.FTZ.U32.TRUNC.NTZ R9, R11 ;  /* 0x0000000b00097305 */ /* 0x000e64000021f000 */
[----:B-1----:R-:W-:-:S05]  /*31d0*/  IADD3 R13, PT, PT, RZ, -R9, RZ ;  /* 0x80000009ff0d7210 */ /* 0x002fca0007ffe0ff */
[----:B------:R-:W-:-:S04]  /*31e0*/  IMAD R13, R13, UR6, RZ ;  /* 0x000000060d0d7c24 */ /* 0x000fc8000f8e02ff */
[----:B------:R-:W-:Y:S01]  /*31f0*/  IMAD.HI.U32 R9, R9, R13, R8 ;  /* 0x0000000d09097227 */ /* 0x000fe200078e0008 */
[----:B--23--:R-:W-:-:S07]  /*3200*/  LOP3.LUT R8, R6, 0x7ffffff8, RZ, 0xc0, !PT ;  /* 0x7ffffff806087812 */ /* 0x00cfce00078ec0ff */
.L_x_618:
[----:B0-----:R-:W-:-:S04]  /*3210*/  LEA R19, R17, R7, 0x7 ;  /* 0x0000000711137211 */ /* 0x001fc800078e38ff */
[----:B------:R-:W-:-:S05]  /*3220*/  IADD3 R18, PT, PT, R19, R0, RZ ;  /* 0x0000000013127210 */ /* 0x000fca0007ffe0ff */
[----:B-1----:R-:W-:-:S04]  /*3230*/  IMAD.HI.U32 R11, R9, R18, RZ ;  /* 0x00000012090b7227 */ /* 0x002fc800078e00ff */
[----:B------:R-:W-:-:S04]  /*3240*/  IMAD.MOV R13, RZ, RZ, -R11 ;  /* 0x000000ffff0d7224 */ /* 0x000fc800078e0a0b */
[----:B------:R-:W-:-:S05]  /*3250*/  IMAD R10, R13, UR6, R18 ;  /* 0x000000060d0a7c24 */ /* 0x000fca000f8e0212 */
[----:B------:R-:W-:-:S13]  /*3260*/  ISETP.GE.U32.AND P2, PT, R10, UR6, PT ;  /* 0x000000060a007c0c */ /* 0x000fda000bf46070 */
[----:B------:R-:W-:Y:S02]  /*3270*/  @P2 IADD3 R10, PT, PT, R10, -UR6, RZ ;  /* 0x800000060a0a2c10 */ /* 0x000fe4000fffe0ff */
[----:B------:R-:W-:Y:S02]  /*3280*/  @P2 IADD3 R11, PT, PT, R11, 0x1, RZ ;  /* 0x000000010b0b2810 */ /* 0x000fe40007ffe0ff */
[----:B------:R-:W-:-:S13]  /*3290*/  ISETP.GE.U32.AND P3, PT, R10, UR6, PT ;  /* 0x000000060a007c0c */ /* 0x000fda000bf66070 */
[----:B------:R-:W-:-:S05]  /*32a0*/  @P3 VIADD R11, R11, 0x1 ;  /* 0x000000010b0b3836 */ /* 0x000fca0000000000 */
[----:B------:R-:W-:-:S04]  /*32b0*/  SEL R11, R16, R11, !P1 ;  /* 0x0000000b100b7207 */ /* 0x000fc80004800000 */
[----:B------:R-:W-:-:S05]  /*32c0*/  IADD3 R13, PT, PT, -R11, RZ, RZ ;  /* 0x000000ff0b0d7210 */ /* 0x000fca0007ffe1ff */
[----:B------:R-:W-:-:S04]  /*32d0*/  IMAD R10, R13, UR6, R18 ;  /* 0x000000060d0a7c24 */ /* 0x000fc8000f8e0212 */
[----:B------:R-:W-:-:S04]  /*32e0*/  IMAD R11, R10, UR7, R11 ;  /* 0x000000070a0b7c24 */ /* 0x000fc8000f8e020b */
[----:B------:R-:W-:-:S06]  /*32f0*/  IMAD.WIDE.U32 R10, R11, 0x8, R4 ;  /* 0x000000080b0a7825 */ /* 0x000fcc00078e0004 */
[----:B------:R-:W2:Y:S01]  /*3300*/  LDG.E.64 R10, desc[UR4][R10.64] ;  /* 0x000000040a0a7981 */ /* 0x000ea2000c1e1b00 */
[----:B------:R-:W-:-:S05]  /*3310*/  IADD3 R12, PT, PT, R18, 0x80, RZ ;  /* 0x00000080120c7810 */ /* 0x000fca0007ffe0ff */
[----:B------:R-:W-:-:S04]  /*3320*/  IMAD.HI.U32 R13, R9, R12, RZ ;  /* 0x0000000c090d7227 */ /* 0x000fc800078e00ff */
        /* <DEDUP_REMOVED lines=10> */
[----:B------:R-:W-:Y:S02]  /*33d0*/  IMAD R15, R12, UR7, R13 ;  /* 0x000000070c0f7c24 */ /* 0x000fe4000f8e020d */
[----:B------:R-:W-:-:S04]  /*33e0*/  IMAD.WIDE.U32 R12, R19, 0x8, R2 ;  /* 0x00000008130c7825 */ /* 0x000fc800078e0002 */
[----:B------:R-:W-:Y:S01]  /*33f0*/  IMAD.WIDE.U32 R14, R15, 0x8, R4 ;  /* 0x000000080f0e7825 */ /* 0x000fe200078e0004 */
[----:B------:R-:W-:Y:S01]  /*3400*/  IADD3 R22, PT, PT, R18, 0x100, RZ ;  /* 0x0000010012167810 */ /* 0x000fe20007ffe0ff */
[----:B--2---:R0:W-:Y:S04]  /*3410*/  STG.E.64 desc[UR4][R12.64], R10 ;  /* 0x0000000a0c007986 */ /* 0x0041e8000c101b04 */
[----:B------:R-:W2:Y:S01]  /*3420*/  LDG.E.64 R14, desc[UR4][R14.64] ;  /* 0x000000040e0e7981 */ /* 0x000ea2000c1e1b00 */
        /* <DEDUP_REMOVED lines=9> */
[----:B0-----:R-:W-:-:S05]  /*34c0*/  IADD3 R11, PT, PT, -R21, RZ, RZ ;  /* 0x000000ff150b7210 */ /* 0x001fca0007ffe1ff */
[----:B------:R-:W-:Y:S01]  /*34d0*/  IMAD R22, R11, UR6, R22 ;  /* 0x000000060b167c24 */ /* 0x000fe2000f8e0216 */
[----:B------:R-:W-:-:S03]  /*34e0*/  IADD3 R11, PT, PT, R19, 0x80, RZ ;  /* 0x00000080130b7810 */ /* 0x000fc60007ffe0ff */
[----:B------:R-:W-:Y:S02]  /*34f0*/  IMAD R13, R22, UR7, R21 ;  /* 0x00000007160d7c24 */ /* 0x000fe4000f8e0215 */
[----:B------:R-:W-:-:S04]  /*3500*/  IMAD.WIDE R10, R11, 0x8, R2 ;  /* 0x000000080b0a7825 */ /* 0x000fc800078e0202 */
[----:B------:R-:W-:-:S04]  /*3510*/  IMAD.WIDE.U32 R12, R13, 0x8, R4 ;  /* 0x000000080d0c7825 */ /* 0x000fc800078e0004 */
[----:B------:R-:W-:Y:S01]  /*3520*/  VIADD R22, R18, 0x180 ;  /* 0x0000018012167836 */ /* 0x000fe20000000000 */
[----:B--2---:R0:W-:Y:S04]  /*3530*/  STG.E.64 desc[UR4][R10.64], R14 ;  /* 0x0000000e0a007986 */ /* 0x0041e8000c101b04 */
[----:B------:R-:W2:Y:S01]  /*3540*/  LDG.E.64 R12, desc[UR4][R12.64] ;  /* 0x000000040c0c7981 */ /* 0x000ea2000c1e1b00 */
[----:B------:R-:W-:-:S05]  /*3550*/  IMAD.HI.U32 R19, R9, R22, RZ ;  /* 0x0000001609137227 */ /* 0x000fca00078e00ff */
[----:B------:R-:W-:-:S05]  /*3560*/  IADD3 R21, PT, PT, -R19, RZ, RZ ;  /* 0x000000ff13157210 */ /* 0x000fca0007ffe1ff */
[----:B------:R-:W-:-:S05]  /*3570*/  IMAD R21, R21, UR6, R22 ;  /* 0x0000000615157c24 */ /* 0x000fca000f8e0216 */
[----:B------:R-:W-:-:S13]  /*3580*/  ISETP.GE.U32.AND P2, PT, R21, UR6, PT ;  /* 0x0000000615007c0c */ /* 0x000fda000bf46070 */
[----:B------:R-:W-:Y:S01]  /*3590*/  @P2 IADD3 R21, PT, PT, R21, -UR6, RZ ;  /* 0x8000000615152c10 */ /* 0x000fe2000fffe0ff */
[----:B------:R-:W-:-:S03]  /*35a0*/  @P2 VIADD R19, R19, 0x1 ;  /* 0x0000000113132836 */ /* 0x000fc60000000000 */
[----:B------:R-:W-:-:S13]  /*35b0*/  ISETP.GE.U32.AND P3, PT, R21, UR6, PT ;  /* 0x0000000615007c0c */ /* 0x000fda000bf66070 */
[----:B------:R-:W-:-:S04]  /*35c0*/  @P3 IADD3 R19, PT, PT, R19, 0x1, RZ ;  /* 0x0000000113133810 */ /* 0x000fc80007ffe0ff */
[----:B------:R-:W-:-:S04]  /*35d0*/  SEL R19, R16, R19, !P1 ;  /* 0x0000001310137207 */ /* 0x000fc80004800000 */
[----:B0-----:R-:W-:-:S05]  /*35e0*/  IADD3 R15, PT, PT, -R19, RZ, RZ ;  /* 0x000000ff130f7210 */ /* 0x001fca0007ffe1ff */
[----:B------:R-:W-:-:S04]  /*35f0*/  IMAD R22, R15, UR6, R22 ;  /* 0x000000060f167c24 */ /* 0x000fc8000f8e0216 */
[----:B------:R-:W-:-:S04]  /*3600*/  IMAD R15, R22, UR7, R19 ;  /* 0x00000007160f7c24 */ /* 0x000fc8000f8e0213 */
        /* <DEDUP_REMOVED lines=64> */
[----:B------:R-:W-:Y:S01]  /*3a10*/  IMAD.WIDE.U32 R14, R15, 0x8, R4 ;  /* 0x000000080f0e7825 */ /* 0x000fe200078e0004 */
[----:B--2---:R1:W-:Y:S05]  /*3a20*/  STG.E.64 desc[UR4][R10.64+0x1400], R12 ;  /* 0x0014000c0a007986 */ /* 0x0043ea000c101b04 */
[----:B------:R-:W2:Y:S01]  /*3a30*/  LDG.E.64 R14, desc[UR4][R14.64] ;  /* 0x000000040e0e7981 */ /* 0x000ea2000c1e1b00 */
[----:B------:R-:W-:-:S05]  /*3a40*/  VIADD R17, R17, 0x8 ;  /* 0x0000000811117836 */ /* 0x000fca0000000000 */
[----:B------:R-:W-:Y:S01]  /*3a50*/  ISETP.NE.AND P2, PT, R17, R8, PT ;  /* 0x000000081100720c */ /* 0x000fe20003f45270 */
[----:B--2---:R1:W-:-:S12]  /*3a60*/  STG.E.64 desc[UR4][R10.64+0x1800], R14 ;  /* 0x0018000e0a007986 */ /* 0x0043d8000c101b04 */
[----:B------:R-:W-:Y:S05]  /*3a70*/  @P2 BRA `(.L_x_618) ;  /* 0xfffffff400e42947 */ /* 0x000fea000383ffff */
.L_x_617:
[----:B------:R-:W-:Y:S05]  /*3a80*/  @!P0 EXIT ;  /* 0x000000000000894d */ /* 0x000fea0003800000 */
[----:B------:R-:W-:Y:S02]  /*3a90*/  ISETP.GE.U32.AND P1, PT, R20, 0x4, PT ;  /* 0x000000041400780c */ /* 0x000fe40003f26070 */
[----:B------:R-:W-:-:S04]  /*3aa0*/  LOP3.LUT R18, R6, 0x3, RZ, 0xc0, !PT ;  /* 0x0000000306127812 */ /* 0x000fc800078ec0ff */
[----:B------:R-:W-:-:S07]  /*3ab0*/  ISETP.NE.AND P0, PT, R18, RZ, PT ;  /* 0x000000ff1200720c */ /* 0x000fce0003f05270 */
[----:B------:R-:W-:Y:S06]  /*3ac0*/  @!P1 BRA `(.L_x_619) ;  /* 0x00000004003c9947 */ /* 0x000fec0003800000 */
[----:B------:R-:W2:Y:S01]  /*3ad0*/  LDCU.64 UR6, c[0x0][0x3a0] ;  /* 0x00007400ff0677ac */ /* 0x000ea20008000a00 */
[----:B-1----:R-:W-:Y:S01]  /*3ae0*/  MOV R12, RZ ;  /* 0x000000ff000c7202 */ /* 0x002fe20000000f00 */
[----:B0-----:R-:W-:-:S05]  /*3af0*/  IMAD R11, R8, 0x80, R7 ;  /* 0x00000080080b7824 */ /* 0x001fca00078e0207 */
[----:B------:R-:W-:Y:S01]  /*3b00*/  IADD3 R9, PT, PT, R11, R0, RZ ;  /* 0x000000000b097210 */ /* 0x000fe20007ffe0ff */
[----:B--2---:R-:W0:Y:S08]  /*3b10*/  I2F.U32.RP R4, UR7 ;  /* 0x0000000700047d06 */ /* 0x004e300008209000 */
[----:B0-----:R-:W0:Y:S02]  /*3b20*/  MUFU.RCP R4, R4 ;  /* 0x0000000400047308 */ /* 0x001e240000001000 */
[----:B0-----:R-:W-:-:S06]  /*3b30*/  IADD3 R13, PT, PT, R4, 0xffffffe, RZ ;  /* 0x0ffffffe040d7810 */ /* 0x001fcc0007ffe0ff */
[----:B------:R-:W0:Y:S02]  /*3b40*/  F2I.FTZ.U32.TRUNC.NTZ R13, R13 ;  /* 0x0000000d000d7305 */ /* 0x000e24000021f000 */
[----:B0-----:R-:W-:-:S05]  /*3b50*/  IADD3 R5, PT, PT, RZ, -R13, RZ ;  /* 0x8000000dff057210 */ /* 0x001fca0007ffe0ff */
[----:B------:R-:W-:-:S04]  /*3b60*/  IMAD R5, R5, UR7, RZ ;  /* 0x0000000705057c24 */ /* 0x000fc8000f8e02ff */
[----:B------:R-:W-:Y:S01]  /*3b70*/  IMAD.HI.U32 R12, R13, R5, R12 ;  /* 0x000000050d0c7227 */ /* 0x000fe200078e000c */
[----:B------:R-:W-:-:S05]  /*3b80*/  LOP3.LUT R13, RZ, UR7, RZ, 0x33, !PT ;  /* 0x00000007ff0d7c12 */ /* 0x000fca000f8e33ff */
[----:B------:R-:W-:-:S04]  /*3b90*/  IMAD.HI.U32 R10, R12, R9, RZ ;  /* 0x000000090c0a7227 */ /* 0x000fc800078e00ff */
[----:B------:R-:W-:-:S04]  /*3ba0*/  IMAD.MOV R4, RZ, RZ, -R10 ;  /* 0x000000ffff047224 */ /* 0x000fc800078e0a0a */
[----:B------:R-:W-:-:S05]  /*3bb0*/  IMAD R4, R4, UR7, R9 ;  /* 0x0000000704047c24 */ /* 0x000fca000f8e0209 */
[----:B------:R-:W-:-:S13]  /*3bc0*/  ISETP.GE.U32.AND P1, PT, R4, UR7, PT ;  /* 0x0000000704007c0c */ /* 0x000fda000bf26070 */
[----:B------:R-:W-:Y:S02]  /*3bd0*/  @P1 IADD3 R4, PT, PT, R4, -UR7, RZ ;  /* 0x8000000704041c10 */ /* 0x000fe4000fffe0ff */
[----:B------:R-:W-:Y:S02]  /*3be0*/  @P1 IADD3 R10, PT, PT, R10, 0x1, RZ ;  /* 0x000000010a0a1810 */ /* 0x000fe40007ffe0ff */
[----:B------:R-:W-:Y:S02]  /*3bf0*/  ISETP.GE.U32.AND P2, PT, R4, UR7, PT ;  /* 0x0000000704007c0c */ /* 0x000fe4000bf46070 */
[----:B------:R-:W0:Y:S01]  /*3c00*/  LDC.64 R4, c[0x0][0x3a8] ;  /* 0x0000ea00ff047b82 */ /* 0x000e220000000a00 */
[----:B------:R-:W-:-:S10]  /*3c10*/  ISETP.NE.U32.AND P1, PT, RZ, UR7, PT ;  /* 0x00000007ff007c0c */ /* 0x000fd4000bf25070 */
[----:B------:R-:W-:-:S05]  /*3c20*/  @P2 VIADD R10, R10, 0x1 ;  /* 0x000000010a0a2836 */ /* 0x000fca0000000000 */
[----:B------:R-:W-:-:S04]  /*3c30*/  SEL R10, R13, R10, !P1 ;  /* 0x0000000a0d0a7207 */ /* 0x000fc80004800000 */
[----:B------:R-:W-:-:S05]  /*3c40*/  IADD3 R14, PT, PT, -R10, RZ, RZ ;  /* 0x000000ff0a0e7210 */ /* 0x000fca0007ffe1ff */
[----:B------:R-:W-:-:S04]  /*3c50*/  IMAD R15, R14, UR7, R9 ;  /* 0x000000070e0f7c24 */ /* 0x000fc8000f8e0209 */
[----:B------:R-:W-:-:S04]  /*3c60*/  IMAD R15, R15, UR6, R10 ;  /* 0x000000060f0f7c24 */ /* 0x000fc8000f8e020a */
[----:B0-----:R-:W-:-:S06]  /*3c70*/  IMAD.WIDE.U32 R14, R15, 0x8, R4 ;  /* 0x000000080f0e7825 */ /* 0x001fcc00078e0004 */
        /* <DEDUP_REMOVED lines=14> */
[----:B------:R-:W-:-:S04]  /*3d60*/  IMAD.WIDE R10, R11, 0x8, R2 ;  /* 0x000000080b0a7825 */ /* 0x000fc800078e0202 */
        /* <DEDUP_REMOVED lines=14> */
[----:B------:R-:W-:-:S04]  /*3e50*/  IMAD R19, R14, UR7, R19 ;  /* 0x000000070e137c24 */ /* 0x000fc8000f8e0213 */
[----:B------:R-:W-:-:S04]  /*3e60*/  IMAD R15, R19, UR6, R20 ;  /* 0x00000006130f7c24 */ /* 0x000fc8000f8e0214 */
        /* <DEDUP_REMOVED lines=17> */
[----:B--2---:R2:W-:Y:S05]  /*3f80*/  STG.E.64 desc[UR4][R10.64+0x800], R14 ;  /* 0x0008000e0a007986 */ /* 0x0045ea000c101b04 */
[----:B------:R-:W3:Y:S01]  /*3f90*/  LDG.E.64 R4, desc[UR4][R4.64] ;  /* 0x0000000404047981 */ /* 0x000ee2000c1e1b00 */
[----:B------:R-:W-:-:S03]  /*3fa0*/  IADD3 R8, PT, PT, R8, 0x4, RZ ;  /* 0x0000000408087810 */ /* 0x000fc60007ffe0ff */
[----:B---3--:R2:W-:Y:S04]  /*3fb0*/  STG.E.64 desc[UR4][R10.64+0xc00], R4 ;  /* 0x000c00040a007986 */ /* 0x0085e8000c101b04 */
.L_x_619:
[----:B------:R-:W-:Y:S05]  /*3fc0*/  @!P0 EXIT ;  /* 0x000000000000894d */ /* 0x000fea0003800000 */
[----:B------:R-:W-:Y:S02]  /*3fd0*/  ISETP.NE.AND P0, PT, R18, 0x1, PT ;  /* 0x000000011200780c */ /* 0x000fe40003f05270 */
[----:B------:R-:W-:-:S04]  /*3fe0*/  LOP3.LUT R6, R6, 0x1, RZ, 0xc0, !PT ;  /* 0x0000000106067812 */ /* 0x000fc800078ec0ff */
[----:B------:R-:W-:-:S07]  /*3ff0*/  ISETP.NE.U32.AND P3, PT, R6, 0x1, PT ;  /* 0x000000010600780c */ /* 0x000fce0003f65070 */
[----:B------:R-:W-:Y:S06]  /*4000*/  @!P0 BRA `(.L_x_620) ;  /* 0x0000000000bc8947 */ /* 0x000fec0003800000 */
[----:B------:R-:W1:Y:S01]  /*4010*/  LDCU.64 UR6, c[0x0][0x3a0] ;  /* 0x00007400ff0677ac */ /* 0x000e620008000a00 */
[----:B0-----:R-:W-:-:S04]  /*4020*/  LEA R9, R8, R7, 0x7 ;  /* 0x0000000708097211 */ /* 0x001fc800078e38ff */
[----:B------:R-:W-:Y:S01]  /*4030*/  IADD3 R6, PT, PT, R9, R0, RZ ;  /* 0x0000000009067210 */ /* 0x000fe20007ffe0ff */
[----:B-12---:R-:W0:Y:S01]  /*4040*/  I2F.U32.RP R10, UR7 ;  /* 0x00000007000a7d06 */ /* 0x006e220008209000 */
[----:B------:R-:W-:-:S07]  /*4050*/  LOP3.LUT R12, RZ, UR7, RZ, 0x33, !PT ;  /* 0x00000007ff0c7c12 */ /* 0x000fce000f8e33ff */
[----:B0-----:R-:W0:Y:S02]  /*4060*/  MUFU.RCP R10, R10 ;  /* 0x0000000a000a7308 */ /* 0x001e240000001000 */
[----:B0-----:R-:W-:-:S06]  /*4070*/  VIADD R4, R10, 0xffffffe ;  /* 0x0ffffffe0a047836 */ /* 0x001fcc0000000000 */
[----:B------:R0:W1:Y:S02]  /*4080*/  F2I.FTZ.U32.TRUNC.NTZ R5, R4 ;  /* 0x0000000400057305 */ /* 0x000064000021f000 */
[----:B0-----:R-:W-:Y:S01]  /*4090*/  IMAD.MOV.U32 R4, RZ, RZ, RZ ;  /* 0x000000ffff047224 */ /* 0x001fe200078e00ff */
[----:B-1----:R-:W-:-:S05]  /*40a0*/  IADD3 R11, PT, PT, RZ, -R5, RZ ;  /* 0x80000005ff0b7210 */ /* 0x002fca0007ffe0ff */
[----:B------:R-:W-:-:S04]  /*40b0*/  IMAD R11, R11, UR7, RZ ;  /* 0x000000070b0b7c24 */ /* 0x000fc8000f8e02ff */
[----:B------:R-:W-:-:S06]  /*40c0*/  IMAD.HI.U32 R13, R5, R11, R4 ;  /* 0x0000000b050d7227 */ /* 0x000fcc00078e0004 */
[----:B------:R-:W-:-:S05]  /*40d0*/  IMAD.HI.U32 R11, R13, R6, RZ ;  /* 0x000000060d0b7227 */ /* 0x000fca00078e00ff */
[----:B------:R-:W-:-:S05]  /*40e0*/  IADD3 R5, PT, PT, -R11, RZ, RZ ;  /* 0x000000ff0b057210 */ /* 0x000fca0007ffe1ff */
[----:B------:R-:W-:-:S05]  /*40f0*/  IMAD R5, R5, UR7, R6 ;  /* 0x0000000705057c24 */ /* 0x000fca000f8e0206 */
[----:B------:R-:W-:-:S13]  /*4100*/  ISETP.GE.U32.AND P0, PT, R5, UR7, PT ;  /* 0x0000000705007c0c */ /* 0x000fda000bf06070 */
[----:B------:R-:W-:Y:S01]  /*4110*/  @P0 VIADD R5, R5, -UR7 ;  /* 0x8000000705050c36 */ /* 0x000fe20008000000 */
[----:B------:R-:W-:Y:S02]  /*4120*/  @P0 IADD3 R11, PT, PT, R11, 0x1, RZ ;  /* 0x000000010b0b0810 */ /* 0x000fe40007ffe0ff */
[----:B------:R-:W-:Y:S02]  /*4130*/  ISETP.NE.U32.AND P0, PT, RZ, UR7, PT ;  /* 0x00000007ff007c0c */ /* 0x000fe4000bf05070 */
[----:B------:R-:W-:Y:S02]  /*4140*/  ISETP.GE.U32.AND P1, PT, R5, UR7, PT ;  /* 0x0000000705007c0c */ /* 0x000fe4000bf26070 */
[----:B------:R-:W0:Y:S11]  /*4150*/  LDC.64 R4, c[0x0][0x3a8] ;  /* 0x0000ea00ff047b82 */ /* 0x000e360000000a00 */
[----:B------:R-:W-:-:S04]  /*4160*/  @P1 IADD3 R11, PT, PT, R11, 0x1, RZ ;  /* 0x000000010b0b1810 */ /* 0x000fc80007ffe0ff */
[----:B------:R-:W-:-:S05]  /*4170*/  SEL R11, R12, R11, !P0 ;  /* 0x0000000b0c0b7207 */ /* 0x000fca0004000000 */
[----:B------:R-:W-:-:S04]  /*4180*/  IMAD.MOV R15, RZ, RZ, -R11 ;  /* 0x000000ffff0f7224 */ /* 0x000fc800078e0a0b */
[----:B------:R-:W-:-:S04]  /*4190*/  IMAD R10, R15, UR7, R6 ;  /* 0x000000070f0a7c24 */ /* 0x000fc8000f8e0206 */
[----:B------:R-:W-:-:S04]  /*41a0*/  IMAD R11, R10, UR6, R11 ;  /* 0x000000060a0b7c24 */ /* 0x000fc8000f8e020b */
[----:B0-----:R-:W-:-:S06]  /*41b0*/  IMAD.WIDE.U32 R10, R11, 0x8, R4 ;  /* 0x000000080b0a7825 */ /* 0x001fcc00078e0004 */
[----:B------:R-:W2:Y:S01]  /*41c0*/  LDG.E.64 R10, desc[UR4][R10.64] ;  /* 0x000000040a0a7981 */ /* 0x000ea2000c1e1b00 */
[----:B------:R-:W-:-:S05]  /*41d0*/  IADD3 R6, PT, PT, R6, 0x80, RZ ;  /* 0x0000008006067810 */ /* 0x000fca0007ffe0ff */
[----:B------:R-:W-:-:S05]  /*41e0*/  IMAD.HI.U32 R13, R13, R6, RZ ;  /* 0x000000060d0d7227 */ /* 0x000fca00078e00ff */
[----:B------:R-:W-:-:S05]  /*41f0*/  IADD3 R15, PT, PT, -R13, RZ, RZ ;  /* 0x000000ff0d0f7210 */ /* 0x000fca0007ffe1ff */
[----:B------:R-:W-:-:S05]  /*4200*/  IMAD R15, R15, UR7, R6 ;  /* 0x000000070f0f7c24 */ /* 0x000fca000f8e0206 */
[----:B------:R-:W-:-:S13]  /*4210*/  ISETP.GE.U32.AND P1, PT, R15, UR7, PT ;  /* 0x000000070f007c0c */ /* 0x000fda000bf26070 */
[----:B------:R-:W-:Y:S01]  /*4220*/  @P1 VIADD R15, R15, -UR7 ;  /* 0x800000070f0f1c36 */ /* 0x000fe20008000000 */
[----:B------:R-:W-:-:S04]  /*4230*/  @P1 IADD3 R13, PT, PT, R13, 0x1, RZ ;  /* 0x000000010d0d1810 */ /* 0x000fc80007ffe0ff */
[----:B------:R-:W-:-:S13]  /*4240*/  ISETP.GE.U32.AND P2, PT, R15, UR7, PT ;  /* 0x000000070f007c0c */ /* 0x000fda000bf46070 */
[----:B------:R-:W-:-:S04]  /*4250*/  @P2 IADD3 R13, PT, PT, R13, 0x1, RZ ;  /* 0x000000010d0d2810 */ /* 0x000fc80007ffe0ff */
[----:B------:R-:W-:-:S05]  /*4260*/  SEL R12, R12, R13, !P0 ;  /* 0x0000000d0c0c7207 */ /* 0x000fca0004000000 */
[----:B------:R-:W-:-:S04]  /*4270*/  IMAD.MOV R13, RZ, RZ, -R12 ;  /* 0x000000ffff0d7224 */ /* 0x000fc800078e0a0c */
[----:B------:R-:W-:-:S04]  /*4280*/  IMAD R13, R13, UR7, R6 ;  /* 0x000000070d0d7c24 */ /* 0x000fc8000f8e0206 */
[----:B------:R-:W-:Y:S02]  /*4290*/  IMAD R15, R13, UR6, R12 ;  /* 0x000000060d0f7c24 */ /* 0x000fe4000f8e020c */
[----:B------:R-:W-:-:S04]  /*42a0*/  IMAD.WIDE R12, R9, 0x8, R2 ;  /* 0x00000008090c7825 */ /* 0x000fc800078e0202 */
[----:B------:R-:W-:Y:S01]  /*42b0*/  IMAD.WIDE.U32 R4, R15, 0x8, R4 ;  /* 0x000000080f047825 */ /* 0x000fe200078e0004 */
[----:B--2---:R3:W-:Y:S05]  /*42c0*/  STG.E.64 desc[UR4][R12.64], R10 ;  /* 0x0000000a0c007986 */ /* 0x0047ea000c101b04 */
[----:B------:R-:W2:Y:S01]  /*42d0*/  LDG.E.64 R4, desc[UR4][R4.64] ;  /* 0x0000000404047981 */ /* 0x000ea2000c1e1b00 */
[----:B------:R-:W-:-:S03]  /*42e0*/  IADD3 R8, PT, PT, R8, 0x2, RZ ;  /* 0x0000000208087810 */ /* 0x000fc60007ffe0ff */
[----:B--2---:R3:W-:Y:S04]  /*42f0*/  STG.E.64 desc[UR4][R12.64+0x400], R4 ;  /* 0x000400040c007986 */ /* 0x0047e8000c101b04 */
.L_x_620:
[----:B------:R-:W-:Y:S05]  /*4300*/  @P3 EXIT ;  /* 0x000000000000394d */ /* 0x000fea0003800000 */
[----:B------:R-:W4:Y:S01]  /*4310*/  LDCU.64 UR6, c[0x0][0x3a0] ;  /* 0x00007400ff0677ac */ /* 0x000f220008000a00 */
[----:B--23--:R-:W-:Y:S01]  /*4320*/  HFMA2 R4, -RZ, RZ, 0, 0 ;  /* 0x00000000ff047431 */ /* 0x00cfe200000001ff */
[----:B0-----:R-:W-:-:S05]  /*4330*/  LEA R7, R8, R7, 0x7 ;  /* 0x0000000708077211 */ /* 0x001fca00078e38ff */
[----:B------:R-:W-:Y:S01]  /*4340*/  IMAD.IADD R0, R7, 0x1, R0 ;  /* 0x0000000107007824 */ /* 0x000fe200078e0200 */
[----:B----4-:R-:W0:Y:S01]  /*4350*/  I2F.U32.RP R9, UR7 ;  /* 0x0000000700097d06 */ /* 0x010e220008209000 */
[----:B------:R-:W-:-:S07]  /*4360*/  ISETP.NE.U32.AND P2, PT, RZ, UR7, PT ;  /* 0x00000007ff007c0c */ /* 0x000fce000bf45070 */
[----:B0-----:R-:W1:Y:S02]  /*4370*/  MUFU.RCP R9, R9 ;  /* 0x0000000900097308 */ /* 0x001e640000001000 */
[----:B-1----:R-:W-:-:S06]  /*4380*/  IADD3 R10, PT, PT, R9, 0xffffffe, RZ ;  /* 0x0ffffffe090a7810 */ /* 0x002fcc0007ffe0ff */
        /* <DEDUP_REMOVED lines=22> */
.L_x_621:
        /* <DEDUP_REMOVED lines=9> */
.L_x_1051:


//--------------------- .text._ZN3cub18CUB_300001_SM_10006detail9transform16transform_kernelINS2_10policy_hubILb1EN4cuda3std3__45tupleIJN6thrust24THRUST_300001_SM_1000_NS20permutation_iteratorINSA_6detail15normal_iteratorINSA_10device_ptrIdEEEENSA_18transform_iteratorI14transposeIndexNSA_17counting_iteratorImNSA_11use_defaultESK_SK_EESK_SK_EEEEEEEE10policy1000EiNS7_10__identityESG_JSN_EEEvT0_iT1_T2_DpNS2_10kernel_argIT3_EE --------------------------
	.section	.text._ZN3cub18CUB_300001_SM_10006detail9transform16transform_kernelINS2_10policy_hubILb1EN4cuda3std3__45tupleIJN6thrust24THRUST_300001_SM_1000_NS20permutation_iteratorINSA_6detail15normal_iteratorINSA_10device_ptrIdEEEENSA_18transform_iteratorI14transposeIndexNSA_17counting_iteratorImNSA_11use_defaultESK_SK_EESK_SK_EEEEEEEE10policy1000EiNS7_10__identityESG_JSN_EEEvT0_iT1_T2_DpNS2_10kernel_argIT3_EE,"ax",@progbits
	.align	128
        .global         _ZN3cub18CUB_300001_SM_10006detail9transform16transform_kernelINS2_10policy_hubILb1EN4cuda3std3__45tupleIJN6thrust24THRUST_300001_SM_1000_NS20permutation_iteratorINSA_6detail15normal_iteratorINSA_10device_ptrIdEEEENSA_18transform_iteratorI14transposeIndexNSA_17counting_iteratorImNSA_11use_defaultESK_SK_EESK_SK_EEEEEEEE10policy1000EiNS7_10__identityESG_JSN_EEEvT0_iT1_T2_DpNS2_10kernel_argIT3_EE
        .type           _ZN3cub18CUB_300001_SM_10006detail9transform16transform_kernelINS2_10policy_hubILb1EN4cuda3std3__45tupleIJN6thrust24THRUST_300001_SM_1000_NS20permutation_iteratorINSA_6detail15normal_iteratorINSA_10device_ptrIdEEEENSA_18transform_iteratorI14transposeIndexNSA_17counting_iteratorImNSA_11use_defaultESK_SK_EESK_SK_EEEEEEEE10policy1000EiNS7_10__identityESG_JSN_EEEvT0_iT1_T2_DpNS2_10kernel_argIT3_EE,@function
        .size           _ZN3cub18CUB_300001_SM_10006detail9transform16transform_kernelINS2_10policy_hubILb1EN4cuda3std3__45tupleIJN6thrust24THRUST_300001_SM_1000_NS20permutation_iteratorINSA_6detail15normal_iteratorINSA_10device_ptrIdEEEENSA_18transform_iteratorI14transposeIndexNSA_17counting_iteratorImNSA_11use_defaultESK_SK_EESK_SK_EEEEEEEE10policy1000EiNS7_10__identityESG_JSN_EEEvT0_iT1_T2_DpNS2_10kernel_argIT3_EE,(.L_x_1052 - _ZN3cub18CUB_300001_SM_10006detail9transform16transform_kernelINS2_10policy_hubILb1EN4cuda3std3__45tupleIJN6thrust24THRUST_300001_SM_1000_NS20permutation_iteratorINSA_6detail15normal_iteratorINSA_10device_ptrIdEEEENSA_18transform_iteratorI14transposeIndexNSA_17counting_iteratorImNSA_11use_defaultESK_SK_EESK_SK_EEEEEEEE10policy1000EiNS7_10__identityESG_JSN_EEEvT0_iT1_T2_DpNS2_10kernel_argIT3_EE)
        .other          _ZN3cub18CUB_300001_SM_10006detail9transform16transform_kernelINS2_10policy_hubILb1EN4cuda3std3__45tupleIJN6thrust24THRUST_300001_SM_1000_NS20permutation_iteratorINSA_6detail15normal_iteratorINSA_10device_ptrIdEEEENSA_18transform_iteratorI14transposeIndexNSA_17counting_iteratorImNSA_11use_defaultESK_SK_EESK_SK_EEEEEEEE10policy1000EiNS7_10__identityESG_JSN_EEEvT0_iT1_T2_DpNS2_10kernel_argIT3_EE,@"STO_CUDA_ENTRY STV_DEFAULT"
_ZN3cub18CUB_300001_SM_10006detail9transform16transform_kernelINS2_10policy_hubILb1EN4cuda3std3__45tupleIJN6thrust24THRUST_300001_SM_1000_NS20permutation_iteratorINSA_6detail15normal_iteratorINSA_10device_ptrIdEEEENSA_18transform_iteratorI14transposeIndexNSA_17counting_iteratorImNSA_11use_defaultESK_SK_EESK_SK_EEEEEEEE10policy1000EiNS7_10__identityESG_JSN_EEEvT0_iT1_T2_DpNS2_10kernel_argIT3_EE:
.text._ZN3cub18CUB_300001_SM_10006detail9transform16transform_kernelINS2_10policy_hubILb1EN4cuda3std3__45tupleIJN6thrust24THRUST_300001_SM_1000_NS20permutation_iteratorINSA_6detail15normal_iteratorINSA_10device_ptrIdEEEENSA_18transform_iteratorI14transposeIndexNSA_17counting_iteratorImNSA_11use_defaultESK_SK_EESK_SK_EEEEEEEE10policy1000EiNS7_10__identityESG_JSN_EEEvT0_iT1_T2_DpNS2_10kernel_argIT3_EE:
[----:B------:R-:W-:Y:S08]  /*0000*/  LDC R1, c[0x0][0x37c] ;  /* 0x0000df00ff017b82 */ /* 0x000ff00000000800 */
[----:B------:R-:W0:Y:S01]  /*0010*/  LDC.64 R4, c[0x0][0x380] ;  /* 0x0000e000ff047b82 */ /* 0x000e220000000a00 */
[----:B------:R-:W1:Y:S07]  /*0020*/  LDCU UR6, c[0x0][0x398] ;  /* 0x00007300ff0677ac */ /* 0x000e6e0008000800 */
[----:B------:R-:W2:Y:S08]  /*0030*/  S2UR UR4, SR_CTAID.X ;  /* 0x00000000000479c3 */ /* 0x000eb00000002500 */
[----:B------:R-:W3:Y:S01]  /*0040*/  LDC.64 R2, c[0x0][0x390] ;  /* 0x0000e400ff027b82 */ /* 0x000ee20000000a00 */
[----:B0-----:R-:W-:-:S05]  /*0050*/  SHF.L.U32 R10, R5, 0x7, RZ ;  /* 0x00000007050a7819 */ /* 0x001fca00000006ff */
[----:B--2---:R-:W-:Y:S01]  /*0060*/  IMAD R7, R10, UR4, RZ ;  /* 0x000000040a077c24 */ /* 0x004fe2000f8e02ff */
[----:B------:R-:W0:Y:S03]  /*0070*/  LDCU.64 UR4, c[0x0][0x358] ;  /* 0x00006b00ff0477ac */ /* 0x000e260008000a00 */
[----:B------:R-:W-:Y:S01]  /*0080*/  IMAD.IADD R9, R4, 0x1, -R7 ;  /* 0x0000000104097824 */ /* 0x000fe200078e0a07 */
[C---:B-1----:R-:W-:Y:S01]  /*0090*/  IADD3 R0, PT, PT, R7.reuse, UR6, RZ ;  /* 0x0000000607007c10 */ /* 0x042fe2000fffe0ff */
[----:B---3--:R-:W-:-:S03]  /*00a0*/  IMAD.WIDE R2, R7, 0x8, R2 ;  /* 0x0000000807027825 */ /* 0x008fc600078e0202 */
[CC--:B------:R-:W-:Y:S02]  /*00b0*/  ISETP.GT.AND P0, PT, R10.reuse, R9.reuse, PT ;  /* 0x000000090a00720c */ /* 0x0c0fe40003f04270 */
[----:B------:R-:W-:-:S11]  /*00c0*/  VIMNMX R10, PT, PT, R10, R9, PT ;  /* 0x000000090a0a7248 */ /* 0x000fd60003fe0100 */
[----:B0-----:R-:W-:Y:S05]  /*00d0*/  @P0 BRA `(.L_x_622) ;  /* 0x0000001400140947 */ /* 0x001fea0003800000 */
[----:B------:R-:W-:-:S13]  /*00e0*/  ISETP.GE.AND P0, PT, R5, 0x1, PT ;  /* 0x000000010500780c */ /* 0x000fda0003f06270 */
[----:B------:R-:W-:Y:S05]  /*00f0*/  @!P0 EXIT ;  /* 0x000000000000894d */ /* 0x000fea0003800000 */
[----:B------:R-:W0:Y:S01]  /*0100*/  S2R R4, SR_TID.X ;  /* 0x0000000000047919 */ /* 0x000e220000002100 */
[C---:B------:R-:W-:Y:S01]  /*0110*/  ISETP.GE.U32.AND P1, PT, R5.reuse, 0x8, PT ;  /* 0x000000080500780c */ /* 0x040fe20003f26070 */
[----:B------:R-:W-:Y:S01]  /*0120*/  IMAD.MOV.U32 R9, RZ, RZ, RZ ;  /* 0x000000ffff097224 */ /* 0x000fe200078e00ff */
[----:B------:R-:W-:-:S04]  /*0130*/  LOP3.LUT R18, R5, 0x7, RZ, 0xc0, !PT ;  /* 0x0000000705127812 */ /* 0x000fc800078ec0ff */
[----:B------:R-:W-:-:S07]  /*0140*/  ISETP.NE.AND P0, PT, R18, RZ, PT ;  /* 0x000000ff1200720c */ /* 0x000fce0003f05270 */
[----:B------:R-:W-:Y:S06]  /*0150*/  @!P1 BRA `(.L_x_623) ;  /* 0x0000000800589947 */ /* 0x000fec0003800000 */
[----:B------:R-:W1:Y:S01]  /*0160*/  LDCU UR6, c[0x0][0x3a4] ;  /* 0x00007480ff0677ac */ /* 0x000e620008000800 */
[----:B------:R-:W2:Y:S01]  /*0170*/  LDC.64 R6, c[0x0][0x3a8] ;  /* 0x0000ea00ff067b82 */ /* 0x000ea20000000a00 */
[----:B------:R-:W-:Y:S02]  /*0180*/  HFMA2 R8, -RZ, RZ, 0, 0 ;  /* 0x00000000ff087431 */ /* 0x000fe400000001ff */
[----:B------:R-:W-:Y:S01]  /*0190*/  IMAD.MOV.U32 R17, RZ, RZ, RZ ;  /* 0x000000ffff117224 */ /* 0x000fe200078e00ff */
[----:B------:R-:W3:Y:S01]  /*01a0*/  LDCU UR7, c[0x0][0x3a0] ;  /* 0x00007400ff0777ac */ /* 0x000ee20008000800 */
[----:B-1----:R-:W1:Y:S01]  /*01b0*/  I2F.U32.RP R10, UR6 ;  /* 0x00000006000a7d06 */ /* 0x002e620008209000 */
[----:B------:R-:W-:Y:S02]  /*01c0*/  ISETP.NE.U32.AND P1, PT, RZ, UR6, PT ;  /* 0x00000006ff007c0c */ /* 0x000fe4000bf25070 */
[----:B------:R-:W-:-:S05]  /*01d0*/  LOP3.LUT R16, RZ, UR6, RZ, 0x33, !PT ;  /* 0x00000006ff107c12 */ /* 0x000fca000f8e33ff */
[----:B-1----:R-:W1:Y:S02]  /*01e0*/  MUFU.RCP R10, R10 ;  /* 0x0000000a000a7308 */ /* 0x002e640000001000 */
[----:B-1----:R-:W-:-:S06]  /*01f0*/  IADD3 R11, PT, PT, R10, 0xffffffe, RZ ;  /* 0x0ffffffe0a0b7810 */ /* 0x002fcc0007ffe0ff */
[----:B------:R-:W1:Y:S02]  /*0200*/  F2I.FTZ.U32.TRUNC.NTZ R9, R11 ;  /* 0x0000000b00097305 */ /* 0x000e64000021f000 */
[----:B-1----:R-:W-:-:S04]  /*0210*/  IMAD.MOV R13, RZ, RZ, -R9 ;  /* 0x000000ffff0d7224 */ /* 0x002fc800078e0a09 */
[----:B------:R-:W-:-:S04]  /*0220*/  IMAD R13, R13, UR6, RZ ;  /* 0x000000060d0d7c24 */ /* 0x000fc8000f8e02ff */
[----:B------:R-:W-:Y:S01]  /*0230*/  IMAD.HI.U32 R8, R9, R13, R8 ;  /* 0x0000000d09087227 */ /* 0x000fe200078e0008 */
[----:B--23--:R-:W-:-:S07]  /*0240*/  LOP3.LUT R9, R5, 0x7ffffff8, RZ, 0xc0, !PT ;  /* 0x7ffffff805097812 */ /* 0x00cfce00078ec0ff */
.L_x_624:
[----:B0-----:R-:W-:-:S05]  /*0250*/  LEA R21, R17, R4, 0x7 ;  /* 0x0000000411157211 */ /* 0x001fca00078e38ff */
[----:B------:R-:W-:-:S04]  /*0260*/  IMAD.IADD R19, R21, 0x1, R0 ;  /* 0x0000000115137824 */ /* 0x000fc800078e0200 */
[----:B-1----:R-:W-:-:S05]  /*0270*/  IMAD.HI.U32 R11, R8, R19, RZ ;  /* 0x00000013080b7227 */ /* 0x002fca00078e00ff */
[----:B------:R-:W-:-:S05]  /*0280*/  IADD3 R10, PT, PT, -R11, RZ, RZ ;  /* 0x000000ff0b0a7210 */ /* 0x000fca0007ffe1ff */
[----:B------:R-:W-:-:S05]  /*0290*/  IMAD R10, R10, UR6, R19 ;  /* 0x000000060a0a7c24 */ /* 0x000fca000f8e0213 */
[----:B------:R-:W-:-:S13]  /*02a0*/  ISETP.GE.U32.AND P2, PT, R10, UR6, PT ;  /* 0x000000060a007c0c */ /* 0x000fda000bf46070 */
[----:B------:R-:W-:Y:S01]  /*02b0*/  @P2 VIADD R10, R10, -UR6 ;  /* 0x800000060a0a2c36 */ /* 0x000fe20008000000 */
[----:B------:R-:W-:-:S04]  /*02c0*/  @P2 IADD3 R11, PT, PT, R11, 0x1, RZ ;  /* 0x000000010b0b2810 */ /* 0x000fc80007ffe0ff */
        /* <DEDUP_REMOVED lines=8> */
[----:B------:R-:W-:-:S04]  /*0350*/  VIADD R13, R19, 0x80 ;  /* 0x00000080130d7836 */ /* 0x000fc80000000000 */
[----:B------:R-:W-:-:S05]  /*0360*/  IMAD.HI.U32 R15, R8, R13, RZ ;  /* 0x0000000d080f7227 */ /* 0x000fca00078e00ff */
        /* <DEDUP_REMOVED lines=13> */
[----:B--2---:R0:W-:Y:S05]  /*0440*/  STG.E.64 desc[UR4][R12.64], R10 ;  /* 0x0000000a0c007986 */ /* 0x0041ea000c101b04 */
[----:B------:R-:W2:Y:S01]  /*0450*/  LDG.E.64 R14, desc[UR4][R14.64] ;  /* 0x000000040e0e7981 */ /* 0x000ea2000c1e1b00 */
[----:B------:R-:W-:-:S04]  /*0460*/  VIADD R23, R19, 0x100 ;  /* 0x0000010013177836 */ /* 0x000fc80000000000 */
[----:B------:R-:W-:-:S05]  /*0470*/  IMAD.HI.U32 R25, R8, R23, RZ ;  /* 0x0000001708197227 */ /* 0x000fca00078e00ff */
[----:B------:R-:W-:Y:S01]  /*0480*/  IADD3 R20, PT, PT, -R25, RZ, RZ ;  /* 0x000000ff19147210 */ /* 0x000fe20007ffe1ff */
[----:B0-----:R-:W-:-:S04]  /*0490*/  VIADD R11, R21, 0x80 ;  /* 0x00000080150b7836 */ /* 0x001fc80000000000 */
        /* <DEDUP_REMOVED lines=12> */
[----:B--2---:R0:W-:Y:S05]  /*0560*/  STG.E.64 desc[UR4][R10.64], R14 ;  /* 0x0000000e0a007986 */ /* 0x0041ea000c101b04 */
[----:B------:R-:W2:Y:S01]  /*0570*/  LDG.E.64 R12, desc[UR4][R12.64] ;  /* 0x000000040c0c7981 */ /* 0x000ea2000c1e1b00 */
[----:B------:R-:W-:-:S05]  /*0580*/  IADD3 R21, PT, PT, R19, 0x180, RZ ;  /* 0x0000018013157810 */ /* 0x000fca0007ffe0ff */
[----:B------:R-:W-:-:S04]  /*0590*/  IMAD.HI.U32 R23, R8, R21, RZ ;  /* 0x0000001508177227 */ /* 0x000fc800078e00ff */
[----:B------:R-:W-:-:S04]  /*05a0*/  IMAD.MOV R20, RZ, RZ, -R23 ;  /* 0x000000ffff147224 */ /* 0x000fc800078e0a17 */
[----:B------:R-:W-:-:S05]  /*05b0*/  IMAD R20, R20, UR6, R21 ;  /* 0x0000000614147c24 */ /* 0x000fca000f8e0215 */
[----:B------:R-:W-:-:S13]  /*05c0*/  ISETP.GE.U32.AND P2, PT, R20, UR6, PT ;  /* 0x0000000614007c0c */ /* 0x000fda000bf46070 */
[----:B------:R-:W-:Y:S01]  /*05d0*/  @P2 IADD3 R20, PT, PT, R20, -UR6, RZ ;  /* 0x8000000614142c10 */ /* 0x000fe2000fffe0ff */
[----:B------:R-:W-:-:S03]  /*05e0*/  @P2 VIADD R23, R23, 0x1 ;  /* 0x0000000117172836 */ /* 0x000fc60000000000 */
[----:B------:R-:W-:-:S13]  /*05f0*/  ISETP.GE.U32.AND P3, PT, R20, UR6, PT ;  /* 0x0000000614007c0c */ /* 0x000fda000bf66070 */
[----:B------:R-:W-:-:S04]  /*0600*/  @P3 IADD3 R23, PT, PT, R23, 0x1, RZ ;  /* 0x0000000117173810 */ /* 0x000fc80007ffe0ff */
[----:B------:R-:W-:-:S05]  /*0610*/  SEL R23, R16, R23, !P1 ;  /* 0x0000001710177207 */ /* 0x000fca0004800000 */
[----:B0-----:R-:W-:-:S04]  /*0620*/  IMAD.MOV R14, RZ, RZ, -R23 ;  /* 0x000000ffff0e7224 */ /* 0x001fc800078e0a17 */
        /* <DEDUP_REMOVED lines=67> */
[----:B--2---:R1:W-:Y:S05]  /*0a60*/  STG.E.64 desc[UR4][R10.64+0x1400], R12 ;  /* 0x0014000c0a007986 */ /* 0x0043ea000c101b04 */
[----:B------:R-:W2:Y:S01]  /*0a70*/  LDG.E.64 R14, desc[UR4][R14.64] ;  /* 0x000000040e0e7981 */ /* 0x000ea2000c1e1b00 */
[----:B------:R-:W-:-:S04]  /*0a80*/  IADD3 R17, PT, PT, R17, 0x8, RZ ;  /* 0x0000000811117810 */ /* 0x000fc80007ffe0ff */
[----:B------:R-:W-:Y:S01]  /*0a90*/  ISETP.NE.AND P2, PT, R17, R9, PT ;  /* 0x000000091100720c */ /* 0x000fe20003f45270 */
[----:B--2---:R1:W-:-:S12]  /*0aa0*/  STG.E.64 desc[UR4][R10.64+0x1800], R14 ;  /* 0x0018000e0a007986 */ /* 0x0043d8000c101b04 */
[----:B------:R-:W-:Y:S05]  /*0ab0*/  @P2 BRA `(.L_x_624) ;  /* 0xfffffff400e42947 */ /* 0x000fea000383ffff */
.L_x_623:
[----:B------:R-:W-:Y:S05]  /*0ac0*/  @!P0 EXIT ;  /* 0x000000000000894d */ /* 0x000fea0003800000 */
[----:B------:R-:W-:Y:S02]  /*0ad0*/  ISETP.GE.U32.AND P1, PT, R18, 0x4, PT ;  /* 0x000000041200780c */ /* 0x000fe40003f26070 */
[----:B------:R-:W-:-:S04]  /*0ae0*/  LOP3.LUT R19, R5, 0x3, RZ, 0xc0, !PT ;  /* 0x0000000305137812 */ /* 0x000fc800078ec0ff */
[----:B------:R-:W-:-:S07]  /*0af0*/  ISETP.NE.AND P0, PT, R19, RZ, PT ;  /* 0x000000ff1300720c */ /* 0x000fce0003f05270 */
[----:B------:R-:W-:Y:S06]  /*0b00*/  @!P1 BRA `(.L_x_625) ;  /* 0x00000004003c9947 */ /* 0x000fec0003800000 */
[----:B------:R-:W2:Y:S01]  /*0b10*/  LDCU.64 UR6, c[0x0][0x3a0] ;  /* 0x00007400ff0677ac */ /* 0x000ea20008000a00 */
[----:B------:R-:W-:Y:S01]  /*0b20*/  MOV R6, RZ ;  /* 0x000000ff00067202 */ /* 0x000fe20000000f00 */
[----:B01----:R-:W-:-:S04]  /*0b30*/  IMAD R11, R9, 0x80, R4 ;  /* 0x00000080090b7824 */ /* 0x003fc800078e0204 */
[----:B------:R-:W-:Y:S01]  /*0b40*/  IMAD.IADD R8, R11, 0x1, R0 ;  /* 0x000000010b087824 */ /* 0x000fe200078e0200 */
[----:B--2---:R-:W0:Y:S08]  /*0b50*/  I2F.U32.RP R10, UR7 ;  /* 0x00000007000a7d06 */ /* 0x004e300008209000 */
[----:B0-----:R-:W0:Y:S02]  /*0b60*/  MUFU.RCP R10, R10 ;  /* 0x0000000a000a7308 */ /* 0x001e240000001000 */
[----:B0-----:R-:W-:-:S06]  /*0b70*/  VIADD R12, R10, 0xffffffe ;  /* 0x0ffffffe0a0c7836 */ /* 0x001fcc0000000000 */
[----:B------:R0:W1:Y:S02]  /*0b80*/  F2I.FTZ.U32.TRUNC.NTZ R7, R12 ;  /* 0x0000000c00077305 */ /* 0x000064000021f000 */
[----:B0-----:R-:W-:Y:S02]  /*0b90*/  LOP3.LUT R12, RZ, UR7, RZ, 0x33, !PT ;  /* 0x00000007ff0c7c12 */ /* 0x001fe4000f8e33ff */
        /* <DEDUP_REMOVED lines=12> */
[----:B------:R-:W-:-:S05]  /*0c60*/  @P2 VIADD R15, R15, 0x1 ;  /* 0x000000010f0f2836 */ /* 0x000fca0000000000 */
[----:B------:R-:W-:-:S04]  /*0c70*/  SEL R15, R12, R15, !P1 ;  /* 0x0000000f0c0f7207 */ /* 0x000fc80004800000 */
[----:B------:R-:W-:-:S05]  /*0c80*/  IADD3 R17, PT, PT, -R15, RZ, RZ ;  /* 0x000000ff0f117210 */ /* 0x000fca0007ffe1ff */
[----:B------:R-:W-:-:S04]  /*0c90*/  IMAD R10, R17, UR7, R8 ;  /* 0x00000007110a7c24 */ /* 0x000fc8000f8e0208 */
[----:B------:R-:W-:-:S04]  /*0ca0*/  IMAD R15, R10, UR6, R15 ;  /* 0x000000060a0f7c24 */ /* 0x000fc8000f8e020f */
[----:B0-----:R-:W-:-:S06]  /*0cb0*/  IMAD.WIDE.U32 R14, R15, 0x8, R6 ;  /* 0x000000080f0e7825 */ /* 0x001fcc00078e0006 */
        /* <DEDUP_REMOVED lines=47> */
[----:B------:R-:W-:Y:S01]  /*0fb0*/  IMAD.WIDE.U32 R6, R13, 0x8, R6 ;  /* 0x000000080d067825 */ /* 0x000fe200078e0006 */
[----:B---3--:R2:W-:Y:S05]  /*0fc0*/  STG.E.64 desc[UR4][R10.64+0x800], R14 ;  /* 0x0008000e0a007986 */ /* 0x0085ea000c101b04 */
[----:B------:R-:W3:Y:S01]  /*0fd0*/  LDG.E.64 R6, desc[UR4][R6.64] ;  /* 0x0000000406067981 */ /* 0x000ee2000c1e1b00 */
[----:B------:R-:W-:-:S03]  /*0fe0*/  VIADD R9, R9, 0x4 ;  /* 0x0000000409097836 */ /* 0x000fc60000000000 */
[----:B---3--:R2:W-:Y:S04]  /*0ff0*/  STG.E.64 desc[UR4][R10.64+0xc00], R6 ;  /* 0x000c00060a007986 */ /* 0x0085e8000c101b04 */
.L_x_625:
        /* <DEDUP_REMOVED lines=11> */
[----:B0-----:R-:W-:-:S06]  /*10b0*/  IADD3 R6, PT, PT, R10, 0xffffffe, RZ ;  /* 0x0ffffffe0a067810 */ /* 0x001fcc0007ffe0ff */
[----:B------:R0:W1:Y:S02]  /*10c0*/  F2I.FTZ.U32.TRUNC.NTZ R7, R6 ;  /* 0x0000000600077305 */ /* 0x000064000021f000 */
[----:B0-----:R-:W-:Y:S02]  /*10d0*/  IMAD.MOV.U32 R6, RZ, RZ, RZ ;  /* 0x000000ffff067224 */ /* 0x001fe400078e00ff */
[----:B-1----:R-:W-:-:S04]  /*10e0*/  IMAD.MOV R11, RZ, RZ, -R7 ;  /* 0x000000ffff0b7224 */ /* 0x002fc800078e0a07 */
[----:B------:R-:W-:-:S04]  /*10f0*/  IMAD R11, R11, UR7, RZ ;  /* 0x000000070b0b7c24 */ /* 0x000fc8000f8e02ff */
[----:B------:R-:W-:-:S06]  /*1100*/  IMAD.HI.U32 R13, R7, R11, R6 ;  /* 0x0000000b070d7227 */ /* 0x000fcc00078e0006 */
[----:B------:R-:W-:-:S04]  /*1110*/  IMAD.HI.U32 R11, R13, R8, RZ ;  /* 0x000000080d0b7227 */ /* 0x000fc800078e00ff */
[----:B------:R-:W-:-:S04]  /*1120*/  IMAD.MOV R7, RZ, RZ, -R11 ;  /* 0x000000ffff077224 */ /* 0x000fc800078e0a0b */
[----:B------:R-:W-:-:S05]  /*1130*/  IMAD R7, R7, UR7, R8 ;  /* 0x0000000707077c24 */ /* 0x000fca000f8e0208 */
[----:B------:R-:W-:-:S13]  /*1140*/  ISETP.GE.U32.AND P0, PT, R7, UR7, PT ;  /* 0x0000000707007c0c */ /* 0x000fda000bf06070 */
[----:B------:R-:W-:Y:S01]  /*1150*/  @P0 IADD3 R7, PT, PT, R7, -UR7, RZ ;  /* 0x8000000707070c10 */ /* 0x000fe2000fffe0ff */
[----:B------:R-:W-:Y:S01]  /*1160*/  @P0 VIADD R11, R11, 0x1 ;  /* 0x000000010b0b0836 */ /* 0x000fe20000000000 */
        /* <DEDUP_REMOVED lines=29> */
.L_x_626:
[----:B------:R-:W-:Y:S05]  /*1340*/  @P1 EXIT ;  /* 0x000000000000194d */ /* 0x000fea0003800000 */
[----:B------:R-:W2:Y:S01]  /*1350*/  LDCU.64 UR6, c[0x0][0x3a0] ;  /* 0x00007400ff0677ac */ /* 0x000ea20008000a00 */
[----:B0-----:R-:W-:Y:S02]  /*1360*/  IMAD R9, R9, 0x80, R4 ;  /* 0x0000008009097824 */ /* 0x001fe400078e0204 */
[----:B------:R-:W-:Y:S02]  /*1370*/  HFMA2 R4, -RZ, RZ, 0, 0 ;  /* 0x00000000ff047431 */ /* 0x000fe400000001ff */
[----:B------:R-:W-:Y:S01]  /*1380*/  IMAD.IADD R0, R9, 0x1, R0 ;  /* 0x0000000109007824 */ /* 0x000fe200078e0200 */
[----:B--23--:R-:W0:Y:S01]  /*1390*/  I2F.U32.RP R7, UR7 ;  /* 0x0000000700077d06 */ /* 0x00ce220008209000 */
[----:B------:R-:W-:-:S07]  /*13a0*/  ISETP.NE.U32.AND P2, PT, RZ, UR7, PT ;  /* 0x00000007ff007c0c */ /* 0x000fce000bf45070 */
[----:B0-----:R-:W0:Y:S02]  /*13b0*/  MUFU.RCP R7, R7 ;  /* 0x0000000700077308 */ /* 0x001e240000001000 */
[----:B0-----:R-:W-:-:S06]  /*13c0*/  VIADD R8, R7, 0xffffffe ;  /* 0x0ffffffe07087836 */ /* 0x001fcc0000000000 */
[----:B------:R-:W1:Y:S02]  /*13d0*/  F2I.FTZ.U32.TRUNC.NTZ R5, R8 ;  /* 0x0000000800057305 */ /* 0x000e64000021f000 */
        /* <DEDUP_REMOVED lines=21> */
.L_x_622:
[----:B------:R-:W-:-:S13]  /*1530*/  ISETP.GE.AND P0, PT, R5, 0x1, PT ;  /* 0x000000010500780c */ /* 0x000fda0003f06270 */
[----:B------:R-:W-:Y:S05]  /*1540*/  @!P0 EXIT ;  /* 0x000000000000894d */ /* 0x000fea0003800000 */
[----:B------:R-:W0:Y:S01]  /*1550*/  S2R R9, SR_TID.X ;  /* 0x0000000000097919 */ /* 0x000e220000002100 */
[C---:B------:R-:W-:Y:S01]  /*1560*/  ISETP.GE.U32.AND P0, PT, R5.reuse, 0x8, PT ;  /* 0x000000080500780c */ /* 0x040fe20003f06070 */
[----:B------:R-:W-:Y:S01]  /*1570*/  IMAD.MOV.U32 R8, RZ, RZ, RZ ;  /* 0x000000ffff087224 */ /* 0x000fe200078e00ff */
[----:B------:R-:W-:-:S11]  /*1580*/  LOP3.LUT R18, R5, 0x7, RZ, 0xc0, !PT ;  /* 0x0000000705127812 */ /* 0x000fd600078ec0ff */
[----:B------:R-:W-:Y:S05]  /*1590*/  @!P0 BRA `(.L_x_627) ;  /* 0x0000000c00e48947 */ /* 0x000fea0003800000 */
[----:B------:R-:W1:Y:S01]  /*15a0*/  LDC.64 R6, c[0x0][0x3a8] ;  /* 0x0000ea00ff067b82 */ /* 0x000e620000000a00 */
[----:B------:R-:W-:Y:S01]  /*15b0*/  LOP3.LUT R8, R5, 0x7ffffff8, RZ, 0xc0, !PT ;  /* 0x7ffffff805087812 */ /* 0x000fe200078ec0ff */
[----:B------:R-:W2:Y:S01]  /*15c0*/  LDCU.64 UR6, c[0x0][0x3a0] ;  /* 0x00007400ff0677ac */ /* 0x000ea20008000a00 */
[----:B------:R-:W-:-:S07]  /*15d0*/  MOV R16, RZ ;  /* 0x000000ff00107202 */ /* 0x000fce0000000f00 */
.L_x_644:
[C---:B0-----:R-:W-:Y:S01]  /*15e0*/  IMAD R17, R16.reuse, 0x80, R9 ;  /* 0x0000008010117824 */ /* 0x041fe200078e0209 */
[----:B------:R-:W-:Y:S01]  /*15f0*/  BSSY.RECONVERGENT B0, `(.L_x_628) ;  /* 0x0000026000007945 */ /* 0x000fe20003800200 */
[----:B------:R-:W-:Y:S02]  /*1600*/  VIADD R16, R16, 0x8 ;  /* 0x0000000810107836 */ /* 0x000fe40000000000 */
[C---:B------:R-:W-:Y:S01]  /*1610*/  VIADD R21, R17.reuse, 0x100 ;  /* 0x0000010011157836 */ /* 0x040fe20000000000 */
[CC--:B------:R-:W-:Y:S02]  /*1620*/  ISETP.GE.AND P2, PT, R17.reuse, R10.reuse, PT ;  /* 0x0000000a1100720c */ /* 0x0c0fe40003f46270 */
[C---:B------:R-:W-:Y:S02]  /*1630*/  IADD3 R23, PT, PT, R17.reuse, 0x80, RZ ;  /* 0x0000008011177810 */ /* 0x040fe40007ffe0ff */
[----:B------:R-:W-:Y:S02]  /*1640*/  IADD3 R19, PT, PT, R17, 0x180, RZ ;  /* 0x0000018011137810 */ /* 0x000fe40007ffe0ff */
[CC--:B------:R-:W-:Y:S01]  /*1650*/  ISETP.GE.AND P4, PT, R23.reuse, R10.reuse, PT ;  /* 0x0000000a1700720c */ /* 0x0c0fe20003f86270 */
[----:B--234-:R-:W-:Y:S01]  /*1660*/  IMAD.WIDE R4, R23, 0x8, R2 ;  /* 0x0000000817047825 */ /* 0x01cfe200078e0202 */
[----:B------:R-:W-:-:S02]  /*1670*/  ISETP.GE.AND P1, PT, R21, R10, PT ;  /* 0x0000000a1500720c */ /* 0x000fc40003f26270 */
[----:B------:R-:W-:Y:S02]  /*1680*/  ISETP.GE.AND P0, PT, R19, R10, PT ;  /* 0x0000000a1300720c */ /* 0x000fe40003f06270 */
[----:B------:R-:W-:Y:S01]  /*1690*/  IADD3 R11, PT, PT, R17, 0x200, RZ ;  /* 0x00000200110b7810 */ /* 0x000fe20007ffe0ff */
[----:B------:R-:W-:Y:S10]  /*16a0*/  @P2 BRA `(.L_x_629) ;  /* 0x0000000000682947 */ /* 0x000ff40003800000 */
[----:B--2---:R-:W0:Y:S01]  /*16b0*/  I2F.U32.RP R14, UR7 ;  /* 0x00000007000e7d06 */ /* 0x004e220008209000 */
[----:B------:R-:W-:Y:S01]  /*16c0*/  IMAD.MOV.U32 R12, RZ, RZ, RZ ;  /* 0x000000ffff0c7224 */ /* 0x000fe200078e00ff */
[----:B------:R-:W-:-:S06]  /*16d0*/  ISETP.NE.U32.AND P5, PT, RZ, UR7, PT ;  /* 0x00000007ff007c0c */ /* 0x000fcc000bfa5070 */
[----:B0-----:R-:W0:Y:S02]  /*16e0*/  MUFU.RCP R14, R14 ;  /* 0x0000000e000e7308 */ /* 0x001e240000001000 */
[----:B0-----:R-:W-:-:S06]  /*16f0*/  VIADD R20, R14, 0xffffffe ;  /* 0x0ffffffe0e147836 */ /* 0x001fcc0000000000 */
[----:B------:R-:W0:Y:S02]  /*1700*/  F2I.FTZ.U32.TRUNC.NTZ R13, R20 ;  /* 0x00000014000d7305 */ /* 0x000e24000021f000 */
[----:B0-----:R-:W-:-:S05]  /*1710*/  IADD3 R15, PT, PT, RZ, -R13, RZ ;  /* 0x8000000dff0f7210 */ /* 0x001fca0007ffe0ff */
[----:B------:R-:W-:-:S04]  /*1720*/  IMAD R15, R15, UR7, RZ ;  /* 0x000000070f0f7c24 */ /* 0x000fc8000f8e02ff */
[----:B------:R-:W-:Y:S01]  /*1730*/  IMAD.HI.U32 R13, R13, R15, R12 ;  /* 0x0000000f0d0d7227 */ /* 0x000fe200078e000c */
[----:B------:R-:W-:-:S05]  /*1740*/  IADD3 R12, PT, PT, R17, R0, RZ ;  /* 0x00000000110c7210 */ /* 0x000fca0007ffe0ff */
        /* <DEDUP_REMOVED lines=16> */
.L_x_629:
[----:B--2---:R-:W-:Y:S05]  /*1850*/  BSYNC.RECONVERGENT B0 ;  /* 0x0000000000007941 */ /* 0x004fea0003800200 */
.L_x_628:
[----:B------:R-:W-:Y:S04]  /*1860*/  BSSY.RECONVERGENT B0, `(.L_x_630) ;  /* 0x000001b000007945 */ /* 0x000fe80003800200 */
[----:B------:R-:W-:Y:S05]  /*1870*/  @P4 BRA `(.L_x_631) ;  /* 0x0000000000644947 */ /* 0x000fea0003800000 */
[----:B0-----:R-:W0:Y:S01]  /*1880*/  I2F.U32.RP R15, UR7 ;  /* 0x00000007000f7d06 */ /* 0x001e220008209000 */
[----:B------:R-:W-:Y:S02]  /*1890*/  HFMA2 R12, -RZ, RZ, 0, 0 ;  /* 0x00000000ff0c7431 */ /* 0x000fe400000001ff */
[----:B------:R-:W-:Y:S01]  /*18a0*/  IMAD.IADD R23, R23, 0x1, R0 ;  /* 0x0000000117177824 */ /* 0x000fe200078e0200 */
[----:B------:R-:W-:-:S04]  /*18b0*/  ISETP.NE.U32.AND P4, PT, RZ, UR7, PT ;  /* 0x00000007ff007c0c */ /* 0x000fc8000bf85070 */
        /* <DEDUP_REMOVED lines=19> */
[----:B------:R-:W2:Y:S04]  /*19f0*/  LDG.E.64 R12, desc[UR4][R12.64] ;  /* 0x000000040c0c7981 */ /* 0x000ea8000c1e1b00 */
[----:B--2---:R2:W-:Y:S02]  /*1a00*/  STG.E.64 desc[UR4][R4.64], R12 ;  /* 0x0000000c04007986 */ /* 0x0045e4000c101b04 */
.L_x_631:
[----:B------:R-:W-:Y:S05]  /*1a10*/  BSYNC.RECONVERGENT B0 ;  /* 0x0000000000007941 */ /* 0x000fea0003800200 */
.L_x_630:
[----:B------:R-:W-:Y:S04]  /*1a20*/  BSSY.RECONVERGENT B0, `(.L_x_632) ;  /* 0x000001b000007945 */ /* 0x000fe80003800200 */
[----:B------:R-:W-:Y:S05]  /*1a30*/  @P1 BRA `(.L_x_633) ;  /* 0x0000000000641947 */ /* 0x000fea0003800000 */
[----:B0-----:R-:W0:Y:S01]  /*1a40*/  I2F.U32.RP R15, UR7 ;  /* 0x00000007000f7d06 */ /* 0x001e220008209000 */
[----:B--2---:R-:W-:Y:S01]  /*1a50*/  MOV R12, RZ ;  /* 0x000000ff000c7202 */ /* 0x004fe20000000f00 */
[----:B------:R-:W-:Y:S01]  /*1a60*/  IMAD.IADD R21, R21, 0x1, R0 ;  /* 0x0000000115157824 */ /* 0x000fe200078e0200 */
[----:B------:R-:W-:-:S05]  /*1a70*/  ISETP.NE.U32.AND P3, PT, RZ, UR7, PT ;  /* 0x00000007ff007c0c */ /* 0x000fca000bf65070 */
        /* <DEDUP_REMOVED lines=21> */
.L_x_633:
[----:B------:R-:W-:Y:S05]  /*1bd0*/  BSYNC.RECONVERGENT B0 ;  /* 0x0000000000007941 */ /* 0x000fea0003800200 */
.L_x_632:
[----:B------:R-:W-:Y:S04]  /*1be0*/  BSSY.RECONVERGENT B0, `(.L_x_634) ;  /* 0x000001b000007945 */ /* 0x000fe80003800200 */
[----:B------:R-:W-:Y:S05]  /*1bf0*/  @P0 BRA `(.L_x_635) ;  /* 0x0000000000640947 */ /* 0x000fea0003800000 */
[----:B0-----:R-:W0:Y:S01]  /*1c00*/  I2F.U32.RP R15, UR7 ;  /* 0x00000007000f7d06 */ /* 0x001e220008209000 */
[----:B--23--:R-:W-:Y:S02]  /*1c10*/  HFMA2 R12, -RZ, RZ, 0, 0 ;  /* 0x00000000ff0c7431 */ /* 0x00cfe400000001ff */
        /* <DEDUP_REMOVED lines=23> */
.L_x_635:
[----:B------:R-:W-:Y:S05]  /*1d90*/  BSYNC.RECONVERGENT B0 ;  /* 0x0000000000007941 */ /* 0x000fea0003800200 */
.L_x_634:
[----:B------:R-:W-:Y:S01]  /*1da0*/  ISETP.GE.AND P4, PT, R11, R10, PT ;  /* 0x0000000a0b00720c */ /* 0x000fe20003f86270 */
[C---:B0-----:R-:W-:Y:S01]  /*1db0*/  VIADD R15, R17.reuse, 0x280 ;  /* 0x00000280110f7836 */ /* 0x041fe20000000000 */
[C---:B--234-:R-:W-:Y:S01]  /*1dc0*/  IADD3 R13, PT, PT, R17.reuse, 0x300, RZ ;  /* 0x00000300110d7810 */ /* 0x05cfe20007ffe0ff */
        /* <DEDUP_REMOVED lines=8> */
[----:B------:R-:W-:Y:S01]  /*1e50*/  IMAD.IADD R11, R11, 0x1, R0 ;  /* 0x000000010b0b7824 */ /* 0x000fe200078e0200 */
[----:B------:R-:W-:-:S06]  /*1e60*/  ISETP.NE.U32.AND P6, PT, RZ, UR7, PT ;  /* 0x00000007ff007c0c */ /* 0x000fcc000bfc5070 */
[----:B0-----:R-:W0:Y:S02]  /*1e70*/  MUFU.RCP R19, R19 ;  /* 0x0000001300137308 */ /* 0x001e240000001000 */
[----:B0-----:R-:W-:-:S06]  /*1e80*/  VIADD R20, R19, 0xffffffe ;  /* 0x0ffffffe13147836 */ /* 0x001fcc0000000000 */
[----:B------:R0:W2:Y:S02]  /*1e90*/  F2I.FTZ.U32.TRUNC.NTZ R21, R20 ;  /* 0x0000001400157305 */ /* 0x0000a4000021f000 */
[----:B0-----:R-:W-:Y:S02]  /*1ea0*/  MOV R20, RZ ;  /* 0x000000ff00147202 */ /* 0x001fe40000000f00 */
[----:B--2---:R-:W-:-:S05]  /*1eb0*/  IADD3 R23, PT, PT, RZ, -R21, RZ ;  /* 0x80000015ff177210 */ /* 0x004fca0007ffe0ff */
        /* <DEDUP_REMOVED lines=17> */
.L_x_637:
[----:B------:R-:W-:Y:S05]  /*1fd0*/  BSYNC.RECONVERGENT B0 ;  /* 0x0000000000007941 */ /* 0x000fea0003800200 */
.L_x_636:
[----:B------:R-:W-:Y:S04]  /*1fe0*/  BSSY.RECONVERGENT B0, `(.L_x_638) ;  /* 0x000001b000007945 */ /* 0x000fe80003800200 */
[----:B------:R-:W-:Y:S05]  /*1ff0*/  @P3 BRA `(.L_x_639) ;  /* 0x0000000000643947 */ /* 0x000fea0003800000 */
[----:B------:R-:W2:Y:S01]  /*2000*/  I2F.U32.RP R14, UR7 ;  /* 0x00000007000e7d06 */ /* 0x000ea20008209000 */
[----:B------:R-:W-:Y:S01]  /*2010*/  IMAD.IADD R15, R15, 0x1, R0 ;  /* 0x000000010f0f7824 */ /* 0x000fe200078e0200 */
[----:B------:R-:W-:-:S06]  /*2020*/  ISETP.NE.U32.AND P5, PT, RZ, UR7, PT ;  /* 0x00000007ff007c0c */ /* 0x000fcc000bfa5070 */
[----:B--2---:R-:W0:Y:S02]  /*2030*/  MUFU.RCP R14, R14 ;  /* 0x0000000e000e7308 */ /* 0x004e240000001000 */
[----:B0-----:R-:W-:-:S06]  /*2040*/  VIADD R20, R14, 0xffffffe ;  /* 0x0ffffffe0e147836 */ /* 0x001fcc0000000000 */
[----:B------:R0:W2:Y:S02]  /*2050*/  F2I.FTZ.U32.TRUNC.NTZ R21, R20 ;  /* 0x0000001400157305 */ /* 0x0000a4000021f000 */
[----:B0-----:R-:W-:Y:S01]  /*2060*/  HFMA2 R20, -RZ, RZ, 0, 0 ;  /* 0x00000000ff147431 */ /* 0x001fe200000001ff */
        /* <DEDUP_REMOVED lines=18> */
.L_x_639:
[----:B------:R-:W-:Y:S05]  /*2190*/  BSYNC.RECONVERGENT B0 ;  /* 0x0000000000007941 */ /* 0x000fea0003800200 */
.L_x_638:
[----:B------:R-:W-:Y:S04]  /*21a0*/  BSSY.RECONVERGENT B0, `(.L_x_640) ;  /* 0x000001b000007945 */ /* 0x000fe80003800200 */
[----:B------:R-:W-:Y:S05]  /*21b0*/  @P1 BRA `(.L_x_641) ;  /* 0x0000000000641947 */ /* 0x000fea0003800000 */
[----:B------:R-:W3:Y:S01]  /*21c0*/  I2F.U32.RP R19, UR7 ;  /* 0x0000000700137d06 */ /* 0x000ee20008209000 */
[----:B------:R-:W-:Y:S01]  /*21d0*/  IMAD.IADD R13, R13, 0x1, R0 ;  /* 0x000000010d0d7824 */ /* 0x000fe200078e0200 */
[----:B------:R-:W-:-:S06]  /*21e0*/  ISETP.NE.U32.AND P4, PT, RZ, UR7, PT ;  /* 0x00000007ff007c0c */ /* 0x000fcc000bf85070 */
[----:B---3--:R-:W2:Y:S02]  /*21f0*/  MUFU.RCP R19, R19 ;  /* 0x0000001300137308 */ /* 0x008ea40000001000 */
[----:B--2---:R-:W-:-:S06]  /*2200*/  VIADD R14, R19, 0xffffffe ;  /* 0x0ffffffe130e7836 */ /* 0x004fcc0000000000 */
[----:B------:R2:W3:Y:S02]  /*2210*/  F2I.FTZ.U32.TRUNC.NTZ R15, R14 ;  /* 0x0000000e000f7305 */ /* 0x0004e4000021f000 */
[----:B--2---:R-:W-:Y:S02]  /*2220*/  MOV R14, RZ ;  /* 0x000000ff000e7202 */ /* 0x004fe40000000f00 */
[----:B---3--:R-:W-:-:S05]  /*2230*/  IADD3 R11, PT, PT, RZ, -R15, RZ ;  /* 0x8000000fff0b7210 */ /* 0x008fca0007ffe0ff */
        /* <DEDUP_REMOVED lines=17> */
.L_x_641:
[----:B------:R-:W-:Y:S05]  /*2350*/  BSYNC.RECONVERGENT B0 ;  /* 0x0000000000007941 */ /* 0x000fea0003800200 */
.L_x_640:
[----:B------:R-:W-:Y:S04]  /*2360*/  BSSY.RECONVERGENT B0, `(.L_x_642) ;  /* 0x000001b000007945 */ /* 0x000fe80003800200 */
[----:B------:R-:W-:Y:S05]  /*2370*/  @P2 BRA `(.L_x_643) ;  /* 0x0000000000642947 */ /* 0x000fea0003800000 */
[----:B--2---:R-:W2:Y:S01]  /*2380*/  I2F.U32.RP R14, UR7 ;  /* 0x00000007000e7d06 */ /* 0x004ea20008209000 */
[----:B---3--:R-:W-:Y:S02]  /*2390*/  HFMA2 R12, -RZ, RZ, 0, 0 ;  /* 0x00000000ff0c7431 */ /* 0x008fe400000001ff */
[----:B------:R-:W-:Y:S01]  /*23a0*/  IMAD.IADD R17, R17, 0x1, R0 ;  /* 0x0000000111117824 */ /* 0x000fe200078e0200 */
[----:B------:R-:W-:-:S04]  /*23b0*/  ISETP.NE.U32.AND P3, PT, RZ, UR7, PT ;  /* 0x00000007ff007c0c */ /* 0x000fc8000bf65070 */
[----:B--2---:R-:W2:Y:S02]  /*23c0*/  MUFU.RCP R14, R14 ;  /* 0x0000000e000e7308 */ /* 0x004ea40000001000 */
[----:B--2---:R-:W-:-:S06]  /*23d0*/  VIADD R13, R14, 0xffffffe ;  /* 0x0ffffffe0e0d7836 */ /* 0x004fcc0000000000 */
[----:B------:R-:W2:Y:S02]  /*23e0*/  F2I.FTZ.U32.TRUNC.NTZ R13, R13 ;  /* 0x0000000d000d7305 */ /* 0x000ea4000021f000 */
        /* <DEDUP_REMOVED lines=18> */
.L_x_643:
[----:B------:R-:W-:Y:S05]  /*2510*/  BSYNC.RECONVERGENT B0 ;  /* 0x0000000000007941 */ /* 0x000fea0003800200 */
.L_x_642:
[----:B------:R-:W-:Y:S05]  /*2520*/  @P0 BRA `(.L_x_644) ;  /* 0xfffffff0002c0947 */ /* 0x000fea000383ffff */
.L_x_627:
[----:B------:R-:W-:-:S13]  /*2530*/  ISETP.NE.AND P0, PT, R18, RZ, PT ;  /* 0x000000ff1200720c */ /* 0x000fda0003f05270 */
[----:B------:R-:W-:Y:S05]  /*2540*/  @!P0 EXIT ;  /* 0x000000000000894d */ /* 0x000fea0003800000 */
[----:B-1----:R-:W2:Y:S01]  /*2550*/  LDC R6, c[0x0][0x384] ;  /* 0x0000e100ff067b82 */ /* 0x002ea20000000800 */
[----:B------:R-:W-:Y:S02]  /*2560*/  ISETP.GE.U32.AND P0, PT, R18, 0x4, PT ;  /* 0x000000041200780c */ /* 0x000fe40003f06070 */
[----:B--2---:R-:W-:-:S11]  /*2570*/  LOP3.LUT R14, R6, 0x3, RZ, 0xc0, !PT ;  /* 0x00000003060e7812 */ /* 0x004fd600078ec0ff */
[----:B------:R-:W-:Y:S05]  /*2580*/  @!P0 BRA `(.L_x_645) ;  /* 0x0000000800088947 */ /* 0x000fea0003800000 */
[----:B0-----:R-:W-:Y:S01]  /*2590*/  IMAD R17, R8, 0x80, R9 ;  /* 0x0000008008117824 */ /* 0x001fe200078e0209 */
[----:B------:R-:W-:Y:S03]  /*25a0*/  BSSY.RECONVERGENT B0, `(.L_x_646) ;  /* 0x0000025000007945 */ /* 0x000fe60003800200 */
[C---:B------:R-:W-:Y:S01]  /*25b0*/  VIADD R7, R17.reuse, 0x180 ;  /* 0x0000018011077836 */ /* 0x040fe20000000000 */
[CC--:B------:R-:W-:Y:S01]  /*25c0*/  ISETP.GE.AND P2, PT, R17.reuse, R10.reuse, PT ;  /* 0x0000000a1100720c */ /* 0x0c0fe20003f46270 */
[C---:B---34-:R-:W-:Y:S01]  /*25d0*/  IMAD.WIDE R4, R17.reuse, 0x8, R2 ;  /* 0x0000000811047825 */ /* 0x058fe200078e0202 */
        /* <DEDUP_REMOVED lines=12> */
[----:B0-----:R-:W-:-:S06]  /*26a0*/  IADD3 R19, PT, PT, R18, 0xffffffe, RZ ;  /* 0x0ffffffe12137810 */ /* 0x001fcc0007ffe0ff */
        /* <DEDUP_REMOVED lines=20> */
.L_x_647:
[----:B------:R-:W-:Y:S05]  /*27f0*/  BSYNC.RECONVERGENT B0 ;  /* 0x0000000000007941 */ /* 0x000fea0003800200 */
.L_x_646:
[----:B------:R-:W-:Y:S04]  /*2800*/  BSSY.RECONVERGENT B0, `(.L_x_648) ;  /* 0x000001d000007945 */ /* 0x000fe80003800200 */
[----:B------:R-:W-:Y:S05]  /*2810*/  @P4 BRA `(.L_x_649) ;  /* 0x00000000006c4947 */ /* 0x000fea0003800000 */
[----:B------:R-:W1:Y:S01]  /*2820*/  LDCU.64 UR6, c[0x0][0x3a0] ;  /* 0x00007400ff0677ac */ /* 0x000e620008000a00 */
[----:B0-----:R-:W-:Y:S01]  /*2830*/  IMAD.MOV.U32 R12, RZ, RZ, RZ ;  /* 0x000000ffff0c7224 */ /* 0x001fe200078e00ff */
[----:B------:R-:W-:Y:S01]  /*2840*/  IADD3 R15, PT, PT, R15, R0, RZ ;  /* 0x000000000f0f7210 */ /* 0x000fe20007ffe0ff */
[----:B-1----:R-:W0:Y:S01]  /*2850*/  I2F.U32.RP R17, UR7 ;  /* 0x0000000700117d06 */ /* 0x002e220008209000 */
        /* <DEDUP_REMOVED lines=23> */
.L_x_649:
[----:B------:R-:W-:Y:S05]  /*29d0*/  BSYNC.RECONVERGENT B0 ;  /* 0x0000000000007941 */ /* 0x000fea0003800200 */
.L_x_648:
[----:B------:R-:W-:Y:S04]  /*29e0*/  BSSY.RECONVERGENT B0, `(.L_x_650) ;  /* 0x000001d000007945 */ /* 0x000fe80003800200 */
[----:B------:R-:W-:Y:S05]  /*29f0*/  @P1 BRA `(.L_x_651) ;  /* 0x00000000006c1947 */ /* 0x000fea0003800000 */
[----:B------:R-:W2:Y:S01]  /*2a00*/  LDCU.64 UR6, c[0x0][0x3a0] ;  /* 0x00007400ff0677ac */ /* 0x000ea20008000a00 */
[----:B01----:R-:W-:Y:S01]  /*2a10*/  IMAD.MOV.U32 R12, RZ, RZ, RZ ;  /* 0x000000ffff0c7224 */ /* 0x003fe200078e00ff */
[----:B------:R-:W-:Y:S01]  /*2a20*/  IADD3 R11, PT, PT, R11, R0, RZ ;  /* 0x000000000b0b7210 */ /* 0x000fe20007ffe0ff */
[----:B--2---:R-:W0:Y:S01]  /*2a30*/  I2F.U32.RP R16, UR7 ;  /* 0x0000000700107d06 */ /* 0x004e220008209000 */
        /* <DEDUP_REMOVED lines=23> */
.L_x_651:
[----:B------:R-:W-:Y:S05]  /*2bb0*/  BSYNC.RECONVERGENT B0 ;  /* 0x0000000000007941 */ /* 0x000fea0003800200 */
.L_x_650:
[----:B------:R-:W-:Y:S04]  /*2bc0*/  BSSY.RECONVERGENT B0, `(.L_x_652) ;  /* 0x000001d000007945 */ /* 0x000fe80003800200 */
[----:B------:R-:W-:Y:S05]  /*2bd0*/  @P0 BRA `(.L_x_653) ;  /* 0x00000000006c0947 */ /* 0x000fea0003800000 */
[----:B------:R-:W3:Y:S01]  /*2be0*/  LDCU.64 UR6, c[0x0][0x3a0] ;  /* 0x00007400ff0677ac */ /* 0x000ee20008000a00 */
[----:B012---:R-:W-:Y:S01]  /*2bf0*/  IMAD.MOV.U32 R12, RZ, RZ, RZ ;  /* 0x000000ffff0c7224 */ /* 0x007fe200078e00ff */
[----:B------:R-:W-:Y:S01]  /*2c00*/  IADD3 R7, PT, PT, R7, R0, RZ ;  /* 0x0000000007077210 */ /* 0x000fe20007ffe0ff */
[----:B---3--:R-:W0:Y:S01]  /*2c10*/  I2F.U32.RP R15, UR7 ;  /* 0x00000007000f7d06 */ /* 0x008e220008209000 */
        /* <DEDUP_REMOVED lines=23> */
.L_x_653:
[----:B------:R-:W-:Y:S05]  /*2d90*/  BSYNC.RECONVERGENT B0 ;  /* 0x0000000000007941 */ /* 0x000fea0003800200 */
.L_x_652:
[----:B------:R-:W-:-:S07]  /*2da0*/  IADD3 R8, PT, PT, R8, 0x4, RZ ;  /* 0x0000000408087810 */ /* 0x000fce0007ffe0ff */
.L_x_645:
[----:B------:R-:W-:-:S13]  /*2db0*/  ISETP.NE.AND P0, PT, R14, RZ, PT ;  /* 0x000000ff0e00720c */ /* 0x000fda0003f05270 */
[----:B------:R-:W-:Y:S05]  /*2dc0*/  @!P0 EXIT ;  /* 0x000000000000894d */ /* 0x000fea0003800000 */
[----:B------:R-:W-:-:S13]  /*2dd0*/  ISETP.NE.AND P0, PT, R14, 0x1, PT ;  /* 0x000000010e00780c */ /* 0x000fda0003f05270 */
[----:B------:R-:W-:Y:S05]  /*2de0*/  @!P0 BRA `(.L_x_654) ;  /* 0x0000000400088947 */ /* 0x000fea0003800000 */
[----:B0-----:R-:W-:Y:S01]  /*2df0*/  LEA R11, R8, R9, 0x7 ;  /* 0x00000009080b7211 */ /* 0x001fe200078e38ff */
[----:B------:R-:W-:Y:S03]  /*2e00*/  BSSY.RECONVERGENT B0, `(.L_x_655) ;  /* 0x0000021000007945 */ /* 0x000fe60003800200 */
[C---:B------:R-:W-:Y:S01]  /*2e10*/  ISETP.GE.AND P0, PT, R11.reuse, R10, PT ;  /* 0x0000000a0b00720c */ /* 0x040fe20003f06270 */
[C---:B------:R-:W-:Y:S02]  /*2e20*/  VIADD R7, R11.reuse, 0x80 ;  /* 0x000000800b077836 */ /* 0x040fe40000000000 */
[----:B-1234-:R-:W-:-:S03]  /*2e30*/  IMAD.WIDE R4, R11, 0x8, R2 ;  /* 0x000000080b047825 */ /* 0x01efc600078e0202 */
[----:B------:R-:W-:-:S07]  /*2e40*/  ISETP.GE.AND P2, PT, R7, R10, PT ;  /* 0x0000000a0700720c */ /* 0x000fce0003f46270 */
[----:B------:R-:W-:Y:S06]  /*2e50*/  @P0 BRA `(.L_x_656) ;  /* 0x00000000006c0947 */ /* 0x000fec0003800000 */
        /* <DEDUP_REMOVED lines=27> */
.L_x_656:
[----:B------:R-:W-:Y:S05]  /*3010*/  BSYNC.RECONVERGENT B0 ;  /* 0x0000000000007941 */ /* 0x000fea0003800200 */
.L_x_655:
        /* <DEDUP_REMOVED lines=29> */
.L_x_658:
[----:B------:R-:W-:Y:S05]  /*31f0*/  BSYNC.RECONVERGENT B0 ;  /* 0x0000000000007941 */ /* 0x000fea0003800200 */
.L_x_657:
[----:B------:R-:W-:-:S07]  /*3200*/  IADD3 R8, PT, PT, R8, 0x2, RZ ;  /* 0x0000000208087810 */ /* 0x000fce0007ffe0ff */
.L_x_654:
[----:B------:R-:W-:-:S04]  /*3210*/  LOP3.LUT R6, R6, 0x1, RZ, 0xc0, !PT ;  /* 0x0000000106067812 */ /* 0x000fc800078ec0ff */
[----:B------:R-:W-:-:S13]  /*3220*/  ISETP.NE.U32.AND P0, PT, R6, 0x1, PT ;  /* 0x000000010600780c */ /* 0x000fda0003f05070 */
[----:B------:R-:W-:Y:S05]  /*3230*/  @P0 EXIT ;  /* 0x000000000000094d */ /* 0x000fea0003800000 */
[----:B0-----:R-:W-:-:S04]  /*3240*/  LEA R9, R8, R9, 0x7 ;  /* 0x0000000908097211 */ /* 0x001fc800078e38ff */
[----:B------:R-:W-:-:S13]  /*3250*/  ISETP.GE.AND P0, PT, R9, R10, PT ;  /* 0x0000000a0900720c */ /* 0x000fda0003f06270 */
[----:B------:R-:W-:Y:S05]  /*3260*/  @P0 EXIT ;  /* 0x000000000000094d */ /* 0x000fea0003800000 */
[----:B------:R-:W0:Y:S01]  /*3270*/  LDCU.64 UR6, c[0x0][0x3a0] ;  /* 0x00007400ff0677ac */ /* 0x000e220008000a00 */
[----:B-1234-:R-:W-:Y:S01]  /*3280*/  MOV R4, RZ ;  /* 0x000000ff00047202 */ /* 0x01efe20000000f00 */
        /* <DEDUP_REMOVED lines=27> */
.L_x_659:
        /* <DEDUP_REMOVED lines=12> */
.L_x_1052:


//--------------------- .text._ZN3cub18CUB_300001_SM_10006detail9transform16transform_kernelINS2_10policy_hubILb1EN4cuda3std3__45tupleIJN6thrust24THRUST_300001_SM_1000_NS17counting_iteratorIjNSA_11use_defaultESC_SC_EEEEEE10policy1000El10matrixMultNSA_6detail15normal_iteratorINSA_10device_ptrIdEEEEJSD_EEEvT0_iT1_T2_DpNS2_10kernel_argIT3_EE --------------------------
	.section	.text._ZN3cub18CUB_300001_SM_10006detail9transform16transform_kernelINS2_10policy_hubILb1EN4cuda3std3__45tupleIJN6thrust24THRUST_300001_SM_1000_NS17counting_iteratorIjNSA_11use_defaultESC_SC_EEEEEE10policy1000El10matrixMultNSA_6detail15normal_iteratorINSA_10device_ptrIdEEEEJSD_EEEvT0_iT1_T2_DpNS2_10kernel_argIT3_EE,"ax",@progbits
	.align	128
        .global         _ZN3cub18CUB_300001_SM_10006detail9transform16transform_kernelINS2_10policy_hubILb1EN4cuda3std3__45tupleIJN6thrust24THRUST_300001_SM_1000_NS17counting_iteratorIjNSA_11use_defaultESC_SC_EEEEEE10policy1000El10matrixMultNSA_6detail15normal_iteratorINSA_10device_ptrIdEEEEJSD_EEEvT0_iT1_T2_DpNS2_10kernel_argIT3_EE
        .type           _ZN3cub18CUB_300001_SM_10006detail9transform16transform_kernelINS2_10policy_hubILb1EN4cuda3std3__45tupleIJN6thrust24THRUST_300001_SM_1000_NS17counting_iteratorIjNSA_11use_defaultESC_SC_EEEEEE10policy1000El10matrixMultNSA_6detail15normal_iteratorINSA_10device_ptrIdEEEEJSD_EEEvT0_iT1_T2_DpNS2_10kernel_argIT3_EE,@function
        .size           _ZN3cub18CUB_300001_SM_10006detail9transform16transform_kernelINS2_10policy_hubILb1EN4cuda3std3__45tupleIJN6thrust24THRUST_300001_SM_1000_NS17counting_iteratorIjNSA_11use_defaultESC_SC_EEEEEE10policy1000El10matrixMultNSA_6detail15normal_iteratorINSA_10device_ptrIdEEEEJSD_EEEvT0_iT1_T2_DpNS2_10kernel_argIT3_EE,(.L_x_1053 - _ZN3cub18CUB_300001_SM_10006detail9transform16transform_kernelINS2_10policy_hubILb1EN4cuda3std3__45tupleIJN6thrust24THRUST_300001_SM_1000_NS17counting_iteratorIjNSA_11use_defaultESC_SC_EEEEEE10policy1000El10matrixMultNSA_6detail15normal_iteratorINSA_10device_ptrIdEEEEJSD_EEEvT0_iT1_T2_DpNS2_10kernel_argIT3_EE)
        .other          _ZN3cub18CUB_300001_SM_10006detail9transform16transform_kernelINS2_10policy_hubILb1EN4cuda3std3__45tupleIJN6thrust24THRUST_300001_SM_1000_NS17counting_iteratorIjNSA_11use_defaultESC_SC_EEEEEE10policy1000El10matrixMultNSA_6detail15normal_iteratorINSA_10device_ptrIdEEEEJSD_EEEvT0_iT1_T2_DpNS2_10kernel_argIT3_EE,@"STO_CUDA_ENTRY STV_DEFAULT"
_ZN3cub18CUB_300001_SM_10006detail9transform16transform_kernelINS2_10policy_hubILb1EN4cuda3std3__45tupleIJN6thrust24THRUST_300001_SM_1000_NS17counting_iteratorIjNSA_11use_defaultESC_SC_EEEEEE10policy1000El10matrixMultNSA_6detail15normal_iteratorINSA_10device_ptrIdEEEEJSD_EEEvT0_iT1_T2_DpNS2_10kernel_argIT3_EE:
.text._ZN3cub18CUB_300001_SM_10006detail9transform16transform_kernelINS2_10policy_hubILb1EN4cuda3std3__45tupleIJN6thrust24THRUST_300001_SM_1000_NS17counting_iteratorIjNSA_11use_defaultESC_SC_EEEEEE10policy1000El10matrixMultNSA_6detail15normal_iteratorINSA_10device_ptrIdEEEEJSD_EEEvT0_iT1_T2_DpNS2_10kernel_argIT3_EE:
        /* <DEDUP_REMOVED lines=12> */
[----:B---3--:R-:W-:-:S04]  /*00c0*/  LEA R10, P1, R6, R10, 0x3 ;  /* 0x0000000a060a7211 */ /* 0x008fc800078218ff */
[----:B------:R-:W-:Y:S01]  /*00d0*/  IADD3.X R5, PT, PT, ~R7, UR7, RZ, P0, !PT ;  /* 0x0000000707057c10 */ /* 0x000fe200087fe5ff */
[----:B------:R-:W1:Y:S01]  /*00e0*/  LDCU.64 UR6, c[0x0][0x358] ;  /* 0x00006b00ff0677ac */ /* 0x000e620008000a00 */
[----:B------:R-:W-:-:S04]  /*00f0*/  ISETP.LT.U32.AND P0, PT, R2, R3, PT ;  /* 0x000000030200720c */ /* 0x000fc80003f01070 */
[----:B------:R-:W-:Y:S02]  /*0100*/  ISETP.LT.AND.EX P0, PT, R5, R0, PT, P0 ;  /* 0x000000000500720c */ /* 0x000fe40003f01300 */
[----:B------:R-:W-:Y:S02]  /*0110*/  SHF.L.U64.HI R0, R6, 0x3, R7 ;  /* 0x0000000306007819 */ /* 0x000fe40000010207 */
[----:B------:R-:W-:Y:S02]  /*0120*/  SEL R2, R2, R3, P0 ;  /* 0x0000000302027207 */ /* 0x000fe40000000000 */
[----:B------:R-:W-:Y:S01]  /*0130*/  IADD3.X R11, PT, PT, R0, R11, RZ, P1, !PT ;  /* 0x0000000b000b7210 */ /* 0x000fe20000ffe4ff */
[----:B0-----:R-:W-:Y:S01]  /*0140*/  VIADD R0, R6, UR4 ;  /* 0x0000000406007c36 */ /* 0x001fe20008000000 */
[----:B------:R-:W-:-:S13]  /*0150*/  ISETP.NE.AND P0, PT, R3, R2, PT ;  /* 0x000000020300720c */ /* 0x000fda0003f05270 */
[----:B-1----:R-:W-:Y:S05]  /*0160*/  @!P0 BRA `(.L_x_660) ;  /* 0x0000000c004c8947 */ /* 0x002fea0003800000 */
[----:B------:R-:W-:-:S13]  /*0170*/  ISETP.GE.AND P0, PT, R4, 0x1, PT ;  /* 0x000000010400780c */ /* 0x000fda0003f06270 */
[----:B------:R-:W-:Y:S05]  /*0180*/  @!P0 EXIT ;  /* 0x000000000000894d */ /* 0x000fea0003800000 */
[----:B------:R-:W0:Y:S01]  /*0190*/  LDC R6, c[0x0][0x3a4] ;  /* 0x0000e900ff067b82 */ /* 0x000e220000000800 */
[----:B------:R-:W1:Y:S01]  /*01a0*/  S2R R3, SR_TID.X ;  /* 0x0000000000037919 */ /* 0x000e620000002100 */
[----:B0-----:R-:W-:-:S13]  /*01b0*/  ISETP.NE.AND P0, PT, R6, RZ, PT ;  /* 0x000000ff0600720c */ /* 0x001fda0003f05270 */
[----:B-1----:R-:W-:Y:S05]  /*01c0*/  @P0 BRA `(.L_x_661) ;  /* 0x0000000000880947 */ /* 0x002fea0003800000 */
[C---:B------:R-:W-:Y:S01]  /*01d0*/  ISETP.GE.U32.AND P1, PT, R4.reuse, 0x4, PT ;  /* 0x000000040400780c */ /* 0x040fe20003f26070 */
[----:B------:R-:W-:Y:S01]  /*01e0*/  HFMA2 R0, -RZ, RZ, 0, 0 ;  /* 0x00000000ff007431 */ /* 0x000fe200000001ff */
[----:B------:R-:W-:-:S04]  /*01f0*/  LOP3.LUT R8, R4, 0x3, RZ, 0xc0, !PT ;  /* 0x0000000304087812 */ /* 0x000fc800078ec0ff */
[----:B------:R-:W-:-:S07]  /*0200*/  ISETP.NE.AND P0, PT, R8, RZ, PT ;  /* 0x000000ff0800720c */ /* 0x000fce0003f05270 */
[----:B------:R-:W-:Y:S06]  /*0210*/  @!P1 BRA `(.L_x_662) ;  /* 0x0000000000489947 */ /* 0x000fec0003800000 */
[----:B------:R-:W-:Y:S01]  /*0220*/  LOP3.LUT R0, R4, 0x7ffffffc, RZ, 0xc0, !PT ;  /* 0x7ffffffc04007812 */ /* 0x000fe200078ec0ff */
[----:B------:R-:W-:-:S07]  /*0230*/  IMAD.MOV.U32 R6, RZ, RZ, RZ ;  /* 0x000000ffff067224 */ /* 0x000fce00078e00ff */
.L_x_663:
[C---:B------:R-:W-:Y:S02]  /*0240*/  LEA R13, R6.reuse, R3, 0x7 ;  /* 0x00000003060d7211 */ /* 0x040fe400078e38ff */
[----:B------:R-:W-:Y:S02]  /*0250*/  IADD3 R6, PT, PT, R6, 0x4, RZ ;  /* 0x0000000406067810 */ /* 0x000fe40007ffe0ff */
[C---:B------:R-:W-:Y:S01]  /*0260*/  IADD3 R7, PT, PT, R13.reuse, 0x100, RZ ;  /* 0x000001000d077810 */ /* 0x040fe20007ffe0ff */
[C---:B0-----:R-:W-:Y:S01]  /*0270*/  VIADD R5, R13.reuse, 0x80 ;  /* 0x000000800d057836 */ /* 0x041fe20000000000 */
[CC--:B------:R-:W-:Y:S01]  /*0280*/  ISETP.GE.AND P1, PT, R13.reuse, R2.reuse, PT ;  /* 0x000000020d00720c */ /* 0x0c0fe20003f26270 */
[----:B------:R-:W-:Y:S01]  /*0290*/  VIADD R9, R13, 0x180 ;  /* 0x000001800d097836 */ /* 0x000fe20000000000 */
[-C--:B------:R-:W-:Y:S02]  /*02a0*/  ISETP.GE.AND P3, PT, R7, R2.reuse, PT ;  /* 0x000000020700720c */ /* 0x080fe40003f66270 */
[-C--:B------:R-:W-:Y:S01]  /*02b0*/  ISETP.GE.AND P2, PT, R5, R2.reuse, PT ;  /* 0x000000020500720c */ /* 0x080fe20003f46270 */
[----:B------:R-:W-:Y:S01]  /*02c0*/  IMAD.WIDE R4, R13, 0x8, R10 ;  /* 0x000000080d047825 */ /* 0x000fe200078e020a */
[----:B------:R-:W-:-:S07]  /*02d0*/  ISETP.GE.AND P4, PT, R9, R2, PT ;  /* 0x000000020900720c */ /* 0x000fce0003f86270 */
[----:B------:R0:W-:Y:S01]  /*02e0*/  @!P1 STG.E.64 desc[UR6][R4.64], RZ ;  /* 0x000000ff04009986 */ /* 0x0001e2000c101b06 */
[----:B------:R-:W-:-:S03]  /*02f0*/  ISETP.NE.AND P1, PT, R6, R0, PT ;  /* 0x000000000600720c */ /* 0x000fc60003f25270 */
[----:B------:R0:W-:Y:S04]  /*0300*/  @!P2 STG.E.64 desc[UR6][R4.64+0x400], RZ ;  /* 0x000400ff0400a986 */ /* 0x0001e8000c101b06 */
[----:B------:R0:W-:Y:S04]  /*0310*/  @!P3 STG.E.64 desc[UR6][R4.64+0x800], RZ ;  /* 0x000800ff0400b986 */ /* 0x0001e8000c101b06 */
[----:B------:R0:W-:Y:S02]  /*0320*/  @!P4 STG.E.64 desc[UR6][R4.64+0xc00], RZ ;  /* 0x000c00ff0400c986 */ /* 0x0001e4000c101b06 */
[----:B------:R-:W-:Y:S05]  /*0330*/  @P1 BRA `(.L_x_663) ;  /* 0xfffffffc00c01947 */ /* 0x000fea000383ffff */
.L_x_662:
[----:B------:R-:W-:Y:S05]  /*0340*/  @!P0 EXIT ;  /* 0x000000000000894d */ /* 0x000fea0003800000 */
[----:B------:R-:W-:-:S05]  /*0350*/  UMOV UR4, URZ ;  /* 0x000000ff00047c82 */ /* 0x000fca0008000000 */
.L_x_664:
[----:B0-----:R-:W-:Y:S01]  /*0360*/  IMAD R5, R0, 0x80, R3 ;  /* 0x0000008000057824 */ /* 0x001fe200078e0203 */
[----:B------:R-:W-:-:S04]  /*0370*/  UIADD3 UR4, UPT, UPT, UR4, 0x1, URZ ;  /* 0x0000000104047890 */ /* 0x000fc8000fffe0ff */
[----:B------:R-:W-:-:S13]  /*0380*/  ISETP.GE.AND P0, PT, R5, R2, PT ;  /* 0x000000020500720c */ /* 0x000fda0003f06270 */
[----:B------:R-:W-:-:S05]  /*0390*/  @!P0 IMAD.WIDE R4, R5, 0x8, R10 ;  /* 0x0000000805048825 */ /* 0x000fca00078e020a */
[----:B------:R0:W-:Y:S01]  /*03a0*/  @!P0 STG.E.64 desc[UR6][R4.64], RZ ;  /* 0x000000ff04008986 */ /* 0x0001e2000c101b06 */
[----:B------:R-:W-:-:S13]  /*03b0*/  ISETP.NE.AND P0, PT, R8, UR4, PT ;  /* 0x0000000408007c0c */ /* 0x000fda000bf05270 */
[----:B0-----:R-:W-:Y:S05]  /*03c0*/  @!P0 EXIT ;  /* 0x000000000000894d */ /* 0x001fea0003800000 */
[----:B------:R-:W-:Y:S01]  /*03d0*/  IADD3 R0, PT, PT, R0, 0x1, RZ ;  /* 0x0000000100007810 */ /* 0x000fe20007ffe0ff */
[----:B------:R-:W-:Y:S06]  /*03e0*/  BRA `(.L_x_664) ;  /* 0xfffffffc00dc7947 */ /* 0x000fec000383ffff */
.L_x_661:
[----:B------:R-:W-:Y:S01]  /*03f0*/  LOP3.LUT R4, R6, 0x7, RZ, 0xc0, !PT ;  /* 0x0000000706047812 */ /* 0x000fe200078ec0ff */
[----:B------:R-:W-:-:S04]  /*0400*/  HFMA2 R8, -RZ, RZ, 0, 0 ;  /* 0x00000000ff087431 */ /* 0x000fc800000001ff */
[----:B------:R-:W-:-:S05]  /*0410*/  VIADD R5, R4, 0xffffffff ;  /* 0xffffffff04057836 */ /* 0x000fca0000000000 */
[----:B------:R-:W-:Y:S02]  /*0420*/  ISETP.GE.U32.AND P1, PT, R5, 0x3, PT ;  /* 0x000000030500780c */ /* 0x000fe40003f26070 */
[C---:B------:R-:W-:Y:S02]  /*0430*/  LOP3.LUT R5, R6.reuse, 0x3, RZ, 0xc0, !PT ;  /* 0x0000000306057812 */ /* 0x040fe400078ec0ff */
[----:B------:R-:W-:-:S09]  /*0440*/  LOP3.LUT R6, R6, 0xfffffff8, RZ, 0xc0, !PT ;  /* 0xfffffff806067812 */ /* 0x000fd200078ec0ff */
.L_x_671:
[----:B0-----:R-:W0:Y:S01]  /*0450*/  LDCU UR4, c[0x0][0x388] ;  /* 0x00007100ff0477ac */ /* 0x001e220008000800 */
[C---:B------:R-:W-:Y:S01]  /*0460*/  IMAD R7, R8.reuse, 0x80, R3 ;  /* 0x0000008008077824 */ /* 0x040fe200078e0203 */
[----:B------:R-:W-:Y:S01]  /*0470*/  IADD3 R8, PT, PT, R8, 0x1, RZ ;  /* 0x0000000108087810 */ /* 0x000fe20007ffe0ff */
[----:B------:R-:W-:Y:S03]  /*0480*/  BSSY.RECONVERGENT B0, `(.L_x_665) ;  /* 0x000009f000007945 */ /* 0x000fe60003800200 */
[----:B------:R-:W-:Y:S02]  /*0490*/  ISETP.GE.AND P2, PT, R7, R2, PT ;  /* 0x000000020700720c */ /* 0x000fe40003f46270 */
[----:B0-----:R-:W-:-:S11]  /*04a0*/  ISETP.NE.AND P0, PT, R8, UR4, PT ;  /* 0x0000000408007c0c */ /* 0x001fd6000bf05270 */
[----:B------:R-:W-:Y:S05]  /*04b0*/  @P2 BRA `(.L_x_666) ;  /* 0x00000008006c2947 */ /* 0x000fea0003800000 */
[----:B------:R-:W0:Y:S01]  /*04c0*/  LDCU UR4, c[0x0][0x3a8] ;  /* 0x00007500ff0477ac */ /* 0x000e220008000800 */
[----:B------:R-:W-:Y:S01]  /*04d0*/  IMAD.MOV.U32 R12, RZ, RZ, RZ ;  /* 0x000000ffff0c7224 */ /* 0x000fe200078e00ff */
[----:B------:R-:W1:Y:S01]  /*04e0*/  LDC R22, c[0x0][0x3a4] ;  /* 0x0000e900ff167b82 */ /* 0x000e620000000800 */
[----:B------:R-:W-:Y:S02]  /*04f0*/  MOV R24, RZ ;  /* 0x000000ff00187202 */ /* 0x000fe40000000f00 */
[----:B------:R-:W-:Y:S01]  /*0500*/  CS2R R20, SRZ ;  /* 0x0000000000147805 */ /* 0x000fe2000001ff00 */
[----:B0-----:R-:W0:Y:S01]  /*0510*/  I2F.U32.RP R9, UR4 ;  /* 0x0000000400097d06 */ /* 0x001e220008209000 */
[----:B------:R-:W-:-:S07]  /*0520*/  ISETP.NE.U32.AND P3, PT, RZ, UR4, PT ;  /* 0x00000004ff007c0c */ /* 0x000fce000bf65070 */
        /* <DEDUP_REMOVED lines=11> */
[----:B------:R-:W-:-:S04]  /*05e0*/  @P2 IADD3 R9, PT, PT, R9, -UR4, RZ ;  /* 0x8000000409092c10 */ /* 0x000fc8000fffe0ff */
[----:B------:R-:W-:-:S13]  /*05f0*/  ISETP.GE.U32.AND P2, PT, R9, UR4, PT ;  /* 0x0000000409007c0c */ /* 0x000fda000bf46070 */
[----:B------:R-:W-:Y:S01]  /*0600*/  @P2 VIADD R9, R9, -UR4 ;  /* 0x8000000409092c36 */ /* 0x000fe20008000000 */
[----:B-1----:R-:W-:Y:S02]  /*0610*/  ISETP.GE.U32.AND P2, PT, R22, 0x8, PT ;  /* 0x000000081600780c */ /* 0x002fe40003f46070 */
[----:B------:R-:W-:-:S05]  /*0620*/  @!P3 LOP3.LUT R9, RZ, UR4, RZ, 0x33, !PT ;  /* 0x00000004ff09bc12 */ /* 0x000fca000f8e33ff */
[----:B------:R-:W-:-:S06]  /*0630*/  IMAD.IADD R23, R12, 0x1, -R9 ;  /* 0x000000010c177824 */ /* 0x000fcc00078e0a09 */
[----:B------:R-:W-:Y:S05]  /*0640*/  @!P2 BRA `(.L_x_667) ;  /* 0x000000040000a947 */ /* 0x000fea0003800000 */
[----:B------:R-:W-:Y:S01]  /*0650*/  HFMA2 R24, -RZ, RZ, 0, 0 ;  /* 0x00000000ff187431 */ /* 0x000fe200000001ff */
[----:B------:R-:W-:-:S07]  /*0660*/  CS2R R20, SRZ ;  /* 0x0000000000147805 */ /* 0x000fce000001ff00 */
.L_x_668:
[----:B------:R-:W0:Y:S01]  /*0670*/  LDC.64 R14, c[0x0][0x390] ;  /* 0x0000e400ff0e7b82 */ /* 0x000e220000000a00 */
[----:B------:R-:W-:Y:S02]  /*0680*/  IMAD.IADD R25, R23, 0x1, R24 ;  /* 0x0000000117197824 */ /* 0x000fe400078e0218 */
[----:B------:R-:W-:-:S05]  /*0690*/  IMAD R27, R24, UR4, R9 ;  /* 0x00000004181b7c24 */ /* 0x000fca000f8e0209 */
[----:B------:R-:W1:Y:S01]  /*06a0*/  LDC.64 R12, c[0x0][0x398] ;  /* 0x0000e600ff0c7b82 */ /* 0x000e620000000a00 */
[----:B0-----:R-:W-:-:S06]  /*06b0*/  IMAD.WIDE.U32 R18, R25, 0x8, R14 ;  /* 0x0000000819127825 */ /* 0x001fcc00078e000e */
[----:B------:R-:W2:Y:S01]  /*06c0*/  LDG.E.64 R18, desc[UR6][R18.64] ;  /* 0x0000000612127981 */ /* 0x000ea2000c1e1b00 */
[----:B-1----:R-:W-:-:S05]  /*06d0*/  IMAD.WIDE.U32 R28, R27, 0x8, R12 ;  /* 0x000000081b1c7825 */ /* 0x002fca00078e000c */
[----:B------:R0:W2:Y:S01]  /*06e0*/  LDG.E.64 R16, desc[UR6][R28.64] ;  /* 0x000000061c107981 */ /* 0x0000a2000c1e1b00 */
[----:B------:R-:W-:-:S04]  /*06f0*/  VIADD R27, R27, UR4 ;  /* 0x000000041b1b7c36 */ /* 0x000fc80008000000 */
[----:B0-----:R-:W-:Y:S01]  /*0700*/  IMAD.WIDE.U32 R28, R27, 0x8, R12 ;  /* 0x000000081b1c7825 */ /* 0x001fe200078e000c */
[----:B--2---:R-:W-:Y:S01]  /*0710*/  DFMA R20, R18, R16, R20 ;  /* 0x000000101214722b */ /* 0x004fe20000000014 */
[----:B------:R-:W-:-:S03]  /*0720*/  IADD3 R17, PT, PT, R25, 0x1, RZ ;  /* 0x0000000119117810 */ /* 0x000fc60007ffe0ff */
[----:B------:R-:W2:Y:S02]  /*0730*/  LDG.E.64 R18, desc[UR6][R28.64] ;  /* 0x000000061c127981 */ /* 0x000ea4000c1e1b00 */
[----:B------:R-:W-:-:S06]  /*0740*/  IMAD.WIDE.U32 R16, R17, 0x8, R14 ;  /* 0x0000000811107825 */ /* 0x000fcc00078e000e */
[----:B------:R-:W2:Y:S01]  /*0750*/  LDG.E.64 R16, desc[UR6][R16.64] ;  /* 0x0000000610107981 */ /* 0x000ea2000c1e1b00 */
[----:B------:R-:W-:Y:S01]  /*0760*/  VIADD R27, R27, UR4 ;  /* 0x000000041b1b7c36 */ /* 0x000fe20008000000 */
[----:B--2---:R-:W-:Y:S01]  /*0770*/  DFMA R18, R16, R18, R20 ;  /* 0x000000121012722b */ /* 0x004fe20000000014 */
[----:B------:R-:W-:-:S05]  /*0780*/  IADD3 R21, PT, PT, R25, 0x2, RZ ;  /* 0x0000000219157810 */ /* 0x000fca0007ffe0ff */
[----:B------:R-:W-:-:S04]  /*0790*/  IMAD.WIDE.U32 R16, R21, 0x8, R14 ;  /* 0x0000000815107825 */ /* 0x000fc800078e000e */
[C---:B------:R-:W-:Y:S02]  /*07a0*/  IMAD.WIDE.U32 R20, R27.reuse, 0x8, R12 ;  /* 0x000000081b147825 */ /* 0x040fe400078e000c */
[----:B------:R-:W2:Y:S04]  /*07b0*/  LDG.E.64 R16, desc[UR6][R16.64] ;  /* 0x0000000610107981 */ /* 0x000ea8000c1e1b00 */
[----:B------:R-:W2:Y:S01]  /*07c0*/  LDG.E.64 R20, desc[UR6][R20.64] ;  /* 0x0000000614147981 */ /* 0x000ea2000c1e1b00 */
[----:B------:R-:W-:Y:S01]  /*07d0*/  VIADD R27, R27, UR4 ;  /* 0x000000041b1b7c36 */ /* 0x000fe20008000000 */
[----:B--2---:R-:W-:Y:S01]  /*07e0*/  DFMA R20, R16, R20, R18 ;  /* 0x000000141014722b */ /* 0x004fe20000000012 */
[----:B------:R-:W-:-:S05]  /*07f0*/  IADD3 R19, PT, PT, R25, 0x3, RZ ;  /* 0x0000000319137810 */ /* 0x000fca0007ffe0ff */
[----:B------:R-:W-:-:S04]  /*0800*/  IMAD.WIDE.U32 R28, R19, 0x8, R14 ;  /* 0x00000008131c7825 */ /* 0x000fc800078e000e */
[----:B------:R-:W-:Y:S01]  /*0810*/  IMAD.WIDE.U32 R18, R27, 0x8, R12 ;  /* 0x000000081b127825 */ /* 0x000fe200078e000c */
[----:B------:R0:W2:Y:S05]  /*0820*/  LDG.E.64 R16, desc[UR6][R28.64] ;  /* 0x000000061c107981 */ /* 0x0000aa000c1e1b00 */
[----:B------:R-:W2:Y:S01]  /*0830*/  LDG.E.64 R18, desc[UR6][R18.64] ;  /* 0x0000000612127981 */ /* 0x000ea2000c1e1b00 */
[----:B------:R-:W-:Y:S01]  /*0840*/  IADD3 R26, PT, PT, R25, 0x4, RZ ;  /* 0x00000004191a7810 */ /* 0x000fe20007ffe0ff */
[----:B------:R-:W-:-:S04]  /*0850*/  VIADD R27, R27, UR4 ;  /* 0x000000041b1b7c36 */ /* 0x000fc80008000000 */
[----:B0-----:R-:W-:Y:S01]  /*0860*/  IMAD.WIDE.U32 R28, R27, 0x8, R12 ;  /* 0x000000081b1c7825 */ /* 0x001fe200078e000c */
[----:B--2---:R-:W-:-:S03]  /*0870*/  DFMA R18, R16, R18, R20 ;  /* 0x000000121012722b */ /* 0x004fc60000000014 */
[----:B------:R-:W-:Y:S01]  /*0880*/  IMAD.WIDE.U32 R16, R26, 0x8, R14 ;  /* 0x000000081a107825 */ /* 0x000fe200078e000e */
[----:B------:R-:W2:Y:S05]  /*0890*/  LDG.E.64 R20, desc[UR6][R28.64] ;  /* 0x000000061c147981 */ /* 0x000eaa000c1e1b00 */
[----:B------:R-:W2:Y:S01]  /*08a0*/  LDG.E.64 R16, desc[UR6][R16.64] ;  /* 0x0000000610107981 */ /* 0x000ea2000c1e1b00 */
[----:B------:R-:W-:Y:S01]  /*08b0*/  IADD3 R26, PT, PT, R25, 0x5, RZ ;  /* 0x00000005191a7810 */ /* 0x000fe20007ffe0ff */
[----:B------:R-:W-:Y:S01]  /*08c0*/  VIADD R27, R27, UR4 ;  /* 0x000000041b1b7c36 */ /* 0x000fe20008000000 */
[----:B--2---:R-:W-:-:S03]  /*08d0*/  DFMA R20, R16, R20, R18 ;  /* 0x000000141014722b */ /* 0x004fc60000000012 */
[----:B------:R-:W-:-:S04]  /*08e0*/  IMAD.WIDE.U32 R18, R26, 0x8, R14 ;  /* 0x000000081a127825 */ /* 0x000fc800078e000e */
[----:B------:R-:W-:Y:S02]  /*08f0*/  IMAD.WIDE.U32 R16, R27, 0x8, R12 ;  /* 0x000000081b107825 */ /* 0x000fe400078e000c */
[----:B------:R-:W2:Y:S04]  /*0900*/  LDG.E.64 R18, desc[UR6][R18.64] ;  /* 0x0000000612127981 */ /* 0x000ea8000c1e1b00 */
[----:B------:R-:W2:Y:S01]  /*0910*/  LDG.E.64 R16, desc[UR6][R16.64] ;  /* 0x0000000610107981 */ /* 0x000ea2000c1e1b00 */
[C---:B------:R-:W-:Y:S01]  /*0920*/  IADD3 R26, PT, PT, R25.reuse, 0x6, RZ ;  /* 0x00000006191a7810 */ /* 0x040fe20007ffe0ff */
[----:B--2---:R-:W-:Y:S01]  /*0930*/  DFMA R20, R18, R16, R20 ;  /* 0x000000101214722b */ /* 0x004fe20000000014 */
[----:B------:R-:W-:Y:S01]  /*0940*/  VIADD R17, R25, 0x7 ;  /* 0x0000000719117836 */ /* 0x000fe20000000000 */
[----:B------:R-:W-:-:S02]  /*0950*/  IADD3 R25, PT, PT, R27, UR4, RZ ;  /* 0x000000041b197c10 */ /* 0x000fc4000fffe0ff */
[----:B------:R-:W-:-:S04]  /*0960*/  IMAD.WIDE.U32 R26, R26, 0x8, R14 ;  /* 0x000000081a1a7825 */ /* 0x000fc800078e000e */
[C---:B------:R-:W-:Y:S02]  /*0970*/  IMAD.WIDE.U32 R28, R25.reuse, 0x8, R12 ;  /* 0x00000008191c7825 */ /* 0x040fe400078e000c */
[----:B------:R-:W2:Y:S02]  /*0980*/  LDG.E.64 R26, desc[UR6][R26.64] ;  /* 0x000000061a1a7981 */ /* 0x000ea4000c1e1b00 */
[----:B------:R-:W-:Y:S02]  /*0990*/  VIADD R25, R25, UR4 ;  /* 0x0000000419197c36 */ /* 0x000fe40008000000 */
[----:B------:R-:W2:Y:S01]  /*09a0*/  LDG.E.64 R28, desc[UR6][R28.64] ;  /* 0x000000061c1c7981 */ /* 0x000ea2000c1e1b00 */
[----:B------:R-:W-:-:S04]  /*09b0*/  IMAD.WIDE.U32 R14, R17, 0x8, R14 ;  /* 0x00000008110e7825 */ /* 0x000fc800078e000e */
[----:B------:R-:W-:Y:S02]  /*09c0*/  IMAD.WIDE.U32 R12, R25, 0x8, R12 ;  /* 0x00000008190c7825 */ /* 0x000fe400078e000c */
[----:B------:R-:W3:Y:S04]  /*09d0*/  LDG.E.64 R14, desc[UR6][R14.64] ;  /* 0x000000060e0e7981 */ /* 0x000ee8000c1e1b00 */
[----:B------:R-:W3:Y:S01]  /*09e0*/  LDG.E.64 R12, desc[UR6][R12.64] ;  /* 0x000000060c0c7981 */ /* 0x000ee2000c1e1b00 */
[----:B------:R-:W-:-:S04]  /*09f0*/  IADD3 R24, PT, PT, R24, 0x8, RZ ;  /* 0x0000000818187810 */ /* 0x000fc80007ffe0ff */
[----:B------:R-:W-:Y:S01]  /*0a00*/  ISETP.NE.AND P2, PT, R24, R6, PT ;  /* 0x000000061800720c */ /* 0x000fe20003f45270 */
[----:B--2---:R-:W-:-:S08]  /*0a10*/  DFMA R20, R26, R28, R20 ;  /* 0x0000001c1a14722b */ /* 0x004fd00000000014 */
[----:B---3--:R-:W-:-:S04]  /*0a20*/  DFMA R20, R14, R12, R20 ;  /* 0x0000000c0e14722b */ /* 0x008fc80000000014 */
[----:B------:R-:W-:Y:S07]  /*0a30*/  @P2 BRA `(.L_x_668) ;  /* 0xfffffffc000c2947 */ /* 0x000fee000383ffff */
[----:B------:R-:W-:-:S07]  /*0a40*/  IMAD.MOV.U32 R24, RZ, RZ, R6 ;  /* 0x000000ffff187224 */ /* 0x000fce00078e0006 */
.L_x_667:
[----:B------:R-:W-:-:S13]  /*0a50*/  ISETP.NE.AND P2, PT, R4, RZ, PT ;  /* 0x000000ff0400720c */ /* 0x000fda0003f45270 */
[----:B------:R-:W-:Y:S05]  /*0a60*/  @!P2 BRA `(.L_x_669) ;  /* 0x0000000000f8a947 */ /* 0x000fea0003800000 */
[----:B------:R-:W-:Y:S01]  /*0a70*/  ISETP.NE.AND P2, PT, R5, RZ, PT ;  /* 0x000000ff0500720c */ /* 0x000fe20003f45270 */
[----:B------:R-:W-:-:S12]  /*0a80*/  @!P1 BRA `(.L_x_670) ;  /* 0x00000000007c9947 */ /* 0x000fd80003800000 */
[----:B------:R-:W0:Y:S01]  /*0a90*/  LDC.64 R12, c[0x0][0x390] ;  /* 0x0000e400ff0c7b82 */ /* 0x000e220000000a00 */
[----:B------:R-:W-:Y:S01]  /*0aa0*/  IADD3 R27, PT, PT, R23, R24, RZ ;  /* 0x00000018171b7210 */ /* 0x000fe20007ffe0ff */
[----:B------:R-:W-:-:S06]  /*0ab0*/  IMAD R25, R24, UR4, R9 ;  /* 0x0000000418197c24 */ /* 0x000fcc000f8e0209 */
[----:B------:R-:W1:Y:S01]  /*0ac0*/  LDC.64 R14, c[0x0][0x398] ;  /* 0x0000e600ff0e7b82 */ /* 0x000e620000000a00 */
[----:B0-----:R-:W-:-:S06]  /*0ad0*/  IMAD.WIDE.U32 R16, R27, 0x8, R12 ;  /* 0x000000081b107825 */ /* 0x001fcc00078e000c */
[----:B------:R-:W2:Y:S01]  /*0ae0*/  LDG.E.64 R16, desc[UR6][R16.64] ;  /* 0x0000000610107981 */ /* 0x000ea2000c1e1b00 */
[----:B-1----:R-:W-:-:S05]  /*0af0*/  IMAD.WIDE.U32 R28, R25, 0x8, R14 ;  /* 0x00000008191c7825 */ /* 0x002fca00078e000e */
[----:B------:R-:W2:Y:S01]  /*0b00*/  LDG.E.64 R18, desc[UR6][R28.64] ;  /* 0x000000061c127981 */ /* 0x000ea2000c1e1b00 */
[----:B------:R-:W-:Y:S01]  /*0b10*/  IADD3 R25, PT, PT, R25, UR4, RZ ;  /* 0x0000000419197c10 */ /* 0x000fe2000fffe0ff */
[----:B--2---:R-:W-:Y:S01]  /*0b20*/  DFMA R18, R16, R18, R20 ;  /* 0x000000121012722b */ /* 0x004fe20000000014 */
[----:B------:R-:W-:-:S04]  /*0b30*/  VIADD R21, R27, 0x1 ;  /* 0x000000011b157836 */ /* 0x000fc80000000000 */
[----:B------:R-:W-:-:S04]  /*0b40*/  IMAD.WIDE.U32 R16, R21, 0x8, R12 ;  /* 0x0000000815107825 */ /* 0x000fc800078e000c */
[----:B------:R-:W-:Y:S02]  /*0b50*/  IMAD.WIDE.U32 R20, R25, 0x8, R14 ;  /* 0x0000000819147825 */ /* 0x000fe400078e000e */
[----:B------:R-:W2:Y:S04]  /*0b60*/  LDG.E.64 R16, desc[UR6][R16.64] ;  /* 0x0000000610107981 */ /* 0x000ea8000c1e1b00 */
[----:B------:R-:W2:Y:S01]  /*0b70*/  LDG.E.64 R20, desc[UR6][R20.64] ;  /* 0x0000000614147981 */ /* 0x000ea2000c1e1b00 */
[----:B------:R-:W-:Y:S02]  /*0b80*/  VIADD R26, R27, 0x2 ;  /* 0x000000021b1a7836 */ /* 0x000fe40000000000 */
[----:B------:R-:W-:-:S04]  /*0b90*/  VIADD R25, R25, UR4 ;  /* 0x0000000419197c36 */ /* 0x000fc80008000000 */
[C---:B------:R-:W-:Y:S01]  /*0ba0*/  IMAD.WIDE.U32 R28, R25.reuse, 0x8, R14 ;  /* 0x00000008191c7825 */ /* 0x040fe200078e000e */
[----:B------:R-:W-:-:S05]  /*0bb0*/  IADD3 R25, PT, PT, R25, UR4, RZ ;  /* 0x0000000419197c10 */ /* 0x000fca000fffe0ff */
[----:B------:R-:W3:Y:S01]  /*0bc0*/  LDG.E.64 R28, desc[UR6][R28.64] ;  /* 0x000000061c1c7981 */ /* 0x000ee2000c1e1b00 */
[----:B------:R-:W-:-:S06]  /*0bd0*/  IMAD.WIDE.U32 R14, R25, 0x8, R14 ;  /* 0x00000008190e7825 */ /* 0x000fcc00078e000e */
[----:B------:R-:W4:Y:S01]  /*0be0*/  LDG.E.64 R14, desc[UR6][R14.64] ;  /* 0x000000060e0e7981 */ /* 0x000f22000c1e1b00 */
[----:B--2---:R-:W-:Y:S01]  /*0bf0*/  DFMA R18, R16, R20, R18 ;  /* 0x000000141012722b */ /* 0x004fe20000000012 */
[----:B------:R-:W-:Y:S01]  /*0c00*/  IADD3 R17, PT, PT, R27, 0x3, RZ ;  /* 0x000000031b117810 */ /* 0x000fe20007ffe0ff */
[----:B------:R-:W-:-:S04]  /*0c10*/  IMAD.WIDE.U32 R26, R26, 0x8, R12 ;  /* 0x000000081a1a7825 */ /* 0x000fc800078e000c */
[----:B------:R-:W-:Y:S02]  /*0c20*/  IMAD.WIDE.U32 R12, R17, 0x8, R12 ;  /* 0x00000008110c7825 */ /* 0x000fe400078e000c */
[----:B------:R-:W3:Y:S04]  /*0c30*/  LDG.E.64 R26, desc[UR6][R26.64] ;  /* 0x000000061a1a7981 */ /* 0x000ee8000c1e1b00 */
[----:B------:R-:W4:Y:S01]  /*0c40*/  LDG.E.64 R12, desc[UR6][R12.64] ;  /* 0x000000060c0c7981 */ /* 0x000f22000c1e1b00 */
[----:B------:R-:W-:Y:S01]  /*0c50*/  VIADD R24, R24, 0x4 ;  /* 0x0000000418187836 */ /* 0x000fe20000000000 */
[----:B---3--:R-:W-:-:S08]  /*0c60*/  DFMA R18, R26, R28, R18 ;  /* 0x0000001c1a12722b */ /* 0x008fd00000000012 */
[----:B----4-:R-:W-:-:S11]  /*0c70*/  DFMA R20, R12, R14, R18 ;  /* 0x0000000e0c14722b */ /* 0x010fd60000000012 */
.L_x_670:
[----:B------:R-:W-:Y:S05]  /*0c80*/  @!P2 BRA `(.L_x_669) ;  /* 0x000000000070a947 */ /* 0x000fea0003800000 */
[----:B------:R-:W0:Y:S01]  /*0c90*/  LDC.64 R12, c[0x0][0x398] ;  /* 0x0000e600ff0c7b82 */ /* 0x000e220000000a00 */
[----:B------:R-:W-:Y:S02]  /*0ca0*/  ISETP.NE.AND P2, PT, R5, 0x1, PT ;  /* 0x000000010500780c */ /* 0x000fe40003f45270 */
[----:B------:R-:W-:-:S05]  /*0cb0*/  LOP3.LUT P3, RZ, R22, 0x1, RZ, 0xc0, !PT ;  /* 0x0000000116ff7812 */ /* 0x000fca000786c0ff */
[----:B------:R-:W1:Y:S06]  /*0cc0*/  LDC.64 R14, c[0x0][0x390] ;  /* 0x0000e400ff0e7b82 */ /* 0x000e6c0000000a00 */
[C-C-:B------:R-:W-:Y:S01]  /*0cd0*/  @P2 IMAD R19, R24.reuse, UR4, R9.reuse ;  /* 0x0000000418132c24 */ /* 0x140fe2000f8e0209 */
[----:B------:R-:W-:Y:S01]  /*0ce0*/  @P2 IADD3 R17, PT, PT, R23, R24, RZ ;  /* 0x0000001817112210 */ /* 0x000fe20007ffe0ff */
[----:B------:R-:W-:Y:S02]  /*0cf0*/  @P2 VIADD R24, R24, 0x2 ;  /* 0x0000000218182836 */ /* 0x000fe40000000000 */
[----:B------:R-:W-:Y:S01]  /*0d00*/  @P2 VIADD R27, R19, UR4 ;  /* 0x00000004131b2c36 */ /* 0x000fe20008000000 */
[----:B------:R-:W-:Y:S01]  /*0d10*/  @P2 IADD3 R29, PT, PT, R17, 0x1, RZ ;  /* 0x00000001111d2810 */ /* 0x000fe20007ffe0ff */
[----:B------:R-:W-:Y:S01]  /*0d20*/  @P3 IMAD R9, R24, UR4, R9 ;  /* 0x0000000418093c24 */ /* 0x000fe2000f8e0209 */
[----:B------:R-:W-:-:S02]  /*0d30*/  @P3 IADD3 R25, PT, PT, R23, R24, RZ ;  /* 0x0000001817193210 */ /* 0x000fc40007ffe0ff */
[----:B------:R-:W2:Y:S01]  /*0d40*/  LDC.64 R22, c[0x0][0x390] ;  /* 0x0000e400ff167b82 */ /* 0x000ea20000000a00 */
[----:B0-----:R-:W-:-:S04]  /*0d50*/  @P2 IMAD.WIDE.U32 R18, R19, 0x8, R12 ;  /* 0x0000000813122825 */ /* 0x001fc800078e000c */
[----:B------:R-:W-:Y:S02]  /*0d60*/  @P2 IMAD.WIDE.U32 R26, R27, 0x8, R12 ;  /* 0x000000081b1a2825 */ /* 0x000fe400078e000c */
[----:B------:R-:W3:Y:S01]  /*0d70*/  @P2 LDG.E.64 R18, desc[UR6][R18.64] ;  /* 0x0000000612122981 */ /* 0x000ee2000c1e1b00 */
[----:B------:R-:W0:Y:S01]  /*0d80*/  LDC.64 R12, c[0x0][0x398] ;  /* 0x0000e600ff0c7b82 */ /* 0x000e220000000a00 */
[--C-:B-1----:R-:W-:Y:S02]  /*0d90*/  @P2 IMAD.WIDE.U32 R16, R17, 0x8, R14.reuse ;  /* 0x0000000811102825 */ /* 0x102fe400078e000e */
[----:B------:R-:W4:Y:S02]  /*0da0*/  @P2 LDG.E.64 R26, desc[UR6][R26.64] ;  /* 0x000000061a1a2981 */ /* 0x000f24000c1e1b00 */
[----:B------:R-:W-:Y:S02]  /*0db0*/  @P2 IMAD.WIDE.U32 R14, R29, 0x8, R14 ;  /* 0x000000081d0e2825 */ /* 0x000fe400078e000e */
[----:B------:R-:W3:Y:S04]  /*0dc0*/  @P2 LDG.E.64 R16, desc[UR6][R16.64] ;  /* 0x0000000610102981 */ /* 0x000ee8000c1e1b00 */
[----:B------:R-:W4:Y:S01]  /*0dd0*/  @P2 LDG.E.64 R14, desc[UR6][R14.64] ;  /* 0x000000060e0e2981 */ /* 0x000f22000c1e1b00 */
[----:B--2---:R-:W-:-:S06]  /*0de0*/  @P3 IMAD.WIDE.U32 R22, R25, 0x8, R22 ;  /* 0x0000000819163825 */ /* 0x004fcc00078e0016 */
[----:B------:R-:W2:Y:S01]  /*0df0*/  @P3 LDG.E.64 R22, desc[UR6][R22.64] ;  /* 0x0000000616163981 */ /* 0x000ea2000c1e1b00 */
[----:B0-----:R-:W-:-:S06]  /*0e00*/  @P3 IMAD.WIDE.U32 R12, R9, 0x8, R12 ;  /* 0x00000008090c3825 */ /* 0x001fcc00078e000c */
[----:B------:R-:W2:Y:S01]  /*0e10*/  @P3 LDG.E.64 R12, desc[UR6][R12.64] ;  /* 0x000000060c0c3981 */ /* 0x000ea2000c1e1b00 */
[----:B---3--:R-:W-:-:S08]  /*0e20*/  @P2 DFMA R24, R16, R18, R20 ;  /* 0x000000121018222b */ /* 0x008fd00000000014 */
[----:B----4-:R-:W-:-:S08]  /*0e30*/  @P2 DFMA R20, R14, R26, R24 ;  /* 0x0000001a0e14222b */ /* 0x010fd00000000018 */
[----:B--2---:R-:W-:-:S11]  /*0e40*/  @P3 DFMA R20, R22, R12, R20 ;  /* 0x0000000c1614322b */ /* 0x004fd60000000014 */
.L_x_669:
[----:B------:R-:W-:-:S05]  /*0e50*/  IMAD.WIDE R12, R7, 0x8, R10 ;  /* 0x00000008070c7825 */ /* 0x000fca00078e020a */
[----:B------:R0:W-:Y:S02]  /*0e60*/  STG.E.64 desc[UR6][R12.64], R20 ;  /* 0x000000140c007986 */ /* 0x0001e4000c101b06 */
.L_x_666:
[----:B------:R-:W-:Y:S05]  /*0e70*/  BSYNC.RECONVERGENT B0 ;  /* 0x0000000000007941 */ /* 0x000fea0003800200 */
.L_x_665:
[----:B------:R-:W-:Y:S05]  /*0e80*/  @P0 BRA `(.L_x_671) ;  /* 0xfffffff400700947 */ /* 0x000fea000383ffff */
[----:B------:R-:W-:Y:S05]  /*0e90*/  EXIT ;  /* 0x000000000000794d */ /* 0x000fea0003800000 */
.L_x_660:
[----:B------:R-:W-:-:S13]  /*0ea0*/  ISETP.GE.AND P0, PT, R4, 0x1, PT ;  /* 0x000000010400780c */ /* 0x000fda0003f06270 */
[----:B------:R-:W-:Y:S05]  /*0eb0*/  @!P0 EXIT ;  /* 0x000000000000894d */ /* 0x000fea0003800000 */
[----:B------:R-:W0:Y:S01]  /*0ec0*/  LDC R5, c[0x0][0x3a4] ;  /* 0x0000e900ff057b82 */ /* 0x000e220000000800 */
[----:B------:R-:W1:Y:S01]  /*0ed0*/  S2R R2, SR_TID.X ;  /* 0x0000000000027919 */ /* 0x000e620000002100 */
[----:B0-----:R-:W-:-:S13]  /*0ee0*/  ISETP.NE.AND P0, PT, R5, RZ, PT ;  /* 0x000000ff0500720c */ /* 0x001fda0003f05270 */
[----:B-1----:R-:W-:Y:S05]  /*0ef0*/  @P0 BRA `(.L_x_672) ;  /* 0x0000000000d80947 */ /* 0x002fea0003800000 */
[C---:B------:R-:W-:Y:S01]  /*0f00*/  ISETP.GE.U32.AND P0, PT, R4.reuse, 0x8, PT ;  /* 0x000000080400780c */ /* 0x040fe20003f06070 */
[----:B------:R-:W-:Y:S01]  /*0f10*/  IMAD.MOV.U32 R3, RZ, RZ, RZ ;  /* 0x000000ffff037224 */ /* 0x000fe200078e00ff */
[----:B------:R-:W-:-:S04]  /*0f20*/  LOP3.LUT R14, R4, 0x7, RZ, 0xc0, !PT ;  /* 0x00000007040e7812 */ /* 0x000fc800078ec0ff */
[----:B------:R-:W-:-:S07]  /*0f30*/  ISETP.NE.AND P1, PT, R14, RZ, PT ;  /* 0x000000ff0e00720c */ /* 0x000fce0003f25270 */
[----:B------:R-:W-:Y:S06]  /*0f40*/  @!P0 BRA `(.L_x_673) ;  /* 0x00000000005c8947 */ /* 0x000fec0003800000 */
[----:B------:R-:W-:Y:S01]  /*0f50*/  IMAD.WIDE.U32 R6, R2, 0x8, R10 ;  /* 0x0000000802067825 */ /* 0x000fe200078e000a */
[----:B------:R-:W-:Y:S02]  /*0f60*/  IADD3 R8, P0, PT, R10, 0xc00, RZ ;  /* 0x00000c000a087810 */ /* 0x000fe40007f1e0ff */
[----:B------:R-:W-:Y:S01]  /*0f70*/  LOP3.LUT R3, R4, 0x7ffffff8, RZ, 0xc0, !PT ;  /* 0x7ffffff804037812 */ /* 0x000fe200078ec0ff */
[----:B------:R-:W-:Y:S01]  /*0f80*/  IMAD.MOV.U32 R13, RZ, RZ, R7 ;  /* 0x000000ffff0d7224 */ /* 0x000fe200078e0007 */
[----:B------:R-:W-:Y:S01]  /*0f90*/  MOV R12, R6 ;  /* 0x00000006000c7202 */ /* 0x000fe20000000f00 */
[----:B------:R-:W-:Y:S01]  /*0fa0*/  IMAD.X R9, RZ, RZ, R11, P0 ;  /* 0x000000ffff097224 */ /* 0x000fe200000e060b */
[----:B------:R-:W-:Y:S02]  /*0fb0*/  IADD3 R5, PT, PT, R2, 0x80, RZ ;  /* 0x0000008002057810 */ /* 0x000fe40007ffe0ff */
[----:B------:R-:W-:-:S07]  /*0fc0*/  IADD3 R0, PT, PT, -R3, RZ, RZ ;  /* 0x000000ff03007210 */ /* 0x000fce0007ffe1ff */
.L_x_674:
[C---:B-1----:R-:W-:Y:S01]  /*0fd0*/  IMAD.WIDE R6, R5.reuse, 0x8, R8 ;  /* 0x0000000805067825 */ /* 0x042fe200078e0208 */
[----:B------:R0:W-:Y:S03]  /*0fe0*/  STG.E.64 desc[UR6][R12.64], RZ ;  /* 0x000000ff0c007986 */ /* 0x0001e6000c101b06 */
[----:B------:R-:W-:Y:S01]  /*0ff0*/  VIADD R0, R0, 0x8 ;  /* 0x0000000800007836 */ /* 0x000fe20000000000 */
[----:B------:R1:W-:Y:S01]  /*1000*/  STG.E.64 desc[UR6][R6.64+-0xc00], RZ ;  /* 0xfff400ff06007986 */ /* 0x0003e2000c101b06 */
[----:B------:R-:W-:-:S03]  /*1010*/  VIADD R5, R5, 0x400 ;  /* 0x0000040005057836 */ /* 0x000fc60000000000 */
[----:B------:R1:W-:Y:S01]  /*1020*/  STG.E.64 desc[UR6][R6.64+-0x800], RZ ;  /* 0xfff800ff06007986 */ /* 0x0003e2000c101b06 */
[----:B------:R-:W-:Y:S02]  /*1030*/  ISETP.NE.AND P0, PT, R0, RZ, PT ;  /* 0x000000ff0000720c */ /* 0x000fe40003f05270 */
[----:B0-----:R-:W-:Y:S01]  /*1040*/  IADD3 R12, P2, PT, R12, 0x2000, RZ ;  /* 0x000020000c0c7810 */ /* 0x001fe20007f5e0ff */
[----:B------:R1:W-:Y:S03]  /*1050*/  STG.E.64 desc[UR6][R6.64+-0x400], RZ ;  /* 0xfffc00ff06007986 */ /* 0x0003e6000c101b06 */
[----:B------:R-:W-:Y:S01]  /*1060*/  IADD3.X R13, PT, PT, RZ, R13, RZ, P2, !PT ;  /* 0x0000000dff0d7210 */ /* 0x000fe200017fe4ff */
[----:B------:R1:W-:Y:S04]  /*1070*/  STG.E.64 desc[UR6][R6.64], RZ ;  /* 0x000000ff06007986 */ /* 0x0003e8000c101b06 */
[----:B------:R1:W-:Y:S04]  /*1080*/  STG.E.64 desc[UR6][R6.64+0x400], RZ ;  /* 0x000400ff06007986 */ /* 0x0003e8000c101b06 */
[----:B------:R1:W-:Y:S04]  /*1090*/  STG.E.64 desc[UR6][R6.64+0x800], RZ ;  /* 0x000800ff06007986 */ /* 0x0003e8000c101b06 */
[----:B------:R1:W-:Y:S01]  /*10a0*/  STG.E.64 desc[UR6][R6.64+0xc00], RZ ;  /* 0x000c00ff06007986 */ /* 0x0003e2000c101b06 */
[----:B------:R-:W-:Y:S05]  /*10b0*/  @P0 BRA `(.L_x_674) ;  /* 0xfffffffc00c40947 */ /* 0x000fea000383ffff */
.L_x_673:
[----:B------:R-:W-:Y:S05]  /*10c0*/  @!P1 EXIT ;  /* 0x000000000000994d */ /* 0x000fea0003800000 */
[----:B------:R-:W-:Y:S02]  /*10d0*/  ISETP.GE.U32.AND P0, PT, R14, 0x4, PT ;  /* 0x000000040e00780c */ /* 0x000fe40003f06070 */
[----:B------:R-:W-:-:S04]  /*10e0*/  LOP3.LUT R0, R4, 0x3, RZ, 0xc0, !PT ;  /* 0x0000000304007812 */ /* 0x000fc800078ec0ff */
[----:B------:R-:W-:-:S07]  /*10f0*/  ISETP.NE.AND P1, PT, R0, RZ, PT ;  /* 0x000000ff0000720c */ /* 0x000fce0003f25270 */
[----:B------:R-:W-:Y:S06]  /*1100*/  @!P0 BRA `(.L_x_675) ;  /* 0x00000000001c8947 */ /* 0x000fec0003800000 */
[C---:B-1----:R-:W-:Y:S01]  /*1110*/  LEA R7, R3.reuse, R2, 0x7 ;  /* 0x0000000203077211 */ /* 0x042fe200078e38ff */
[----:B------:R-:W-:-:S04]  /*1120*/  VIADD R3, R3, 0x4 ;  /* 0x0000000403037836 */ /* 0x000fc80000000000 */
[----:B------:R-:W-:-:S05]  /*1130*/  IMAD.WIDE R6, R7, 0x8, R10 ;  /* 0x0000000807067825 */ /* 0x000fca00078e020a */
[----:B------:R0:W-:Y:S04]  /*1140*/  STG.E.64 desc[UR6][R6.64], RZ ;  /* 0x000000ff06007986 */ /* 0x0001e8000c101b06 */
[----:B------:R0:W-:Y:S04]  /*1150*/  STG.E.64 desc[UR6][R6.64+0x400], RZ ;  /* 0x000400ff06007986 */ /* 0x0001e8000c101b06 */
[----:B------:R0:W-:Y:S04]  /*1160*/  STG.E.64 desc[UR6][R6.64+0x800], RZ ;  /* 0x000800ff06007986 */ /* 0x0001e8000c101b06 */
[----:B------:R0:W-:Y:S02]  /*1170*/  STG.E.64 desc[UR6][R6.64+0xc00], RZ ;  /* 0x000c00ff06007986 */ /* 0x0001e4000c101b06 */
.L_x_675:
[----:B------:R-:W-:Y:S05]  /*1180*/  @!P1 EXIT ;  /* 0x000000000000994d */ /* 0x000fea0003800000 */
[----:B------:R-:W-:Y:S02]  /*1190*/  ISETP.NE.AND P0, PT, R0, 0x1, PT ;  /* 0x000000010000780c */ /* 0x000fe40003f05270 */
[----:B------:R-:W-:-:S04]  /*11a0*/  LOP3.LUT R4, R4, 0x1, RZ, 0xc0, !PT ;  /* 0x0000000104047812 */ /* 0x000fc800078ec0ff */
[----:B------:R-:W-:-:S07]  /*11b0*/  ISETP.NE.U32.AND P1, PT, R4, 0x1, PT ;  /* 0x000000010400780c */ /* 0x000fce0003f25070 */
[C---:B------:R-:W-:Y:S01]  /*11c0*/  @P0 LEA R5, R3.reuse, R2, 0x7 ;  /* 0x0000000203050211 */ /* 0x040fe200078e38ff */
[----:B------:R-:W-:-:S04]  /*11d0*/  @P0 VIADD R3, R3, 0x2 ;  /* 0x0000000203030836 */ /* 0x000fc80000000000 */
[----:B------:R-:W-:-:S05]  /*11e0*/  @P0 IMAD.WIDE R4, R5, 0x8, R10 ;  /* 0x0000000805040825 */ /* 0x000fca00078e020a */
[----:B------:R2:W-:Y:S04]  /*11f0*/  @P0 STG.E.64 desc[UR6][R4.64], RZ ;  /* 0x000000ff04000986 */ /* 0x0005e8000c101b06 */
[----:B------:R2:W-:Y:S01]  /*1200*/  @P0 STG.E.64 desc[UR6][R4.64+0x400], RZ ;  /* 0x000400ff04000986 */ /* 0x0005e2000c101b06 */
[----:B------:R-:W-:Y:S05]  /*1210*/  @P1 EXIT ;  /* 0x000000000000194d */ /* 0x000fea0003800000 */
[----:B------:R-:W-:-:S05]  /*1220*/  LEA R3, R3, R2, 0x7 ;  /* 0x0000000203037211 */ /* 0x000fca00078e38ff */
[----:B------:R-:W-:-:S05]  /*1230*/  IMAD.WIDE R10, R3, 0x8, R10 ;  /* 0x00000008030a7825 */ /* 0x000fca00078e020a */
[----:B------:R-:W-:Y:S01]  /*1240*/  STG.E.64 desc[UR6][R10.64], RZ ;  /* 0x000000ff0a007986 */ /* 0x000fe2000c101b06 */
[----:B------:R-:W-:Y:S05]  /*1250*/  EXIT ;  /* 0x000000000000794d */ /* 0x000fea0003800000 */
.L_x_672:
[C---:B------:R-:W-:Y:S01]  /*1260*/  LOP3.LUT R3, R5.reuse, 0xfffffff8, RZ, 0xc0, !PT ;  /* 0xfffffff805037812 */ /* 0x040fe200078ec0ff */
[----:B------:R-:W-:Y:S01]  /*1270*/  IMAD.MOV.U32 R7, RZ, RZ, RZ ;  /* 0x000000ffff077224 */ /* 0x000fe200078e00ff */
[C---:B------:R-:W-:Y:S02]  /*1280*/  LOP3.LUT R4, R5.reuse, 0x7, RZ, 0xc0, !PT ;  /* 0x0000000705047812 */ /* 0x040fe400078ec0ff */
[----:B------:R-:W-:Y:S02]  /*1290*/  LOP3.LUT R5, R5, 0x3, RZ, 0xc0, !PT ;  /* 0x0000000305057812 */ /* 0x000fe400078ec0ff */
[----:B------:R-:W-:-:S07]  /*12a0*/  IADD3 R6, PT, PT, -R3, RZ, RZ ;  /* 0x000000ff03067210 */ /* 0x000fce0007ffe1ff */
.L_x_680:
[----:B------:R-:W0:Y:S01]  /*12b0*/  LDCU UR4, c[0x0][0x3a8] ;  /* 0x00007500ff0477ac */ /* 0x000e220008000800 */
[----:B------:R-:W-:Y:S01]  /*12c0*/  LEA R9, R7, R2, 0x7 ;  /* 0x0000000207097211 */ /* 0x000fe200078e38ff */
[----:B------:R-:W1:Y:S01]  /*12d0*/  LDC R22, c[0x0][0x3a4] ;  /* 0x0000e900ff167b82 */ /* 0x000e620000000800 */
[----:B------:R-:W-:Y:S01]  /*12e0*/  HFMA2 R23, -RZ, RZ, 0, 0 ;  /* 0x00000000ff177431 */ /* 0x000fe200000001ff */
[----:B------:R-:W-:Y:S01]  /*12f0*/  CS2R R20, SRZ ;  /* 0x0000000000147805 */ /* 0x000fe2000001ff00 */
[----:B0-----:R-:W0:Y:S01]  /*1300*/  I2F.U32.RP R14, UR4 ;  /* 0x00000004000e7d06 */ /* 0x001e220008209000 */
[----:B------:R-:W-:-:S07]  /*1310*/  ISETP.NE.U32.AND P1, PT, RZ, UR4, PT ;  /* 0x00000004ff007c0c */ /* 0x000fce000bf25070 */
[----:B0-----:R-:W0:Y:S02]  /*1320*/  MUFU.RCP R14, R14 ;  /* 0x0000000e000e7308 */ /* 0x001e240000001000 */
[----:B0-----:R-:W-:-:S06]  /*1330*/  VIADD R12, R14, 0xffffffe ;  /* 0x0ffffffe0e0c7836 */ /* 0x001fcc0000000000 */
[----:B------:R0:W2:Y:S02]  /*1340*/  F2I.FTZ.U32.TRUNC.NTZ R13, R12 ;  /* 0x0000000c000d7305 */ /* 0x0000a4000021f000 */
[----:B0-----:R-:W-:Y:S01]  /*1350*/  IMAD.MOV.U32 R12, RZ, RZ, RZ ;  /* 0x000000ffff0c7224 */ /* 0x001fe200078e00ff */
[----:B--2---:R-:W-:-:S05]  /*1360*/  IADD3 R15, PT, PT, RZ, -R13, RZ ;  /* 0x8000000dff0f7210 */ /* 0x004fca0007ffe0ff */
[----:B------:R-:W-:-:S04]  /*1370*/  IMAD R15, R15, UR4, RZ ;  /* 0x000000040f0f7c24 */ /* 0x000fc8000f8e02ff */
[----:B------:R-:W-:Y:S01]  /*1380*/  IMAD.HI.U32 R8, R13, R15, R12 ;  /* 0x0000000f0d087227 */ /* 0x000fe200078e000c */
[----:B------:R-:W-:-:S05]  /*1390*/  IADD3 R13, PT, PT, R0, R9, RZ ;  /* 0x00000009000d7210 */ /* 0x000fca0007ffe0ff */
[----:B------:R-:W-:-:S05]  /*13a0*/  IMAD.HI.U32 R8, R8, R13, RZ ;  /* 0x0000000d08087227 */ /* 0x000fca00078e00ff */
[----:B------:R-:W-:-:S05]  /*13b0*/  IADD3 R8, PT, PT, -R8, RZ, RZ ;  /* 0x000000ff08087210 */ /* 0x000fca0007ffe1ff */
[----:B------:R-:W-:-:S05]  /*13c0*/  IMAD R8, R8, UR4, R13 ;  /* 0x0000000408087c24 */ /* 0x000fca000f8e020d */
[----:B------:R-:W-:-:S13]  /*13d0*/  ISETP.GE.U32.AND P0, PT, R8, UR4, PT ;  /* 0x0000000408007c0c */ /* 0x000fda000bf06070 */
[----:B------:R-:W-:-:S05]  /*13e0*/  @P0 VIADD R8, R8, -UR4 ;  /* 0x8000000408080c36 */ /* 0x000fca0008000000 */
[----:B------:R-:W-:-:S13]  /*13f0*/  ISETP.GE.U32.AND P0, PT, R8, UR4, PT ;  /* 0x0000000408007c0c */ /* 0x000fda000bf06070 */
[----:B------:R-:W-:Y:S02]  /*1400*/  @P0 IADD3 R8, PT, PT, R8, -UR4, RZ ;  /* 0x8000000408080c10 */ /* 0x000fe4000fffe0ff */
[----:B-1----:R-:W-:Y:S02]  /*1410*/  ISETP.GE.U32.AND P0, PT, R22, 0x8, PT ;  /* 0x000000081600780c */ /* 0x002fe40003f06070 */
[----:B------:R-:W-:-:S05]  /*1420*/  @!P1 LOP3.LUT R8, RZ, UR4, RZ, 0x33, !PT ;  /* 0x00000004ff089c12 */ /* 0x000fca000f8e33ff */
[----:B------:R-:W-:-:S06]  /*1430*/  IMAD.IADD R24, R13, 0x1, -R8 ;  /* 0x000000010d187824 */ /* 0x000fcc00078e0a08 */
[----:B------:R-:W-:Y:S05]  /*1440*/  @!P0 BRA `(.L_x_676) ;  /* 0x0000000400088947 */ /* 0x000fea0003800000 */
[----:B------:R-:W-:Y:S02]  /*1450*/  MOV R23, RZ ;  /* 0x000000ff00177202 */ /* 0x000fe40000000f00 */
[----:B------:R-:W-:Y:S02]  /*1460*/  CS2R R20, SRZ ;  /* 0x0000000000147805 */ /* 0x000fe4000001ff00 */
[----:B------:R-:W-:-:S07]  /*1470*/  MOV R25, R6 ;  /* 0x0000000600197202 */ /* 0x000fce0000000f00 */
.L_x_677:
[----:B------:R-:W0:Y:S01]  /*1480*/  LDC.64 R12, c[0x0][0x390] ;  /* 0x0000e400ff0c7b82 */ /* 0x000e220000000a00 */
[----:B------:R-:W-:Y:S02]  /*1490*/  IMAD.IADD R29, R24, 0x1, R23 ;  /* 0x00000001181d7824 */ /* 0x000fe400078e0217 */
[----:B------:R-:W-:-:S05]  /*14a0*/  IMAD R27, R23, UR4, R8 ;  /* 0x00000004171b7c24 */ /* 0x000fca000f8e0208 */
[----:B------:R-:W1:Y:S01]  /*14b0*/  LDC.64 R14, c[0x0][0x398] ;  /* 0x0000e600ff0e7b82 */ /* 0x000e620000000a00 */
[----:B0-----:R-:W-:-:S06]  /*14c0*/  IMAD.WIDE.U32 R16, R29, 0x8, R12 ;  /* 0x000000081d107825 */ /* 0x001fcc00078e000c */
[----:B------:R-:W2:Y:S01]  /*14d0*/  LDG.E.64 R16, desc[UR6][R16.64] ;  /* 0x0000000610107981 */ /* 0x000ea2000c1e1b00 */
[----:B-1----:R-:W-:-:S06]  /*14e0*/  IMAD.WIDE.U32 R18, R27, 0x8, R14 ;  /* 0x000000081b127825 */ /* 0x002fcc00078e000e */
[----:B------:R-:W2:Y:S01]  /*14f0*/  LDG.E.64 R18, desc[UR6][R18.64] ;  /* 0x0000000612127981 */ /* 0x000ea2000c1e1b00 */
[----:B------:R-:W-:Y:S01]  /*1500*/  IADD3 R27, PT, PT, R27, UR4, RZ ;  /* 0x000000041b1b7c10 */ /* 0x000fe2000fffe0ff */
[----:B--2---:R-:W-:Y:S01]  /*1510*/  DFMA R18, R16, R18, R20 ;  /* 0x000000121012722b */ /* 0x004fe20000000014 */
[----:B------:R-:W-:-:S05]  /*1520*/  IADD3 R21, PT, PT, R29, 0x1, RZ ;  /* 0x000000011d157810 */ /* 0x000fca0007ffe0ff */
[----:B------:R-:W-:-:S04]  /*1530*/  IMAD.WIDE.U32 R16, R21, 0x8, R12 ;  /* 0x0000000815107825 */ /* 0x000fc800078e000c */
[C---:B------:R-:W-:Y:S02]  /*1540*/  IMAD.WIDE.U32 R20, R27.reuse, 0x8, R14 ;  /* 0x000000081b147825 */ /* 0x040fe400078e000e */
[----:B------:R-:W2:Y:S04]  /*1550*/  LDG.E.64 R16, desc[UR6][R16.64] ;  /* 0x0000000610107981 */ /* 0x000ea8000c1e1b00 */
[----:B------:R-:W2:Y:S01]  /*1560*/  LDG.E.64 R20, desc[UR6][R20.64] ;  /* 0x0000000614147981 */ /* 0x000ea2000c1e1b00 */
[----:B------:R-:W-:Y:S01]  /*1570*/  IADD3 R27, PT, PT, R27, UR4, RZ ;  /* 0x000000041b1b7c10 */ /* 0x000fe2000fffe0ff */
[----:B------:R-:W-:Y:S01]  /*1580*/  VIADD R26, R29, 0x2 ;  /* 0x000000021d1a7836 */ /* 0x000fe20000000000 */
[----:B--2---:R-:W-:-:S03]  /*1590*/  DFMA R20, R16, R20, R18 ;  /* 0x000000141014722b */ /* 0x004fc60000000012 */
[----:B------:R-:W-:-:S04]  /*15a0*/  IMAD.WIDE.U32 R16, R26, 0x8, R12 ;  /* 0x000000081a107825 */ /* 0x000fc800078e000c */
[----:B------:R-:W-:Y:S02]  /*15b0*/  IMAD.WIDE.U32 R18, R27, 0x8, R14 ;  /* 0x000000081b127825 */ /* 0x000fe400078e000e */
[----:B------:R-:W2:Y:S04]  /*15c0*/  LDG.E.64 R16, desc[UR6][R16.64] ;  /* 0x0000000610107981 */ /* 0x000ea8000c1e1b00 */
        /* <DEDUP_REMOVED lines=8> */
[----:B------:R-:W-:Y:S02]  /*1650*/  IADD3 R26, PT, PT, R29, 0x4, RZ ;  /* 0x000000041d1a7810 */ /* 0x000fe40007ffe0ff */
[----:B------:R-:W-:Y:S01]  /*1660*/  IADD3 R27, PT, PT, R27, UR4, RZ ;  /* 0x000000041b1b7c10 */ /* 0x000fe2000fffe0ff */
[----:B--2---:R-:W-:-:S02]  /*1670*/  DFMA R20, R16, R20, R18 ;  /* 0x000000141014722b */ /* 0x004fc40000000012 */
        /* <DEDUP_REMOVED lines=11> */
[C---:B------:R-:W-:Y:S01]  /*1730*/  IADD3 R26, PT, PT, R29.reuse, 0x6, RZ ;  /* 0x000000061d1a7810 */ /* 0x040fe20007ffe0ff */
[----:B------:R-:W-:Y:S01]  /*1740*/  VIADD R29, R29, 0x7 ;  /* 0x000000071d1d7836 */ /* 0x000fe20000000000 */
[----:B--2---:R-:W-:Y:S01]  /*1750*/  DFMA R18, R16, R20, R18 ;  /* 0x000000141012722b */ /* 0x004fe20000000012 */
[----:B------:R-:W-:-:S02]  /*1760*/  IADD3 R17, PT, PT, R27, UR4, RZ ;  /* 0x000000041b117c10 */ /* 0x000fc4000fffe0ff */
[----:B------:R-:W-:-:S04]  /*1770*/  IMAD.WIDE.U32 R26, R26, 0x8, R12 ;  /* 0x000000081a1a7825 */ /* 0x000fc800078e000c */
[----:B------:R-:W-:Y:S02]  /*1780*/  IMAD.WIDE.U32 R12, R29, 0x8, R12 ;  /* 0x000000081d0c7825 */ /* 0x000fe400078e000c */
[----:B------:R-:W2:Y:S02]  /*1790*/  LDG.E.64 R26, desc[UR6][R26.64] ;  /* 0x000000061a1a7981 */ /* 0x000ea4000c1e1b00 */
[C-C-:B------:R-:W-:Y:S01]  /*17a0*/  IMAD.WIDE.U32 R28, R17.reuse, 0x8, R14.reuse ;  /* 0x00000008111c7825 */ /* 0x140fe200078e000e */
[----:B------:R-:W-:Y:S01]  /*17b0*/  IADD3 R17, PT, PT, R17, UR4, RZ ;  /* 0x0000000411117c10 */ /* 0x000fe2000fffe0ff */
[----:B------:R-:W3:Y:S04]  /*17c0*/  LDG.E.64 R12, desc[UR6][R12.64] ;  /* 0x000000060c0c7981 */ /* 0x000ee8000c1e1b00 */
[----:B------:R-:W2:Y:S01]  /*17d0*/  LDG.E.64 R28, desc[UR6][R28.64] ;  /* 0x000000061c1c7981 */ /* 0x000ea2000c1e1b00 */
[----:B------:R-:W-:-:S06]  /*17e0*/  IMAD.WIDE.U32 R14, R17, 0x8, R14 ;  /* 0x00000008110e7825 */ /* 0x000fcc00078e000e */
[----:B------:R-:W3:Y:S01]  /*17f0*/  LDG.E.64 R14, desc[UR6][R14.64] ;  /* 0x000000060e0e7981 */ /* 0x000ee2000c1e1b00 */
[----:B------:R-:W-:-:S05]  /*1800*/  VIADD R25, R25, 0x8 ;  /* 0x0000000819197836 */ /* 0x000fca0000000000 */
[----:B------:R-:W-:Y:S02]  /*1810*/  ISETP.NE.AND P0, PT, R25, RZ, PT ;  /* 0x000000ff1900720c */ /* 0x000fe40003f05270 */
[----:B------:R-:W-:Y:S01]  /*1820*/  IADD3 R23, PT, PT, R23, 0x8, RZ ;  /* 0x0000000817177810 */ /* 0x000fe20007ffe0ff */
[----:B--2---:R-:W-:-:S08]  /*1830*/  DFMA R18, R26, R28, R18 ;  /* 0x0000001c1a12722b */ /* 0x004fd00000000012 */
[----:B---3--:R-:W-:Y:S02]  /*1840*/  DFMA R20, R12, R14, R18 ;  /* 0x0000000e0c14722b */ /* 0x008fe40000000012 */
[----:B------:R-:W-:Y:S09]  /*1850*/  @P0 BRA `(.L_x_677) ;  /* 0xfffffffc00080947 */ /* 0x000ff2000383ffff */
[----:B------:R-:W-:-:S07]  /*1860*/  MOV R23, R3 ;  /* 0x0000000300177202 */ /* 0x000fce0000000f00 */
.L_x_676:
[----:B------:R-:W-:-:S13]  /*1870*/  ISETP.NE.AND P0, PT, R4, RZ, PT ;  /* 0x000000ff0400720c */ /* 0x000fda0003f05270 */
[----:B------:R-:W-:Y:S05]  /*1880*/  @!P0 BRA `(.L_x_678) ;  /* 0x0000000400008947 */ /* 0x000fea0003800000 */
[----:B------:R-:W-:Y:S01]  /*1890*/  VIADD R12, R4, 0xffffffff ;  /* 0xffffffff040c7836 */ /* 0x000fe20000000000 */
[----:B------:R-:W-:-:S04]  /*18a0*/  ISETP.NE.AND P1, PT, R5, RZ, PT ;  /* 0x000000ff0500720c */ /* 0x000fc80003f25270 */
[----:B------:R-:W-:-:S13]  /*18b0*/  ISETP.GE.U32.AND P0, PT, R12, 0x3, PT ;  /* 0x000000030c00780c */ /* 0x000fda0003f06070 */
[----:B------:R-:W-:Y:S05]  /*18c0*/  @!P0 BRA `(.L_x_679) ;  /* 0x00000000007c8947 */ /* 0x000fea0003800000 */
        /* <DEDUP_REMOVED lines=8> */
[----:B------:R-:W-:Y:S01]  /*1950*/  VIADD R27, R27, UR4 ;  /* 0x000000041b1b7c36 */ /* 0x000fe20008000000 */
[----:B--2---:R-:W-:Y:S01]  /*1960*/  DFMA R20, R18, R16, R20 ;  /* 0x000000101214722b */ /* 0x004fe20000000014 */
[----:B------:R-:W-:-:S05]  /*1970*/  IADD3 R17, PT, PT, R25, 0x1, RZ ;  /* 0x0000000119117810 */ /* 0x000fca0007ffe0ff */
[----:B------:R-:W-:-:S04]  /*1980*/  IMAD.WIDE.U32 R18, R17, 0x8, R14 ;  /* 0x0000000811127825 */ /* 0x000fc800078e000e */
[----:B------:R-:W-:Y:S02]  /*1990*/  IMAD.WIDE.U32 R16, R27, 0x8, R12 ;  /* 0x000000081b107825 */ /* 0x000fe400078e000c */
[----:B------:R-:W2:Y:S04]  /*19a0*/  LDG.E.64 R18, desc[UR6][R18.64] ;  /* 0x0000000612127981 */ /* 0x000ea8000c1e1b00 */
[----:B------:R-:W2:Y:S01]  /*19b0*/  LDG.E.64 R16, desc[UR6][R16.64] ;  /* 0x0000000610107981 */ /* 0x000ea2000c1e1b00 */
[C---:B------:R-:W-:Y:S01]  /*19c0*/  IADD3 R26, PT, PT, R25.reuse, 0x2, RZ ;  /* 0x00000002191a7810 */ /* 0x040fe20007ffe0ff */
[----:B--2---:R-:W-:Y:S01]  /*19d0*/  DFMA R20, R18, R16, R20 ;  /* 0x000000101214722b */ /* 0x004fe20000000014 */
[----:B------:R-:W-:Y:S01]  /*19e0*/  IADD3 R17, PT, PT, R25, 0x3, RZ ;  /* 0x0000000319117810 */ /* 0x000fe20007ffe0ff */
[----:B------:R-:W-:-:S02]  /*19f0*/  VIADD R25, R27, UR4 ;  /* 0x000000041b197c36 */ /* 0x000fc40008000000 */
[----:B------:R-:W-:-:S04]  /*1a00*/  IMAD.WIDE.U32 R26, R26, 0x8, R14 ;  /* 0x000000081a1a7825 */ /* 0x000fc800078e000e */
[C---:B------:R-:W-:Y:S01]  /*1a10*/  IMAD.WIDE.U32 R28, R25.reuse, 0x8, R12 ;  /* 0x00000008191c7825 */ /* 0x040fe200078e000c */
[----:B------:R-:W-:Y:S01]  /*1a20*/  IADD3 R25, PT, PT, R25, UR4, RZ ;  /* 0x0000000419197c10 */ /* 0x000fe2000fffe0ff */
[----:B------:R-:W2:Y:S02]  /*1a30*/  LDG.E.64 R26, desc[UR6][R26.64] ;  /* 0x000000061a1a7981 */ /* 0x000ea4000c1e1b00 */
[----:B------:R-:W-:Y:S02]  /*1a40*/  IMAD.WIDE.U32 R14, R17, 0x8, R14 ;  /* 0x00000008110e7825 */ /* 0x000fe400078e000e */
[----:B------:R-:W2:Y:S02]  /*1a50*/  LDG.E.64 R28, desc[UR6][R28.64] ;  /* 0x000000061c1c7981 */ /* 0x000ea4000c1e1b00 */
[----:B------:R-:W-:Y:S02]  /*1a60*/  IMAD.WIDE.U32 R12, R25, 0x8, R12 ;  /* 0x00000008190c7825 */ /* 0x000fe400078e000c */
[----:B------:R-:W3:Y:S04]  /*1a70*/  LDG.E.64 R14, desc[UR6][R14.64] ;  /* 0x000000060e0e7981 */ /* 0x000ee8000c1e1b00 */
[----:B------:R-:W3:Y:S01]  /*1a80*/  LDG.E.64 R12, desc[UR6][R12.64] ;  /* 0x000000060c0c7981 */ /* 0x000ee2000c1e1b00 */
[----:B------:R-:W-:Y:S01]  /*1a90*/  IADD3 R23, PT, PT, R23, 0x4, RZ ;  /* 0x0000000417177810 */ /* 0x000fe20007ffe0ff */
[----:B--2---:R-:W-:-:S08]  /*1aa0*/  DFMA R20, R26, R28, R20 ;  /* 0x0000001c1a14722b */ /* 0x004fd00000000014 */
[----:B---3--:R-:W-:-:S11]  /*1ab0*/  DFMA R20, R14, R12, R20 ;  /* 0x0000000c0e14722b */ /* 0x008fd60000000014 */
.L_x_679:
[----:B------:R-:W-:Y:S05]  /*1ac0*/  @!P1 BRA `(.L_x_678) ;  /* 0x0000000000709947 */ /* 0x000fea0003800000 */
[----:B------:R-:W0:Y:S01]  /*1ad0*/  LDC.64 R14, c[0x0][0x390] ;  /* 0x0000e400ff0e7b82 */ /* 0x000e220000000a00 */
[----:B------:R-:W-:Y:S02]  /*1ae0*/  ISETP.NE.AND P0, PT, R5, 0x1, PT ;  /* 0x000000010500780c */ /* 0x000fe40003f05270 */
[----:B------:R-:W-:-:S05]  /*1af0*/  LOP3.LUT P1, RZ, R22, 0x1, RZ, 0xc0, !PT ;  /* 0x0000000116ff7812 */ /* 0x000fca000782c0ff */
[----:B------:R-:W1:Y:S06]  /*1b00*/  LDC.64 R12, c[0x0][0x398] ;  /* 0x0000e600ff0c7b82 */ /* 0x000e6c0000000a00 */
[C---:B------:R-:W-:Y:S02]  /*1b10*/  @P0 IMAD.IADD R17, R24.reuse, 0x1, R23 ;  /* 0x0000000118110824 */ /* 0x040fe400078e0217 */
[C-C-:B------:R-:W-:Y:S01]  /*1b20*/  @P0 IMAD R19, R23.reuse, UR4, R8.reuse ;  /* 0x0000000417130c24 */ /* 0x140fe2000f8e0208 */
[----:B------:R-:W-:Y:S02]  /*1b30*/  @P0 IADD3 R23, PT, PT, R23, 0x2, RZ ;  /* 0x0000000217170810 */ /* 0x000fe40007ffe0ff */
[----:B------:R-:W-:Y:S01]  /*1b40*/  @P0 IADD3 R18, PT, PT, R17, 0x1, RZ ;  /* 0x0000000111120810 */ /* 0x000fe20007ffe0ff */
[----:B------:R-:W-:Y:S01]  /*1b50*/  @P0 VIADD R29, R19, UR4 ;  /* 0x00000004131d0c36 */ /* 0x000fe20008000000 */
[----:B------:R-:W-:Y:S01]  /*1b60*/  @P1 IADD3 R25, PT, PT, R24, R23, RZ ;  /* 0x0000001718191210 */ /* 0x000fe20007ffe0ff */
[----:B------:R-:W-:-:S02]  /*1b70*/  @P1 IMAD R27, R23, UR4, R8 ;  /* 0x00000004171b1c24 */ /* 0x000fc4000f8e0208 */
[--C-:B0-----:R-:W-:Y:S01]  /*1b80*/  @P0 IMAD.WIDE.U32 R16, R17, 0x8, R14.reuse ;  /* 0x0000000811100825 */ /* 0x101fe200078e000e */
[----:B------:R-:W0:Y:S03]  /*1b90*/  LDC.64 R22, c[0x0][0x390] ;  /* 0x0000e400ff167b82 */ /* 0x000e260000000a00 */
[----:B------:R-:W-:Y:S02]  /*1ba0*/  @P0 IMAD.WIDE.U32 R14, R18, 0x8, R14 ;  /* 0x00000008120e0825 */ /* 0x000fe400078e000e */
[----:B------:R-:W2:Y:S02]  /*1bb0*/  @P0 LDG.E.64 R16, desc[UR6][R16.64] ;  /* 0x0000000610100981 */ /* 0x000ea4000c1e1b00 */
[--C-:B-1----:R-:W-:Y:S02]  /*1bc0*/  @P0 IMAD.WIDE.U32 R18, R19, 0x8, R12.reuse ;  /* 0x0000000813120825 */ /* 0x102fe400078e000c */
[----:B------:R-:W3:Y:S02]  /*1bd0*/  @P0 LDG.E.64 R14, desc[UR6][R14.64] ;  /* 0x000000060e0e0981 */ /* 0x000ee4000c1e1b00 */
[----:B------:R-:W-:-:S02]  /*1be0*/  @P0 IMAD.WIDE.U32 R28, R29, 0x8, R12 ;  /* 0x000000081d1c0825 */ /* 0x000fc400078e000c */
[----:B------:R-:W1:Y:S01]  /*1bf0*/  LDC.64 R12, c[0x0][0x398] ;  /* 0x0000e600ff0c7b82 */ /* 0x000e620000000a00 */
[----:B------:R-:W2:Y:S04]  /*1c00*/  @P0 LDG.E.64 R18, desc[UR6][R18.64] ;  /* 0x0000000612120981 */ /* 0x000ea8000c1e1b00 */
[----:B------:R-:W3:Y:S01]  /*1c10*/  @P0 LDG.E.64 R28, desc[UR6][R28.64] ;  /* 0x000000061c1c0981 */ /* 0x000ee2000c1e1b00 */
[----:B0-----:R-:W-:-:S06]  /*1c20*/  @P1 IMAD.WIDE.U32 R22, R25, 0x8, R22 ;  /* 0x0000000819161825 */ /* 0x001fcc00078e0016 */
[----:B------:R-:W4:Y:S01]  /*1c30*/  @P1 LDG.E.64 R22, desc[UR6][R22.64] ;  /* 0x0000000616161981 */ /* 0x000f22000c1e1b00 */
[----:B-1----:R-:W-:-:S06]  /*1c40*/  @P1 IMAD.WIDE.U32 R12, R27, 0x8, R12 ;  /* 0x000000081b0c1825 */ /* 0x002fcc00078e000c */
[----:B------:R-:W4:Y:S01]  /*1c50*/  @P1 LDG.E.64 R12, desc[UR6][R12.64] ;  /* 0x000000060c0c1981 */ /* 0x000f22000c1e1b00 */
[----:B--2---:R-:W-:-:S08]  /*1c60*/  @P0 DFMA R24, R16, R18, R20 ;  /* 0x000000121018022b */ /* 0x004fd00000000014 */
[----:B---3--:R-:W-:-:S08]  /*1c70*/  @P0 DFMA R20, R14, R28, R24 ;  /* 0x0000001c0e14022b */ /* 0x008fd00000000018 */
[----:B----4-:R-:W-:-:S11]  /*1c80*/  @P1 DFMA R20, R22, R12, R20 ;  /* 0x0000000c1614122b */ /* 0x010fd60000000014 */
.L_x_678:
[----:B------:R-:W0:Y:S01]  /*1c90*/  LDCU UR4, c[0x0][0x388] ;  /* 0x00007100ff0477ac */ /* 0x000e220008000800 */
[----:B------:R-:W-:Y:S01]  /*1ca0*/  IADD3 R7, PT, PT, R7, 0x1, RZ ;  /* 0x0000000107077810 */ /* 0x000fe20007ffe0ff */
[----:B------:R-:W-:-:S05]  /*1cb0*/  IMAD.WIDE R8, R9, 0x8, R10 ;  /* 0x0000000809087825 */ /* 0x000fca00078e020a */
[----:B------:R1:W-:Y:S01]  /*1cc0*/  STG.E.64 desc[UR6][R8.64], R20 ;  /* 0x0000001408007986 */ /* 0x0003e2000c101b06 */
[----:B0-----:R-:W-:-:S13]  /*1cd0*/  ISETP.NE.AND P0, PT, R7, UR4, PT ;  /* 0x0000000407007c0c */ /* 0x001fda000bf05270 */
[----:B-1----:R-:W-:Y:S05]  /*1ce0*/  @!P0 EXIT ;  /* 0x000000000000894d */ /* 0x002fea0003800000 */
[----:B------:R-:W-:Y:S05]  /*1cf0*/  BRA `(.L_x_680) ;  /* 0xfffffff4006c7947 */ /* 0x000fea000383ffff */
.L_x_681:
        /* <DEDUP_REMOVED lines=16> */
.L_x_1053:


//--------------------- .text._ZN3cub18CUB_300001_SM_10006detail9transform16transform_kernelINS2_10policy_hubILb1EN4cuda3std3__45tupleIJN6thrust24THRUST_300001_SM_1000_NS17counting_iteratorIjNSA_11use_defaultESC_SC_EEEEEE10policy1000Ei10matrixMultNSA_6detail15normal_iteratorINSA_10device_ptrIdEEEEJSD_EEEvT0_iT1_T2_DpNS2_10kernel_argIT3_EE --------------------------
	.section	.text._ZN3cub18CUB_300001_SM_10006detail9transform16transform_kernelINS2_10policy_hubILb1EN4cuda3std3__45tupleIJN6thrust24THRUST_300001_SM_1000_NS17counting_iteratorIjNSA_11use_defaultESC_SC_EEEEEE10policy1000Ei10matrixMultNSA_6detail15normal_iteratorINSA_10device_ptrIdEEEEJSD_EEEvT0_iT1_T2_DpNS2_10kernel_argIT3_EE,"ax",@progbits
	.align	128
        .global         _ZN3cub18CUB_300001_SM_10006detail9transform16transform_kernelINS2_10policy_hubILb1EN4cuda3std3__45tupleIJN6thrust24THRUST_300001_SM_1000_NS17counting_iteratorIjNSA_11use_defaultESC_SC_EEEEEE10policy1000Ei10matrixMultNSA_6detail15normal_iteratorINSA_10device_ptrIdEEEEJSD_EEEvT0_iT1_T2_DpNS2_10kernel_argIT3_EE
        .type           _ZN3cub18CUB_300001_SM_10006detail9transform16transform_kernelINS2_10policy_hubILb1EN4cuda3std3__45tupleIJN6thrust24THRUST_300001_SM_1000_NS17counting_iteratorIjNSA_11use_defaultESC_SC_EEEEEE10policy1000Ei10matrixMultNSA_6detail15normal_iteratorINSA_10device_ptrIdEEEEJSD_EEEvT0_iT1_T2_DpNS2_10kernel_argIT3_EE,@function
        .size           _ZN3cub18CUB_300001_SM_10006detail9transform16transform_kernelINS2_10policy_hubILb1EN4cuda3std3__45tupleIJN6thrust24THRUST_300001_SM_1000_NS17counting_iteratorIjNSA_11use_defaultESC_SC_EEEEEE10policy1000Ei10matrixMultNSA_6detail15normal_iteratorINSA_10device_ptrIdEEEEJSD_EEEvT0_iT1_T2_DpNS2_10kernel_argIT3_EE,(.L_x_1054 - _ZN3cub18CUB_300001_SM_10006detail9transform16transform_kernelINS2_10policy_hubILb1EN4cuda3std3__45tupleIJN6thrust24THRUST_300001_SM_1000_NS17counting_iteratorIjNSA_11use_defaultESC_SC_EEEEEE10policy1000Ei10matrixMultNSA_6detail15normal_iteratorINSA_10device_ptrIdEEEEJSD_EEEvT0_iT1_T2_DpNS2_10kernel_argIT3_EE)
        .other          _ZN3cub18CUB_300001_SM_10006detail9transform16transform_kernelINS2_10policy_hubILb1EN4cuda3std3__45tupleIJN6thrust24THRUST_300001_SM_1000_NS17counting_iteratorIjNSA_11use_defaultESC_SC_EEEEEE10policy1000Ei10matrixMultNSA_6detail15normal_iteratorINSA_10device_ptrIdEEEEJSD_EEEvT0_iT1_T2_DpNS2_10kernel_argIT3_EE,@"STO_CUDA_ENTRY STV_DEFAULT"
_ZN3cub18CUB_300001_SM_10006detail9transform16transform_kernelINS2_10policy_hubILb1EN4cuda3std3__45tupleIJN6thrust24THRUST_300001_SM_1000_NS17counting_iteratorIjNSA_11use_defaultESC_SC_EEEEEE10policy1000Ei10matrixMultNSA_6detail15normal_iteratorINSA_10device_ptrIdEEEEJSD_EEEvT0_iT1_T2_DpNS2_10kernel_argIT3_EE:
.text._ZN3cub18CUB_300001_SM_10006detail9transform16transform_kernelINS2_10policy_hubILb1EN4cuda3std3__45tupleIJN6thrust24THRUST_300001_SM_1000_NS17counting_iteratorIjNSA_11use_defaultESC_SC_EEEEEE10policy1000Ei10matrixMultNSA_6detail15normal_iteratorINSA_10device_ptrIdEEEEJSD_EEEvT0_iT1_T2_DpNS2_10kernel_argIT3_EE:
[----:B------:R-:W-:Y:S08]  /*0000*/  LDC R1, c[0x0][0x37c] ;  /* 0x0000df00ff017b82 */ /* 0x000ff00000000800 */
[----:B------:R-:W0:Y:S01]  /*0010*/  LDC.64 R4, c[0x0][0x380] ;  /* 0x0000e000ff047b82 */ /* 0x000e220000000a00 */
[----:B------:R-:W1:Y:S01]  /*0020*/  LDCU UR5, c[0x0][0x3b0] ;  /* 0x00007600ff0577ac */ /* 0x000e620008000800 */
[----:B------:R-:W2:Y:S06]  /*0030*/  LDCU.64 UR8, c[0x0][0x358] ;  /* 0x00006b00ff0877ac */ /* 0x000eac0008000a00 */
[----:B------:R-:W3:Y:S08]  /*0040*/  S2UR UR4, SR_CTAID.X ;  /* 0x00000000000479c3 */ /* 0x000ef00000002500 */
[----:B------:R-:W4:Y:S01]  /*0050*/  LDC.64 R8, c[0x0][0x3a8] ;  /* 0x0000ea00ff087b82 */ /* 0x000f220000000a00 */
[----:B0-----:R-:W-:-:S05]  /*0060*/  SHF.L.U32 R2, R5, 0x7, RZ ;  /* 0x0000000705027819 */ /* 0x001fca00000006ff */
[----:B---3--:R-:W-:-:S04]  /*0070*/  IMAD R3, R2, UR4, RZ ;  /* 0x0000000402037c24 */ /* 0x008fc8000f8e02ff */
[----:B------:R-:W-:Y:S01]  /*0080*/  IMAD.IADD R7, R4, 0x1, -R3 ;  /* 0x0000000104077824 */ /* 0x000fe200078e0a03 */
[C---:B-1----:R-:W-:Y:S01]  /*0090*/  IADD3 R0, PT, PT, R3.reuse, UR5, RZ ;  /* 0x0000000503007c10 */ /* 0x042fe2000fffe0ff */
[----:B----4-:R-:W-:-:S03]  /*00a0*/  IMAD.WIDE R8, R3, 0x8, R8 ;  /* 0x0000000803087825 */ /* 0x010fc600078e0208 */
[CC--:B------:R-:W-:Y:S02]  /*00b0*/  ISETP.GT.AND P0, PT, R2.reuse, R7.reuse, PT ;  /* 0x000000070200720c */ /* 0x0c0fe40003f04270 */
[----:B------:R-:W-:-:S11]  /*00c0*/  VIMNMX R2, PT, PT, R2, R7, PT ;  /* 0x0000000702027248 */ /* 0x000fd60003fe0100 */
[----:B--2---:R-:W-:Y:S05]  /*00d0*/  @P0 BRA `(.L_x_682) ;  /* 0x0000000c00740947 */ /* 0x004fea0003800000 */
        /* <DEDUP_REMOVED lines=11> */
[----:B------:R-:W-:Y:S01]  /*0190*/  HFMA2 R0, -RZ, RZ, 0, 0 ;  /* 0x00000000ff007431 */ /* 0x000fe200000001ff */
[----:B------:R-:W-:-:S07]  /*01a0*/  LOP3.LUT R3, R5, 0x7ffffff8, RZ, 0xc0, !PT ;  /* 0x7ffffff805037812 */ /* 0x000fce00078ec0ff */
.L_x_685:
[C---:B0-----:R-:W-:Y:S02]  /*01b0*/  IMAD R7, R0.reuse, 0x80, R2 ;  /* 0x0000008000077824 */ /* 0x041fe400078e0202 */
[----:B------:R-:W-:-:S03]  /*01c0*/  VIADD R0, R0, 0x8 ;  /* 0x0000000800007836 */ /* 0x000fc60000000000 */
[C---:B------:R-:W-:Y:S01]  /*01d0*/  IADD3 R11, PT, PT, R7.reuse, 0x80, RZ ;  /* 0x00000080070b7810 */ /* 0x040fe20007ffe0ff */
[----:B------:R-:W-:Y:S01]  /*01e0*/  IMAD.WIDE.U32 R6, R7, 0x8, R8 ;  /* 0x0000000807067825 */ /* 0x000fe200078e0008 */
[----:B------:R-:W-:-:S03]  /*01f0*/  ISETP.NE.AND P0, PT, R0, R3, PT ;  /* 0x000000030000720c */ /* 0x000fc60003f05270 */
[----:B------:R-:W-:Y:S01]  /*0200*/  IMAD.WIDE R10, R11, 0x8, R8 ;  /* 0x000000080b0a7825 */ /* 0x000fe200078e0208 */
[----:B------:R0:W-:Y:S04]  /*0210*/  STG.E.64 desc[UR8][R6.64], RZ ;  /* 0x000000ff06007986 */ /* 0x0001e8000c101b08 */
[----:B------:R0:W-:Y:S04]  /*0220*/  STG.E.64 desc[UR8][R10.64], RZ ;  /* 0x000000ff0a007986 */ /* 0x0001e8000c101b08 */
[----:B------:R0:W-:Y:S04]  /*0230*/  STG.E.64 desc[UR8][R10.64+0x400], RZ ;  /* 0x000400ff0a007986 */ /* 0x0001e8000c101b08 */
[----:B------:R0:W-:Y:S04]  /*0240*/  STG.E.64 desc[UR8][R10.64+0x800], RZ ;  /* 0x000800ff0a007986 */ /* 0x0001e8000c101b08 */
[----:B------:R0:W-:Y:S04]  /*0250*/  STG.E.64 desc[UR8][R10.64+0xc00], RZ ;  /* 0x000c00ff0a007986 */ /* 0x0001e8000c101b08 */
[----:B------:R0:W-:Y:S04]  /*0260*/  STG.E.64 desc[UR8][R10.64+0x1000], RZ ;  /* 0x001000ff0a007986 */ /* 0x0001e8000c101b08 */
[----:B------:R0:W-:Y:S04]  /*0270*/  STG.E.64 desc[UR8][R10.64+0x1400], RZ ;  /* 0x001400ff0a007986 */ /* 0x0001e8000c101b08 */
[----:B------:R0:W-:Y:S01]  /*0280*/  STG.E.64 desc[UR8][R10.64+0x1800], RZ ;  /* 0x001800ff0a007986 */ /* 0x0001e2000c101b08 */
[----:B------:R-:W-:Y:S05]  /*0290*/  @P0 BRA `(.L_x_685) ;  /* 0xfffffffc00c40947 */ /* 0x000fea000383ffff */
.L_x_684:
[----:B------:R-:W-:Y:S05]  /*02a0*/  @!P1 EXIT ;  /* 0x000000000000994d */ /* 0x000fea0003800000 */
[----:B------:R-:W-:Y:S02]  /*02b0*/  ISETP.GE.U32.AND P0, PT, R4, 0x4, PT ;  /* 0x000000040400780c */ /* 0x000fe40003f06070 */
[----:B------:R-:W-:-:S04]  /*02c0*/  LOP3.LUT R0, R5, 0x3, RZ, 0xc0, !PT ;  /* 0x0000000305007812 */ /* 0x000fc800078ec0ff */
[----:B------:R-:W-:-:S07]  /*02d0*/  ISETP.NE.AND P1, PT, R0, RZ, PT ;  /* 0x000000ff0000720c */ /* 0x000fce0003f25270 */
[----:B------:R-:W-:Y:S06]  /*02e0*/  @!P0 BRA `(.L_x_686) ;  /* 0x00000000001c8947 */ /* 0x000fec0003800000 */
[C---:B0-----:R-:W-:Y:S01]  /*02f0*/  LEA R7, R3.reuse, R2, 0x7 ;  /* 0x0000000203077211 */ /* 0x041fe200078e38ff */
[----:B------:R-:W-:-:S04]  /*0300*/  VIADD R3, R3, 0x4 ;  /* 0x0000000403037836 */ /* 0x000fc80000000000 */
[----:B------:R-:W-:-:S05]  /*0310*/  IMAD.WIDE R6, R7, 0x8, R8 ;  /* 0x0000000807067825 */ /* 0x000fca00078e0208 */
[----:B------:R1:W-:Y:S04]  /*0320*/  STG.E.64 desc[UR8][R6.64], RZ ;  /* 0x000000ff06007986 */ /* 0x0003e8000c101b08 */
[----:B------:R1:W-:Y:S04]  /*0330*/  STG.E.64 desc[UR8][R6.64+0x400], RZ ;  /* 0x000400ff06007986 */ /* 0x0003e8000c101b08 */
[----:B------:R1:W-:Y:S04]  /*0340*/  STG.E.64 desc[UR8][R6.64+0x800], RZ ;  /* 0x000800ff06007986 */ /* 0x0003e8000c101b08 */
[----:B------:R1:W-:Y:S02]  /*0350*/  STG.E.64 desc[UR8][R6.64+0xc00], RZ ;  /* 0x000c00ff06007986 */ /* 0x0003e4000c101b08 */
.L_x_686:
[----:B------:R-:W-:Y:S05]  /*0360*/  @!P1 EXIT ;  /* 0x000000000000994d */ /* 0x000fea0003800000 */
[----:B------:R-:W-:Y:S02]  /*0370*/  ISETP.NE.AND P0, PT, R0, 0x1, PT ;  /* 0x000000010000780c */ /* 0x000fe40003f05270 */
[----:B------:R-:W-:-:S04]  /*0380*/  LOP3.LUT R5, R5, 0x1, RZ, 0xc0, !PT ;  /* 0x0000000105057812 */ /* 0x000fc800078ec0ff */
[----:B------:R-:W-:-:S07]  /*0390*/  ISETP.NE.U32.AND P1, PT, R5, 0x1, PT ;  /* 0x000000010500780c */ /* 0x000fce0003f25070 */
[C---:B01----:R-:W-:Y:S01]  /*03a0*/  @P0 LEA R7, R3.reuse, R2, 0x7 ;  /* 0x0000000203070211 */ /* 0x043fe200078e38ff */
        /* <DEDUP_REMOVED lines=9> */
.L_x_683:
[C---:B------:R-:W-:Y:S02]  /*0440*/  LOP3.LUT R3, R6.reuse, 0x7, RZ, 0xc0, !PT ;  /* 0x0000000706037812 */ /* 0x040fe400078ec0ff */
[----:B------:R-:W-:Y:S02]  /*0450*/  LOP3.LUT R5, R6, 0xfffffff8, RZ, 0xc0, !PT ;  /* 0xfffffff806057812 */ /* 0x000fe400078ec0ff */
[----:B------:R-:W-:Y:S01]  /*0460*/  MOV R7, RZ ;  /* 0x000000ff00077202 */ /* 0x000fe20000000f00 */
[----:B------:R-:W-:-:S05]  /*0470*/  VIADD R4, R3, 0xffffffff ;  /* 0xffffffff03047836 */ /* 0x000fca0000000000 */
[----:B------:R-:W-:Y:S02]  /*0480*/  ISETP.GE.U32.AND P0, PT, R4, 0x3, PT ;  /* 0x000000030400780c */ /* 0x000fe40003f06070 */
[----:B------:R-:W-:-:S11]  /*0490*/  LOP3.LUT R4, R6, 0x3, RZ, 0xc0, !PT ;  /* 0x0000000306047812 */ /* 0x000fd600078ec0ff */
.L_x_691:
[----:B------:R-:W0:Y:S01]  /*04a0*/  LDCU UR4, c[0x0][0x3a0] ;  /* 0x00007400ff0477ac */ /* 0x000e220008000800 */
[----:B------:R-:W-:Y:S01]  /*04b0*/  IMAD R25, R7, 0x80, R2 ;  /* 0x0000008007197824 */ /* 0x000fe200078e0202 */
[----:B------:R-:W1:Y:S01]  /*04c0*/  LDC R20, c[0x0][0x39c] ;  /* 0x0000e700ff147b82 */ /* 0x000e620000000800 */
[----:B------:R-:W-:Y:S01]  /*04d0*/  IMAD.MOV.U32 R27, RZ, RZ, RZ ;  /* 0x000000ffff1b7224 */ /* 0x000fe200078e00ff */
[----:B0-----:R-:W0:Y:S01]  /*04e0*/  I2F.U32.RP R6, UR4 ;  /* 0x0000000400067d06 */ /* 0x001e220008209000 */
[----:B------:R-:W-:-:S07]  /*04f0*/  ISETP.NE.U32.AND P2, PT, RZ, UR4, PT ;  /* 0x00000004ff007c0c */ /* 0x000fce000bf45070 */
[----:B0-----:R-:W0:Y:S02]  /*0500*/  MUFU.RCP R6, R6 ;  /* 0x0000000600067308 */ /* 0x001e240000001000 */
[----:B0-----:R-:W-:-:S06]  /*0510*/  VIADD R10, R6, 0xffffffe ;  /* 0x0ffffffe060a7836 */ /* 0x001fcc0000000000 */
[----:B------:R0:W2:Y:S02]  /*0520*/  F2I.FTZ.U32.TRUNC.NTZ R11, R10 ;  /* 0x0000000a000b7305 */ /* 0x0000a4000021f000 */
[----:B0-----:R-:W-:Y:S01]  /*0530*/  HFMA2 R10, -RZ, RZ, 0, 0 ;  /* 0x00000000ff0a7431 */ /* 0x001fe200000001ff */
[----:B--2---:R-:W-:-:S05]  /*0540*/  IADD3 R13, PT, PT, RZ, -R11, RZ ;  /* 0x8000000bff0d7210 */ /* 0x004fca0007ffe0ff */
[----:B------:R-:W-:-:S04]  /*0550*/  IMAD R13, R13, UR4, RZ ;  /* 0x000000040d0d7c24 */ /* 0x000fc8000f8e02ff */
[----:B------:R-:W-:Y:S01]  /*0560*/  IMAD.HI.U32 R12, R11, R13, R10 ;  /* 0x0000000d0b0c7227 */ /* 0x000fe200078e000a */
[----:B------:R-:W-:-:S03]  /*0570*/  CS2R R10, SRZ ;  /* 0x00000000000a7805 */ /* 0x000fc6000001ff00 */
[----:B------:R-:W-:-:S04]  /*0580*/  IMAD.IADD R13, R0, 0x1, R25 ;  /* 0x00000001000d7824 */ /* 0x000fc800078e0219 */
        /* <DEDUP_REMOVED lines=8> */
[----:B------:R-:W-:-:S04]  /*0610*/  @!P2 LOP3.LUT R24, RZ, UR4, RZ, 0x33, !PT ;  /* 0x00000004ff18ac12 */ /* 0x000fc8000f8e33ff */
[----:B------:R-:W-:-:S07]  /*0620*/  IADD3 R6, PT, PT, R13, -R24, RZ ;  /* 0x800000180d067210 */ /* 0x000fce0007ffe0ff */
[----:B------:R-:W-:Y:S05]  /*0630*/  @!P1 BRA `(.L_x_687) ;  /* 0x0000000400009947 */ /* 0x000fea0003800000 */
[----:B------:R-:W-:Y:S01]  /*0640*/  IMAD.MOV.U32 R21, RZ, RZ, RZ ;  /* 0x000000ffff157224 */ /* 0x000fe200078e00ff */
[----:B------:R-:W-:-:S07]  /*0650*/  CS2R R10, SRZ ;  /* 0x00000000000a7805 */ /* 0x000fce000001ff00 */
.L_x_688:
[----:B------:R-:W0:Y:S01]  /*0660*/  LDC.64 R14, c[0x0][0x388] ;  /* 0x0000e200ff0e7b82 */ /* 0x000e220000000a00 */
[----:B------:R-:W-:Y:S01]  /*0670*/  IADD3 R27, PT, PT, R6, R21, RZ ;  /* 0x00000015061b7210 */ /* 0x000fe20007ffe0ff */
[----:B------:R-:W-:-:S06]  /*0680*/  IMAD R23, R21, UR4, R24 ;  /* 0x0000000415177c24 */ /* 0x000fcc000f8e0218 */
[----:B------:R-:W1:Y:S01]  /*0690*/  LDC.64 R12, c[0x0][0x390] ;  /* 0x0000e400ff0c7b82 */ /* 0x000e620000000a00 */
[----:B------:R-:W-:Y:S01]  /*06a0*/  IADD3 R29, PT, PT, R27, 0x1, RZ ;  /* 0x000000011b1d7810 */ /* 0x000fe20007ffe0ff */
[----:B------:R-:W-:Y:S02]  /*06b0*/  VIADD R26, R23, UR4 ;  /* 0x00000004171a7c36 */ /* 0x000fe40008000000 */
[----:B0-----:R-:W-:-:S06]  /*06c0*/  IMAD.WIDE.U32 R18, R27, 0x8, R14 ;  /* 0x000000081b127825 */ /* 0x001fcc00078e000e */
[----:B------:R-:W2:Y:S01]  /*06d0*/  LDG.E.64 R18, desc[UR8][R18.64] ;  /* 0x0000000812127981 */ /* 0x000ea2000c1e1b00 */
[----:B-1----:R-:W-:-:S06]  /*06e0*/  IMAD.WIDE.U32 R16, R23, 0x8, R12 ;  /* 0x0000000817107825 */ /* 0x002fcc00078e000c */
[----:B------:R-:W2:Y:S01]  /*06f0*/  LDG.E.64 R16, desc[UR8][R16.64] ;  /* 0x0000000810107981 */ /* 0x000ea2000c1e1b00 */
[----:B------:R-:W-:-:S04]  /*0700*/  IMAD.WIDE.U32 R28, R29, 0x8, R14 ;  /* 0x000000081d1c7825 */ /* 0x000fc800078e000e */
[C---:B------:R-:W-:Y:S02]  /*0710*/  IMAD.WIDE.U32 R22, R26.reuse, 0x8, R12 ;  /* 0x000000081a167825 */ /* 0x040fe400078e000c */
[----:B------:R-:W3:Y:S04]  /*0720*/  LDG.E.64 R28, desc[UR8][R28.64] ;  /* 0x000000081c1c7981 */ /* 0x000ee8000c1e1b00 */
[----:B------:R-:W3:Y:S01]  /*0730*/  LDG.E.64 R22, desc[UR8][R22.64] ;  /* 0x0000000816167981 */ /* 0x000ee2000c1e1b00 */
[----:B------:R-:W-:Y:S01]  /*0740*/  IADD3 R26, PT, PT, R26, UR4, RZ ;  /* 0x000000041a1a7c10 */ /* 0x000fe2000fffe0ff */
[----:B--2---:R-:W-:Y:S01]  /*0750*/  DFMA R10, R18, R16, R10 ;  /* 0x00000010120a722b */ /* 0x004fe2000000000a */
[----:B------:R-:W-:-:S03]  /*0760*/  IADD3 R19, PT, PT, R27, 0x2, RZ ;  /* 0x000000021b137810 */ /* 0x000fc60007ffe0ff */
[C---:B------:R-:W-:Y:S01]  /*0770*/  IMAD.WIDE.U32 R16, R26.reuse, 0x8, R12 ;  /* 0x000000081a107825 */ /* 0x040fe200078e000c */
[----:B------:R-:W-:-:S03]  /*0780*/  IADD3 R26, PT, PT, R26, UR4, RZ ;  /* 0x000000041a1a7c10 */ /* 0x000fc6000fffe0ff */
[----:B------:R-:W-:Y:S02]  /*0790*/  IMAD.WIDE.U32 R18, R19, 0x8, R14 ;  /* 0x0000000813127825 */ /* 0x000fe400078e000e */
[----:B------:R-:W2:Y:S01]  /*07a0*/  LDG.E.64 R16, desc[UR8][R16.64] ;  /* 0x0000000810107981 */ /* 0x000ea2000c1e1b00 */
[----:B---3--:R-:W-:Y:S01]  /*07b0*/  DFMA R10, R28, R22, R10 ;  /* 0x000000161c0a722b */ /* 0x008fe2000000000a */
[----:B------:R-:W-:Y:S02]  /*07c0*/  VIADD R29, R27, 0x3 ;  /* 0x000000031b1d7836 */ /* 0x000fe40000000000 */
[----:B------:R-:W2:Y:S01]  /*07d0*/  LDG.E.64 R18, desc[UR8][R18.64] ;  /* 0x0000000812127981 */ /* 0x000ea2000c1e1b00 */
[----:B------:R-:W-:-:S04]  /*07e0*/  IMAD.WIDE.U32 R22, R26, 0x8, R12 ;  /* 0x000000081a167825 */ /* 0x000fc800078e000c */
[----:B------:R-:W-:Y:S02]  /*07f0*/  IMAD.WIDE.U32 R28, R29, 0x8, R14 ;  /* 0x000000081d1c7825 */ /* 0x000fe400078e000e */
[----:B------:R-:W3:Y:S04]  /*0800*/  LDG.E.64 R22, desc[UR8][R22.64] ;  /* 0x0000000816167981 */ /* 0x000ee8000c1e1b00 */
[----:B------:R-:W3:Y:S01]  /*0810*/  LDG.E.64 R28, desc[UR8][R28.64] ;  /* 0x000000081c1c7981 */ /* 0x000ee2000c1e1b00 */
[----:B------:R-:W-:Y:S01]  /*0820*/  VIADD R26, R26, UR4 ;  /* 0x000000041a1a7c36 */ /* 0x000fe20008000000 */
[----:B--2---:R-:W-:Y:S01]  /*0830*/  DFMA R10, R18, R16, R10 ;  /* 0x00000010120a722b */ /* 0x004fe2000000000a */
[----:B------:R-:W-:Y:S02]  /*0840*/  IADD3 R19, PT, PT, R27, 0x4, RZ ;  /* 0x000000041b137810 */ /* 0x000fe40007ffe0ff */
[C---:B------:R-:W-:Y:S01]  /*0850*/  IMAD.WIDE.U32 R16, R26.reuse, 0x8, R12 ;  /* 0x000000081a107825 */ /* 0x040fe200078e000c */
[----:B------:R-:W-:-:S03]  /*0860*/  IADD3 R26, PT, PT, R26, UR4, RZ ;  /* 0x000000041a1a7c10 */ /* 0x000fc6000fffe0ff */
[----:B------:R-:W-:Y:S02]  /*0870*/  IMAD.WIDE.U32 R18, R19, 0x8, R14 ;  /* 0x0000000813127825 */ /* 0x000fe400078e000e */
[----:B------:R-:W2:Y:S01]  /*0880*/  LDG.E.64 R16, desc[UR8][R16.64] ;  /* 0x0000000810107981 */ /* 0x000ea2000c1e1b00 */
[----:B---3--:R-:W-:Y:S01]  /*0890*/  DFMA R10, R28, R22, R10 ;  /* 0x000000161c0a722b */ /* 0x008fe2000000000a */
[----:B------:R-:W-:Y:S02]  /*08a0*/  IADD3 R29, PT, PT, R27, 0x5, RZ ;  /* 0x000000051b1d7810 */ /* 0x000fe40007ffe0ff */
[----:B------:R-:W2:Y:S01]  /*08b0*/  LDG.E.64 R18, desc[UR8][R18.64] ;  /* 0x0000000812127981 */ /* 0x000ea2000c1e1b00 */
[----:B------:R-:W-:-:S04]  /*08c0*/  IMAD.WIDE.U32 R22, R26, 0x8, R12 ;  /* 0x000000081a167825 */ /* 0x000fc800078e000c */
[----:B------:R-:W-:Y:S02]  /*08d0*/  IMAD.WIDE.U32 R28, R29, 0x8, R14 ;  /* 0x000000081d1c7825 */ /* 0x000fe400078e000e */
[----:B------:R-:W3:Y:S04]  /*08e0*/  LDG.E.64 R22, desc[UR8][R22.64] ;  /* 0x0000000816167981 */ /* 0x000ee8000c1e1b00 */
[----:B------:R-:W3:Y:S01]  /*08f0*/  LDG.E.64 R28, desc[UR8][R28.64] ;  /* 0x000000081c1c7981 */ /* 0x000ee2000c1e1b00 */
[----:B--2---:R-:W-:Y:S01]  /*0900*/  DFMA R10, R18, R16, R10 ;  /* 0x00000010120a722b */ /* 0x004fe2000000000a */
[----:B------:R-:W-:-:S07]  /*0910*/  VIADD R19, R27, 0x6 ;  /* 0x000000061b137836 */ /* 0x000fce0000000000 */
[----:B---3--:R-:W-:Y:S01]  /*0920*/  DFMA R10, R28, R22, R10 ;  /* 0x000000161c0a722b */ /* 0x008fe2000000000a */
[----:B------:R-:W-:Y:S01]  /*0930*/  IADD3 R23, PT, PT, R26, UR4, RZ ;  /* 0x000000041a177c10 */ /* 0x000fe2000fffe0ff */
[----:B------:R-:W-:Y:S01]  /*0940*/  IMAD.WIDE.U32 R18, R19, 0x8, R14 ;  /* 0x0000000813127825 */ /* 0x000fe200078e000e */
[----:B------:R-:W-:-:S03]  /*0950*/  IADD3 R26, PT, PT, R27, 0x7, RZ ;  /* 0x000000071b1a7810 */ /* 0x000fc60007ffe0ff */
        /* <DEDUP_REMOVED lines=13> */
[----:B------:R-:W-:-:S07]  /*0a30*/  MOV R27, R5 ;  /* 0x00000005001b7202 */ /* 0x000fce0000000f00 */
.L_x_687:
[----:B------:R-:W-:-:S13]  /*0a40*/  ISETP.NE.AND P1, PT, R3, RZ, PT ;  /* 0x000000ff0300720c */ /* 0x000fda0003f25270 */
[----:B------:R-:W-:Y:S05]  /*0a50*/  @!P1 BRA `(.L_x_689) ;  /* 0x0000000000f89947 */ /* 0x000fea0003800000 */
[----:B------:R-:W-:Y:S01]  /*0a60*/  ISETP.NE.AND P1, PT, R4, RZ, PT ;  /* 0x000000ff0400720c */ /* 0x000fe20003f25270 */
[----:B------:R-:W-:-:S12]  /*0a70*/  @!P0 BRA `(.L_x_690) ;  /* 0x00000000007c8947 */ /* 0x000fd80003800000 */
        /* <DEDUP_REMOVED lines=8> */
[----:B------:R-:W-:Y:S02]  /*0b00*/  IADD3 R29, PT, PT, R23, 0x1, RZ ;  /* 0x00000001171d7810 */ /* 0x000fe40007ffe0ff */
[----:B------:R-:W-:Y:S01]  /*0b10*/  IADD3 R21, PT, PT, R21, UR4, RZ ;  /* 0x0000000415157c10 */ /* 0x000fe2000fffe0ff */
[----:B--2---:R-:W-:Y:S02]  /*0b20*/  DFMA R10, R18, R16, R10 ;  /* 0x00000010120a722b */ /* 0x004fe4000000000a */
[----:B------:R-:W-:-:S04]  /*0b30*/  IMAD.WIDE.U32 R16, R29, 0x8, R14 ;  /* 0x000000081d107825 */ /* 0x000fc800078e000e */
[C---:B------:R-:W-:Y:S02]  /*0b40*/  IMAD.WIDE.U32 R28, R21.reuse, 0x8, R12 ;  /* 0x00000008151c7825 */ /* 0x040fe400078e000c */
[----:B------:R-:W2:Y:S04]  /*0b50*/  LDG.E.64 R16, desc[UR8][R16.64] ;  /* 0x0000000810107981 */ /* 0x000ea8000c1e1b00 */
[----:B------:R-:W2:Y:S01]  /*0b60*/  LDG.E.64 R28, desc[UR8][R28.64] ;  /* 0x000000081c1c7981 */ /* 0x000ea2000c1e1b00 */
[----:B------:R-:W-:Y:S01]  /*0b70*/  IADD3 R21, PT, PT, R21, UR4, RZ ;  /* 0x0000000415157c10 */ /* 0x000fe2000fffe0ff */
[C---:B------:R-:W-:Y:S01]  /*0b80*/  VIADD R22, R23.reuse, 0x2 ;  /* 0x0000000217167836 */ /* 0x040fe20000000000 */
[----:B------:R-:W-:-:S03]  /*0b90*/  IADD3 R26, PT, PT, R23, 0x3, RZ ;  /* 0x00000003171a7810 */ /* 0x000fc60007ffe0ff */
[----:B------:R-:W-:-:S04]  /*0ba0*/  IMAD.WIDE.U32 R18, R21, 0x8, R12 ;  /* 0x0000000815127825 */ /* 0x000fc800078e000c */
[----:B------:R-:W-:Y:S02]  /*0bb0*/  VIADD R21, R21, UR4 ;  /* 0x0000000415157c36 */ /* 0x000fe40008000000 */
[----:B------:R-:W3:Y:S02]  /*0bc0*/  LDG.E.64 R18, desc[UR8][R18.64] ;  /* 0x0000000812127981 */ /* 0x000ee4000c1e1b00 */
[----:B------:R-:W-:-:S06]  /*0bd0*/  IMAD.WIDE.U32 R12, R21, 0x8, R12 ;  /* 0x00000008150c7825 */ /* 0x000fcc00078e000c */
[----:B------:R-:W4:Y:S01]  /*0be0*/  LDG.E.64 R12, desc[UR8][R12.64] ;  /* 0x000000080c0c7981 */ /* 0x000f22000c1e1b00 */
[----:B--2---:R-:W-:Y:S01]  /*0bf0*/  DFMA R10, R16, R28, R10 ;  /* 0x0000001c100a722b */ /* 0x004fe2000000000a */
[----:B------:R-:W-:-:S05]  /*0c00*/  IMAD.WIDE.U32 R16, R22, 0x8, R14 ;  /* 0x0000000816107825 */ /* 0x000fca00078e000e */
[----:B------:R-:W3:Y:S01]  /*0c10*/  LDG.E.64 R22, desc[UR8][R16.64] ;  /* 0x0000000810167981 */ /* 0x000ee2000c1e1b00 */
[----:B------:R-:W-:-:S06]  /*0c20*/  IMAD.WIDE.U32 R14, R26, 0x8, R14 ;  /* 0x000000081a0e7825 */ /* 0x000fcc00078e000e */
[----:B------:R-:W4:Y:S01]  /*0c30*/  LDG.E.64 R14, desc[UR8][R14.64] ;  /* 0x000000080e0e7981 */ /* 0x000f22000c1e1b00 */
[----:B------:R-:W-:Y:S01]  /*0c40*/  IADD3 R27, PT, PT, R27, 0x4, RZ ;  /* 0x000000041b1b7810 */ /* 0x000fe20007ffe0ff */
[----:B---3--:R-:W-:-:S08]  /*0c50*/  DFMA R10, R22, R18, R10 ;  /* 0x00000012160a722b */ /* 0x008fd0000000000a */
[----:B----4-:R-:W-:-:S11]  /*0c60*/  DFMA R10, R14, R12, R10 ;  /* 0x0000000c0e0a722b */ /* 0x010fd6000000000a */
.L_x_690:
[----:B------:R-:W-:Y:S05]  /*0c70*/  @!P1 BRA `(.L_x_689) ;  /* 0x0000000000709947 */ /* 0x000fea0003800000 */
[----:B------:R-:W-:Y:S02]  /*0c80*/  ISETP.NE.AND P1, PT, R4, 0x1, PT ;  /* 0x000000010400780c */ /* 0x000fe40003f25270 */
[----:B------:R-:W-:-:S11]  /*0c90*/  LOP3.LUT P2, RZ, R20, 0x1, RZ, 0xc0, !PT ;  /* 0x0000000114ff7812 */ /* 0x000fd6000784c0ff */
[----:B------:R-:W0:Y:S01]  /*0ca0*/  @P1 LDC.64 R14, c[0x0][0x390] ;  /* 0x0000e400ff0e1b82 */ /* 0x000e220000000a00 */
[----:B------:R-:W-:Y:S01]  /*0cb0*/  @P1 IMAD R23, R27, UR4, R24 ;  /* 0x000000041b171c24 */ /* 0x000fe2000f8e0218 */
[----:B------:R-:W-:-:S04]  /*0cc0*/  @P1 IADD3 R19, PT, PT, R6, R27, RZ ;  /* 0x0000001b06131210 */ /* 0x000fc80007ffe0ff */
[----:B------:R-:W-:Y:S01]  /*0cd0*/  @P1 IADD3 R17, PT, PT, R23, UR4, RZ ;  /* 0x0000000417111c10 */ /* 0x000fe2000fffe0ff */
[----:B------:R-:W-:Y:S01]  /*0ce0*/  @P1 VIADD R21, R19, 0x1 ;  /* 0x0000000113151836 */ /* 0x000fe20000000000 */
[----:B------:R-:W1:Y:S01]  /*0cf0*/  @P1 LDC.64 R12, c[0x0][0x388] ;  /* 0x0000e200ff0c1b82 */ /* 0x000e620000000a00 */
[----:B0-----:R-:W-:-:S04]  /*0d00*/  @P1 IMAD.WIDE.U32 R22, R23, 0x8, R14 ;  /* 0x0000000817161825 */ /* 0x001fc800078e000e */
[----:B------:R-:W-:-:S03]  /*0d10*/  @P1 IMAD.WIDE.U32 R14, R17, 0x8, R14 ;  /* 0x00000008110e1825 */ /* 0x000fc600078e000e */
[----:B------:R-:W0:Y:S01]  /*0d20*/  @P2 LDC.64 R16, c[0x0][0x388] ;  /* 0x0000e200ff102b82 */ /* 0x000e220000000a00 */
[----:B------:R-:W2:Y:S01]  /*0d30*/  @P1 LDG.E.64 R22, desc[UR8][R22.64] ;  /* 0x0000000816161981 */ /* 0x000ea2000c1e1b00 */
[--C-:B-1----:R-:W-:Y:S01]  /*0d40*/  @P1 IMAD.WIDE.U32 R18, R19, 0x8, R12.reuse ;  /* 0x0000000813121825 */ /* 0x102fe200078e000c */
[----:B------:R-:W-:Y:S02]  /*0d50*/  @P1 IADD3 R27, PT, PT, R27, 0x2, RZ ;  /* 0x000000021b1b1810 */ /* 0x000fe40007ffe0ff */
[----:B------:R-:W3:Y:S01]  /*0d60*/  @P1 LDG.E.64 R14, desc[UR8][R14.64] ;  /* 0x000000080e0e1981 */ /* 0x000ee2000c1e1b00 */
[----:B------:R-:W-:Y:S02]  /*0d70*/  @P1 IMAD.WIDE.U32 R20, R21, 0x8, R12 ;  /* 0x0000000815141825 */ /* 0x000fe400078e000c */
[----:B------:R-:W1:Y:S01]  /*0d80*/  @P2 LDC.64 R12, c[0x0][0x390] ;  /* 0x0000e400ff0c2b82 */ /* 0x000e620000000a00 */
[----:B------:R-:W2:Y:S01]  /*0d90*/  @P1 LDG.E.64 R18, desc[UR8][R18.64] ;  /* 0x0000000812121981 */ /* 0x000ea2000c1e1b00 */
[----:B------:R-:W-:-:S02]  /*0da0*/  @P2 IMAD.IADD R29, R6, 0x1, R27 ;  /* 0x00000001061d2824 */ /* 0x000fc400078e021b */
[----:B------:R-:W-:Y:S01]  /*0db0*/  @P2 IMAD R27, R27, UR4, R24 ;  /* 0x000000041b1b2c24 */ /* 0x000fe2000f8e0218 */
        /* <DEDUP_REMOVED lines=8> */
.L_x_689:
[----:B------:R-:W0:Y:S01]  /*0e40*/  LDCU UR4, c[0x0][0x384] ;  /* 0x00007080ff0477ac */ /* 0x000e220008000800 */
[----:B------:R-:W-:Y:S01]  /*0e50*/  IADD3 R7, PT, PT, R7, 0x1, RZ ;  /* 0x0000000107077810 */ /* 0x000fe20007ffe0ff */
[----:B------:R-:W-:-:S05]  /*0e60*/  IMAD.WIDE R12, R25, 0x8, R8 ;  /* 0x00000008190c7825 */ /* 0x000fca00078e0208 */
[----:B------:R1:W-:Y:S01]  /*0e70*/  STG.E.64 desc[UR8][R12.64], R10 ;  /* 0x0000000a0c007986 */ /* 0x0003e2000c101b08 */
[----:B0-----:R-:W-:-:S13]  /*0e80*/  ISETP.NE.AND P1, PT, R7, UR4, PT ;  /* 0x0000000407007c0c */ /* 0x001fda000bf25270 */
[----:B-1----:R-:W-:Y:S05]  /*0e90*/  @!P1 EXIT ;  /* 0x000000000000994d */ /* 0x002fea0003800000 */
[----:B------:R-:W-:Y:S05]  /*0ea0*/  BRA `(.L_x_691) ;  /* 0xfffffff4007c7947 */ /* 0x000fea000383ffff */
.L_x_682:
[----:B------:R-:W-:-:S13]  /*0eb0*/  ISETP.GE.AND P0, PT, R5, 0x1, PT ;  /* 0x000000010500780c */ /* 0x000fda0003f06270 */
[----:B------:R-:W-:Y:S05]  /*0ec0*/  @!P0 EXIT ;  /* 0x000000000000894d */ /* 0x000fea0003800000 */
[----:B------:R-:W0:Y:S01]  /*0ed0*/  LDCU UR4, c[0x0][0x39c] ;  /* 0x00007380ff0477ac */ /* 0x000e220008000800 */
[----:B------:R-:W1:Y:S01]  /*0ee0*/  S2R R3, SR_TID.X ;  /* 0x0000000000037919 */ /* 0x000e620000002100 */
[----:B0-----:R-:W-:-:S09]  /*0ef0*/  UISETP.NE.AND UP0, UPT, UR4, URZ, UPT ;  /* 0x000000ff0400728c */ /* 0x001fd2000bf05270 */
[----:B------:R-:W-:Y:S05]  /*0f00*/  BRA.U UP0, `(.L_x_692) ;  /* 0x00000001009c7547 */ /* 0x000fea000b800000 */
[C---:B------:R-:W-:Y:S02]  /*0f10*/  ISETP.GE.U32.AND P1, PT, R5.reuse, 0x4, PT ;  /* 0x000000040500780c */ /* 0x040fe40003f26070 */
[----:B------:R-:W-:Y:S02]  /*0f20*/  LOP3.LUT R12, R5, 0x3, RZ, 0xc0, !PT ;  /* 0x00000003050c7812 */ /* 0x000fe400078ec0ff */
[----:B------:R-:W-:Y:S02]  /*0f30*/  MOV R0, RZ ;  /* 0x000000ff00007202 */ /* 0x000fe40000000f00 */
[----:B------:R-:W-:-:S07]  /*0f40*/  ISETP.NE.AND P0, PT, R12, RZ, PT ;  /* 0x000000ff0c00720c */ /* 0x000fce0003f05270 */
[----:B------:R-:W-:Y:S06]  /*0f50*/  @!P1 BRA `(.L_x_693) ;  /* 0x00000000005c9947 */ /* 0x000fec0003800000 */
[----:B------:R-:W-:Y:S01]  /*0f60*/  LOP3.LUT R0, R5, 0x7ffffffc, RZ, 0xc0, !PT ;  /* 0x7ffffffc05007812 */ /* 0x000fe200078ec0ff */
[----:B-1----:R-:W-:Y:S01]  /*0f70*/  VIADD R11, R3, 0x100 ;  /* 0x00000100030b7836 */ /* 0x002fe20000000000 */
[----:B------:R-:W-:Y:S02]  /*0f80*/  IADD3 R4, P1, PT, R8, 0x800, RZ ;  /* 0x0000080008047810 */ /* 0x000fe40007f3e0ff */
[----:B------:R-:W-:Y:S01]  /*0f90*/  MOV R13, R3 ;  /* 0x00000003000d7202 */ /* 0x000fe20000000f00 */
[----:B------:R-:W-:Y:S01]  /*0fa0*/  IMAD.MOV R10, RZ, RZ, -R0 ;  /* 0x000000ffff0a7224 */ /* 0x000fe200078e0a00 */
[----:B------:R-:W-:-:S09]  /*0fb0*/  IADD3.X R5, PT, PT, RZ, R9, RZ, P1, !PT ;  /* 0x00000009ff057210 */ /* 0x000fd20000ffe4ff */
.L_x_694:
[C---:B------:R-:W-:Y:S01]  /*0fc0*/  VIADD R17, R11.reuse, 0x80 ;  /* 0x000000800b117836 */ /* 0x040fe20000000000 */
[C---:B------:R-:W-:Y:S02]  /*0fd0*/  IADD3 R15, PT, PT, R11.reuse, -0x80, RZ ;  /* 0xffffff800b0f7810 */ /* 0x040fe40007ffe0ff */
[----:B------:R-:W-:Y:S02]  /*0fe0*/  IADD3 R7, PT, PT, R11, -0x100, RZ ;  /* 0xffffff000b077810 */ /* 0x000fe40007ffe0ff */
[-C--:B------:R-:W-:Y:S02]  /*0ff0*/  ISETP.GE.AND P2, PT, R15, R2.reuse, PT ;  /* 0x000000020f00720c */ /* 0x080fe40003f46270 */
[-C--:B------:R-:W-:Y:S02]  /*1000*/  ISETP.GE.AND P3, PT, R11, R2.reuse, PT ;  /* 0x000000020b00720c */ /* 0x080fe40003f66270 */
[-C--:B------:R-:W-:Y:S02]  /*1010*/  ISETP.GE.AND P4, PT, R17, R2.reuse, PT ;  /* 0x000000021100720c */ /* 0x080fe40003f86270 */
[----:B------:R-:W-:Y:S01]  /*1020*/  ISETP.GE.AND P1, PT, R7, R2, PT ;  /* 0x000000020700720c */ /* 0x000fe20003f26270 */
[----:B------:R-:W-:Y:S01]  /*1030*/  IMAD.WIDE R6, R13, 0x8, R4 ;  /* 0x000000080d067825 */ /* 0x000fe200078e0204 */
[----:B------:R-:W-:-:S02]  /*1040*/  IADD3 R10, PT, PT, R10, 0x4, RZ ;  /* 0x000000040a0a7810 */ /* 0x000fc40007ffe0ff */
[----:B------:R-:W-:Y:S01]  /*1050*/  IADD3 R11, PT, PT, R11, 0x200, RZ ;  /* 0x000002000b0b7810 */ /* 0x000fe20007ffe0ff */
[----:B------:R-:W-:Y:S02]  /*1060*/  VIADD R13, R13, 0x200 ;  /* 0x000002000d0d7836 */ /* 0x000fe40000000000 */
[----:B------:R0:W-:Y:S04]  /*1070*/  @!P2 STG.E.64 desc[UR8][R6.64+-0x400], RZ ;  /* 0xfffc00ff0600a986 */ /* 0x0001e8000c101b08 */
[----:B------:R0:W-:Y:S04]  /*1080*/  @!P3 STG.E.64 desc[UR8][R6.64], RZ ;  /* 0x000000ff0600b986 */ /* 0x0001e8000c101b08 */
[----:B------:R0:W-:Y:S04]  /*1090*/  @!P4 STG.E.64 desc[UR8][R6.64+0x400], RZ ;  /* 0x000400ff0600c986 */ /* 0x0001e8000c101b08 */
[----:B------:R0:W-:Y:S01]  /*10a0*/  @!P1 STG.E.64 desc[UR8][R6.64+-0x800], RZ ;  /* 0xfff800ff06009986 */ /* 0x0001e2000c101b08 */
[----:B------:R-:W-:-:S13]  /*10b0*/  ISETP.NE.AND P1, PT, R10, RZ, PT ;  /* 0x000000ff0a00720c */ /* 0x000fda0003f25270 */
[----:B0-----:R-:W-:Y:S05]  /*10c0*/  @P1 BRA `(.L_x_694) ;  /* 0xfffffffc00bc1947 */ /* 0x001fea000383ffff */
.L_x_693:
[----:B------:R-:W-:Y:S05]  /*10d0*/  @!P0 EXIT ;  /* 0x000000000000894d */ /* 0x000fea0003800000 */
[----:B-1----:R-:W-:Y:S02]  /*10e0*/  LEA R3, R0, R3, 0x7 ;  /* 0x0000000300037211 */ /* 0x002fe400078e38ff */
[----:B------:R-:W-:-:S07]  /*10f0*/  IADD3 R0, PT, PT, -R12, RZ, RZ ;  /* 0x000000ff0c007210 */ /* 0x000fce0007ffe1ff */
.L_x_695:
[C---:B------:R-:W-:Y:S01]  /*1100*/  ISETP.GE.AND P0, PT, R3.reuse, R2, PT ;  /* 0x000000020300720c */ /* 0x040fe20003f06270 */
[----:B------:R-:W-:-:S04]  /*1110*/  IMAD.WIDE R4, R3, 0x8, R8 ;  /* 0x0000000803047825 */ /* 0x000fc800078e0208 */
[----:B------:R-:W-:-:S08]  /*1120*/  VIADD R0, R0, 0x1 ;  /* 0x0000000100007836 */ /* 0x000fd00000000000 */
[----:B------:R0:W-:Y:S01]  /*1130*/  @!P0 STG.E.64 desc[UR8][R4.64], RZ ;  /* 0x000000ff04008986 */ /* 0x0001e2000c101b08 */
[----:B------:R-:W-:-:S13]  /*1140*/  ISETP.NE.AND P0, PT, R0, RZ, PT ;  /* 0x000000ff0000720c */ /* 0x000fda0003f05270 */
[----:B0-----:R-:W-:Y:S05]  /*1150*/  @!P0 EXIT ;  /* 0x000000000000894d */ /* 0x001fea0003800000 */
[----:B------:R-:W-:Y:S01]  /*1160*/  IADD3 R3, PT, PT, R3, 0x80, RZ ;  /* 0x0000008003037810 */ /* 0x000fe20007ffe0ff */
[----:B------:R-:W-:Y:S06]  /*1170*/  BRA `(.L_x_695) ;  /* 0xfffffffc00e07947 */ /* 0x000fec000383ffff */
.L_x_692:
[----:B------:R-:W-:Y:S01]  /*1180*/  HFMA2 R4, -RZ, RZ, 0, 0 ;  /* 0x00000000ff047431 */ /* 0x000fe200000001ff */
[----:B------:R-:W-:Y:S02]  /*1190*/  ULOP3.LUT UR7, UR4, 0xfffffff8, URZ, 0xc0, !UPT ;  /* 0xfffffff804077892 */ /* 0x000fe4000f8ec0ff */
[----:B------:R-:W-:Y:S02]  /*11a0*/  ULOP3.LUT UR6, UR4, 0x7, URZ, 0xc0, !UPT ;  /* 0x0000000704067892 */ /* 0x000fe4000f8ec0ff */
[----:B------:R-:W-:-:S12]  /*11b0*/  UIADD3 UR5, UPT, UPT, -UR7, URZ, URZ ;  /* 0x000000ff07057290 */ /* 0x000fd8000fffe1ff */
.L_x_702:
[----:B0-----:R-:W0:Y:S01]  /*11c0*/  LDCU UR4, c[0x0][0x384] ;  /* 0x00007080ff0477ac */ /* 0x001e220008000800 */
[C---:B-1----:R-:W-:Y:S01]  /*11d0*/  IMAD R5, R4.reuse, 0x80, R3 ;  /* 0x0000008004057824 */ /* 0x042fe200078e0203 */
[----:B------:R-:W-:Y:S01]  /*11e0*/  IADD3 R4, PT, PT, R4, 0x1, RZ ;  /* 0x0000000104047810 */ /* 0x000fe20007ffe0ff */
[----:B------:R-:W-:Y:S03]  /*11f0*/  BSSY.RECONVERGENT B0, `(.L_x_696) ;  /* 0x00000a3000007945 */ /* 0x000fe60003800200 */
[----:B------:R-:W-:Y:S02]  /*1200*/  ISETP.GE.AND P1, PT, R5, R2, PT ;  /* 0x000000020500720c */ /* 0x000fe40003f26270 */
[----:B0-----:R-:W-:-:S11]  /*1210*/  ISETP.NE.AND P0, PT, R4, UR4, PT ;  /* 0x0000000404007c0c */ /* 0x001fd6000bf05270 */
[----:B------:R-:W-:Y:S05]  /*1220*/  @P1 BRA `(.L_x_697) ;  /* 0x00000008007c1947 */ /* 0x000fea0003800000 */
[----:B------:R-:W0:Y:S01]  /*1230*/  LDCU UR10, c[0x0][0x3a0] ;  /* 0x00007400ff0a77ac */ /* 0x000e220008000800 */
[----:B------:R-:W-:Y:S01]  /*1240*/  MOV R6, RZ ;  /* 0x000000ff00067202 */ /* 0x000fe20000000f00 */
[----:B------:R-:W-:Y:S01]  /*1250*/  IMAD.MOV.U32 R25, RZ, RZ, RZ ;  /* 0x000000ffff197224 */ /* 0x000fe200078e00ff */
[----:B------:R-:W-:Y:S01]  /*1260*/  CS2R R12, SRZ ;  /* 0x00000000000c7805 */ /* 0x000fe2000001ff00 */
[----:B0-----:R-:W0:Y:S01]  /*1270*/  I2F.U32.RP R10, UR10 ;  /* 0x0000000a000a7d06 */ /* 0x001e220008209000 */
[----:B------:R-:W-:-:S07]  /*1280*/  ISETP.NE.U32.AND P2, PT, RZ, UR10, PT ;  /* 0x0000000aff007c0c */ /* 0x000fce000bf45070 */
[----:B0-----:R-:W0:Y:S02]  /*1290*/  MUFU.RCP R10, R10 ;  /* 0x0000000a000a7308 */ /* 0x001e240000001000 */
[----:B0-----:R-:W-:-:S06]  /*12a0*/  IADD3 R7, PT, PT, R10, 0xffffffe, RZ ;  /* 0x0ffffffe0a077810 */ /* 0x001fcc0007ffe0ff */
[----:B------:R-:W0:Y:S02]  /*12b0*/  F2I.FTZ.U32.TRUNC.NTZ R7, R7 ;  /* 0x0000000700077305 */ /* 0x000e24000021f000 */
[----:B0-----:R-:W-:-:S04]  /*12c0*/  IMAD.MOV R11, RZ, RZ, -R7 ;  /* 0x000000ffff0b7224 */ /* 0x001fc800078e0a07 */
[----:B------:R-:W-:-:S04]  /*12d0*/  IMAD R11, R11, UR10, RZ ;  /* 0x0000000a0b0b7c24 */ /* 0x000fc8000f8e02ff */
[----:B------:R-:W-:Y:S01]  /*12e0*/  IMAD.HI.U32 R6, R7, R11, R6 ;  /* 0x0000000b07067227 */ /* 0x000fe200078e0006 */
[----:B------:R-:W-:Y:S01]  /*12f0*/  IADD3 R11, PT, PT, R0, R5, RZ ;  /* 0x00000005000b7210 */ /* 0x000fe20007ffe0ff */
[----:B------:R-:W0:Y:S04]  /*1300*/  LDC R7, c[0x0][0x39c] ;  /* 0x0000e700ff077b82 */ /* 0x000e280000000800 */
[----:B------:R-:W-:-:S04]  /*1310*/  IMAD.HI.U32 R6, R6, R11, RZ ;  /* 0x0000000b06067227 */ /* 0x000fc800078e00ff */
[----:B------:R-:W-:-:S04]  /*1320*/  IMAD.MOV R6, RZ, RZ, -R6 ;  /* 0x000000ffff067224 */ /* 0x000fc800078e0a06 */
[----:B------:R-:W-:-:S05]  /*1330*/  IMAD R6, R6, UR10, R11 ;  /* 0x0000000a06067c24 */ /* 0x000fca000f8e020b */
[----:B------:R-:W-:-:S13]  /*1340*/  ISETP.GE.U32.AND P1, PT, R6, UR10, PT ;  /* 0x0000000a06007c0c */ /* 0x000fda000bf26070 */
[----:B------:R-:W-:-:S04]  /*1350*/  @P1 IADD3 R6, PT, PT, R6, -UR10, RZ ;  /* 0x8000000a06061c10 */ /* 0x000fc8000fffe0ff */
[----:B------:R-:W-:-:S13]  /*1360*/  ISETP.GE.U32.AND P1, PT, R6, UR10, PT ;  /* 0x0000000a06007c0c */ /* 0x000fda000bf26070 */
[----:B------:R-:W-:Y:S02]  /*1370*/  @P1 IADD3 R6, PT, PT, R6, -UR10, RZ ;  /* 0x8000000a06061c10 */ /* 0x000fe4000fffe0ff */
[----:B0-----:R-:W-:Y:S02]  /*1380*/  ISETP.GE.U32.AND P1, PT, R7, 0x8, PT ;  /* 0x000000080700780c */ /* 0x001fe40003f26070 */
[----:B------:R-:W-:-:S04]  /*1390*/  @!P2 LOP3.LUT R6, RZ, UR10, RZ, 0x33, !PT ;  /* 0x0000000aff06ac12 */ /* 0x000fc8000f8e33ff */
[----:B------:R-:W-:-:S07]  /*13a0*/  IADD3 R24, PT, PT, R11, -R6, RZ ;  /* 0x800000060b187210 */ /* 0x000fce0007ffe0ff */
[----:B------:R-:W-:Y:S05]  /*13b0*/  @!P1 BRA `(.L_x_698) ;  /* 0x0000000400089947 */ /* 0x000fea0003800000 */
[----:B------:R-:W-:Y:S01]  /*13c0*/  HFMA2 R25, -RZ, RZ, 0, 0 ;  /* 0x00000000ff197431 */ /* 0x000fe200000001ff */
[----:B------:R-:W-:Y:S01]  /*13d0*/  CS2R R12, SRZ ;  /* 0x00000000000c7805 */ /* 0x000fe2000001ff00 */
[----:B------:R-:W-:-:S06]  /*13e0*/  UMOV UR4, UR5 ;  /* 0x0000000500047c82 */ /* 0x000fcc0008000000 */
.L_x_699:
[----:B------:R-:W0:Y:S01]  /*13f0*/  LDC.64 R14, c[0x0][0x388] ;  /* 0x0000e200ff0e7b82 */ /* 0x000e220000000a00 */
[----:B------:R-:W-:Y:S02]  /*1400*/  IMAD.IADD R19, R24, 0x1, R25 ;  /* 0x0000000118137824 */ /* 0x000fe400078e0219 */
[----:B------:R-:W-:-:S05]  /*1410*/  IMAD R27, R25, UR10, R6 ;  /* 0x0000000a191b7c24 */ /* 0x000fca000f8e0206 */
[----:B------:R-:W1:Y:S01]  /*1420*/  LDC.64 R10, c[0x0][0x390] ;  /* 0x0000e400ff0a7b82 */ /* 0x000e620000000a00 */
[----:B0-----:R-:W-:-:S05]  /*1430*/  IMAD.WIDE.U32 R28, R19, 0x8, R14 ;  /* 0x00000008131c7825 */ /* 0x001fca00078e000e */
[----:B------:R-:W2:Y:S01]  /*1440*/  LDG.E.64 R16, desc[UR8][R28.64] ;  /* 0x000000081c107981 */ /* 0x000ea2000c1e1b00 */
[----:B-1----:R-:W-:-:S05]  /*1450*/  IMAD.WIDE.U32 R22, R27, 0x8, R10 ;  /* 0x000000081b167825 */ /* 0x002fca00078e000a */
        /* <DEDUP_REMOVED lines=9> */
[----:B------:R-:W-:-:S04]  /*14f0*/  VIADD R18, R19, 0x2 ;  /* 0x0000000213127836 */ /* 0x000fc80000000000 */
[----:B------:R-:W-:-:S04]  /*1500*/  IMAD.WIDE.U32 R28, R18, 0x8, R14 ;  /* 0x00000008121c7825 */ /* 0x000fc800078e000e */
[----:B------:R-:W-:Y:S01]  /*1510*/  IMAD.WIDE.U32 R22, R27, 0x8, R10 ;  /* 0x000000081b167825 */ /* 0x000fe200078e000a */
[----:B--2---:R-:W-:Y:S01]  /*1520*/  DFMA R16, R12, R16, R20 ;  /* 0x000000100c10722b */ /* 0x004fe20000000014 */
        /* <DEDUP_REMOVED lines=10> */
[----:B------:R-:W-:-:S03]  /*15d0*/  IADD3 R27, PT, PT, R27, UR10, RZ ;  /* 0x0000000a1b1b7c10 */ /* 0x000fc6000fffe0ff */
[----:B------:R-:W-:-:S04]  /*15e0*/  IMAD.WIDE.U32 R22, R18, 0x8, R14 ;  /* 0x0000000812167825 */ /* 0x000fc800078e000e */
[----:B------:R-:W-:Y:S02]  /*15f0*/  IMAD.WIDE.U32 R28, R27, 0x8, R10 ;  /* 0x000000081b1c7825 */ /* 0x000fe400078e000a */
[----:B------:R-:W3:Y:S01]  /*1600*/  LDG.E.64 R22, desc[UR8][R22.64] ;  /* 0x0000000816167981 */ /* 0x000ee2000c1e1b00 */
[----:B--2---:R-:W-:-:S03]  /*1610*/  DFMA R16, R12, R16, R20 ;  /* 0x000000100c10722b */ /* 0x004fc60000000014 */
[----:B------:R-:W3:Y:S01]  /*1620*/  LDG.E.64 R12, desc[UR8][R28.64] ;  /* 0x000000081c0c7981 */ /* 0x000ee2000c1e1b00 */
[----:B------:R-:W-:Y:S01]  /*1630*/  IADD3 R27, PT, PT, R27, UR10, RZ ;  /* 0x0000000a1b1b7c10 */ /* 0x000fe2000fffe0ff */
[----:B------:R-:W-:-:S04]  /*1640*/  VIADD R21, R19, 0x5 ;  /* 0x0000000513157836 */ /* 0x000fc80000000000 */
[----:B------:R-:W-:-:S06]  /*1650*/  IMAD.WIDE.U32 R20, R21, 0x8, R14 ;  /* 0x0000000815147825 */ /* 0x000fcc00078e000e */
[----:B------:R-:W2:Y:S01]  /*1660*/  LDG.E.64 R20, desc[UR8][R20.64] ;  /* 0x0000000814147981 */ /* 0x000ea2000c1e1b00 */
[----:B---3--:R-:W-:Y:S01]  /*1670*/  DFMA R22, R22, R12, R16 ;  /* 0x0000000c1616722b */ /* 0x008fe20000000010 */
[----:B------:R-:W-:Y:S01]  /*1680*/  IMAD.WIDE.U32 R12, R27, 0x8, R10 ;  /* 0x000000081b0c7825 */ /* 0x000fe200078e000a */
[----:B------:R-:W-:Y:S02]  /*1690*/  IADD3 R17, PT, PT, R19, 0x6, RZ ;  /* 0x0000000613117810 */ /* 0x000fe40007ffe0ff */
[----:B------:R-:W-:Y:S01]  /*16a0*/  IADD3 R27, PT, PT, R27, UR10, RZ ;  /* 0x0000000a1b1b7c10 */ /* 0x000fe2000fffe0ff */
[----:B------:R-:W-:Y:S02]  /*16b0*/  VIADD R19, R19, 0x7 ;  /* 0x0000000713137836 */ /* 0x000fe40000000000 */
[----:B------:R-:W2:Y:S01]  /*16c0*/  LDG.E.64 R12, desc[UR8][R12.64] ;  /* 0x000000080c0c7981 */ /* 0x000ea2000c1e1b00 */
[----:B------:R-:W-:-:S04]  /*16d0*/  IMAD.WIDE.U32 R16, R17, 0x8, R14 ;  /* 0x0000000811107825 */ /* 0x000fc800078e000e */
[----:B------:R-:W-:Y:S02]  /*16e0*/  IMAD.WIDE.U32 R14, R19, 0x8, R14 ;  /* 0x00000008130e7825 */ /* 0x000fe400078e000e */
[----:B------:R-:W3:Y:S02]  /*16f0*/  LDG.E.64 R16, desc[UR8][R16.64] ;  /* 0x0000000810107981 */ /* 0x000ee4000c1e1b00 */
[C-C-:B------:R-:W-:Y:S01]  /*1700*/  IMAD.WIDE.U32 R18, R27.reuse, 0x8, R10.reuse ;  /* 0x000000081b127825 */ /* 0x140fe200078e000a */
[----:B------:R-:W-:Y:S01]  /*1710*/  IADD3 R27, PT, PT, R27, UR10, RZ ;  /* 0x0000000a1b1b7c10 */ /* 0x000fe2000fffe0ff */
[----:B------:R-:W4:Y:S04]  /*1720*/  LDG.E.64 R14, desc[UR8][R14.64] ;  /* 0x000000080e0e7981 */ /* 0x000f28000c1e1b00 */
[----:B------:R-:W3:Y:S01]  /*1730*/  LDG.E.64 R18, desc[UR8][R18.64] ;  /* 0x0000000812127981 */ /* 0x000ee2000c1e1b00 */
[----:B------:R-:W-:-:S06]  /*1740*/  IMAD.WIDE.U32 R10, R27, 0x8, R10 ;  /* 0x000000081b0a7825 */ /* 0x000fcc00078e000a */
[----:B------:R-:W4:Y:S01]  /*1750*/  LDG.E.64 R10, desc[UR8][R10.64] ;  /* 0x000000080a0a7981 */ /* 0x000f22000c1e1b00 */
[----:B------:R-:W-:-:S04]  /*1760*/  UIADD3 UR4, UPT, UPT, UR4, 0x8, URZ ;  /* 0x0000000804047890 */ /* 0x000fc8000fffe0ff */
[----:B------:R-:W-:Y:S01]  /*1770*/  UISETP.NE.AND UP0, UPT, UR4, URZ, UPT ;  /* 0x000000ff0400728c */ /* 0x000fe2000bf05270 */
[----:B------:R-:W-:Y:S01]  /*1780*/  VIADD R25, R25, 0x8 ;  /* 0x0000000819197836 */ /* 0x000fe20000000000 */
[----:B--2---:R-:W-:-:S08]  /*1790*/  DFMA R20, R20, R12, R22 ;  /* 0x0000000c1414722b */ /* 0x004fd00000000016 */
[----:B---3--:R-:W-:-:S08]  /*17a0*/  DFMA R20, R16, R18, R20 ;  /* 0x000000121014722b */ /* 0x008fd00000000014 */
[----:B----4-:R-:W-:Y:S01]  /*17b0*/  DFMA R12, R14, R10, R20 ;  /* 0x0000000a0e0c722b */ /* 0x010fe20000000014 */
[----:B------:R-:W-:Y:S10]  /*17c0*/  BRA.U UP0, `(.L_x_699) ;  /* 0xfffffffd00087547 */ /* 0x000ff4000b83ffff */
[----:B------:R-:W-:-:S07]  /*17d0*/  MOV R25, UR7 ;  /* 0x0000000700197c02 */ /* 0x000fce0008000f00 */
.L_x_698:
[----:B------:R-:W-:-:S09]  /*17e0*/  UISETP.NE.AND UP0, UPT, UR6, URZ, UPT ;  /* 0x000000ff0600728c */ /* 0x000fd2000bf05270 */
[----:B------:R-:W-:Y:S05]  /*17f0*/  BRA.U !UP0, `(.L_x_700) ;  /* 0x0000000508007547 */ /* 0x000fea000b800000 */
[----:B------:R-:W-:-:S04]  /*1800*/  UIADD3 UR4, UPT, UPT, UR6, -0x1, URZ ;  /* 0xffffffff06047890 */ /* 0x000fc8000fffe0ff */
[----:B------:R-:W-:-:S09]  /*1810*/  UISETP.GE.U32.AND UP0, UPT, UR4, 0x3, UPT ;  /* 0x000000030400788c */ /* 0x000fd2000bf06070 */
[----:B------:R-:W-:Y:S05]  /*1820*/  BRA.U !UP0, `(.L_x_701) ;  /* 0x00000001087c7547 */ /* 0x000fea000b800000 */
[----:B------:R-:W0:Y:S01]  /*1830*/  LDC.64 R10, c[0x0][0x388] ;  /* 0x0000e200ff0a7b82 */ /* 0x000e220000000a00 */
[----:B------:R-:W-:Y:S01]  /*1840*/  IADD3 R23, PT, PT, R24, R25, RZ ;  /* 0x0000001918177210 */ /* 0x000fe20007ffe0ff */
[----:B------:R-:W-:-:S06]  /*1850*/  IMAD R27, R25, UR10, R6 ;  /* 0x0000000a191b7c24 */ /* 0x000fcc000f8e0206 */
[----:B------:R-:W1:Y:S01]  /*1860*/  LDC.64 R20, c[0x0][0x390] ;  /* 0x0000e400ff147b82 */ /* 0x000e620000000a00 */
[----:B0-----:R-:W-:-:S05]  /*1870*/  IMAD.WIDE.U32 R18, R23, 0x8, R10 ;  /* 0x0000000817127825 */ /* 0x001fca00078e000a */
[----:B------:R0:W2:Y:S01]  /*1880*/  LDG.E.64 R16, desc[UR8][R18.64] ;  /* 0x0000000812107981 */ /* 0x0000a2000c1e1b00 */
[----:B-1----:R-:W-:-:S05]  /*1890*/  IMAD.WIDE.U32 R28, R27, 0x8, R20 ;  /* 0x000000081b1c7825 */ /* 0x002fca00078e0014 */
[----:B------:R-:W2:Y:S01]  /*18a0*/  LDG.E.64 R14, desc[UR8][R28.64] ;  /* 0x000000081c0e7981 */ /* 0x000ea2000c1e1b00 */
[----:B------:R-:W-:Y:S01]  /*18b0*/  IADD3 R27, PT, PT, R27, UR10, RZ ;  /* 0x0000000a1b1b7c10 */ /* 0x000fe2000fffe0ff */
[----:B------:R-:W-:-:S04]  /*18c0*/  VIADD R22, R23, 0x1 ;  /* 0x0000000117167836 */ /* 0x000fc80000000000 */
[C---:B0-----:R-:W-:Y:S01]  /*18d0*/  IMAD.WIDE.U32 R18, R27.reuse, 0x8, R20 ;  /* 0x000000081b127825 */ /* 0x041fe200078e0014 */
[----:B------:R-:W-:-:S05]  /*18e0*/  IADD3 R27, PT, PT, R27, UR10, RZ ;  /* 0x0000000a1b1b7c10 */ /* 0x000fca000fffe0ff */
[----:B------:R-:W3:Y:S01]  /*18f0*/  LDG.E.64 R18, desc[UR8][R18.64] ;  /* 0x0000000812127981 */ /* 0x000ee2000c1e1b00 */
[----:B--2---:R-:W-:Y:S01]  /*1900*/  DFMA R12, R16, R14, R12 ;  /* 0x0000000e100c722b */ /* 0x004fe2000000000c */
[----:B------:R-:W-:Y:S01]  /*1910*/  IMAD.WIDE.U32 R16, R22, 0x8, R10 ;  /* 0x0000000816107825 */ /* 0x000fe200078e000a */
[----:B------:R-:W-:-:S03]  /*1920*/  IADD3 R15, PT, PT, R23, 0x2, RZ ;  /* 0x00000002170f7810 */ /* 0x000fc60007ffe0ff */
[----:B------:R-:W-:Y:S02]  /*1930*/  VIADD R23, R23, 0x3 ;  /* 0x0000000317177836 */ /* 0x000fe40000000000 */
[----:B------:R-:W3:Y:S01]  /*1940*/  LDG.E.64 R16, desc[UR8][R16.64] ;  /* 0x0000000810107981 */ /* 0x000ee2000c1e1b00 */
[----:B------:R-:W-:-:S04]  /*1950*/  IMAD.WIDE.U32 R14, R15, 0x8, R10 ;  /* 0x000000080f0e7825 */ /* 0x000fc800078e000a */
[----:B------:R-:W-:Y:S02]  /*1960*/  IMAD.WIDE.U32 R10, R23, 0x8, R10 ;  /* 0x00000008170a7825 */ /* 0x000fe400078e000a */
[----:B------:R-:W2:Y:S02]  /*1970*/  LDG.E.64 R14, desc[UR8][R14.64] ;  /* 0x000000080e0e7981 */ /* 0x000ea4000c1e1b00 */
[C-C-:B------:R-:W-:Y:S01]  /*1980*/  IMAD.WIDE.U32 R22, R27.reuse, 0x8, R20.reuse ;  /* 0x000000081b167825 */ /* 0x140fe200078e0014 */
[----:B------:R-:W-:Y:S01]  /*1990*/  IADD3 R27, PT, PT, R27, UR10, RZ ;  /* 0x0000000a1b1b7c10 */ /* 0x000fe2000fffe0ff */
[----:B------:R-:W4:Y:S04]  /*19a0*/  LDG.E.64 R10, desc[UR8][R10.64] ;  /* 0x000000080a0a7981 */ /* 0x000f28000c1e1b00 */
[----:B------:R-:W2:Y:S01]  /*19b0*/  LDG.E.64 R22, desc[UR8][R22.64] ;  /* 0x0000000816167981 */ /* 0x000ea2000c1e1b00 */
[----:B------:R-:W-:-:S06]  /*19c0*/  IMAD.WIDE.U32 R20, R27, 0x8, R20 ;  /* 0x000000081b147825 */ /* 0x000fcc00078e0014 */
[----:B------:R-:W4:Y:S01]  /*19d0*/  LDG.E.64 R20, desc[UR8][R20.64] ;  /* 0x0000000814147981 */ /* 0x000f22000c1e1b00 */
[----:B------:R-:W-:Y:S01]  /*19e0*/  VIADD R25, R25, 0x4 ;  /* 0x0000000419197836 */ /* 0x000fe20000000000 */
[----:B---3--:R-:W-:-:S08]  /*19f0*/  DFMA R12, R16, R18, R12 ;  /* 0x00000012100c722b */ /* 0x008fd0000000000c */
[----:B--2---:R-:W-:-:S08]  /*1a00*/  DFMA R12, R14, R22, R12 ;  /* 0x000000160e0c722b */ /* 0x004fd0000000000c */
[----:B----4-:R-:W-:-:S11]  /*1a10*/  DFMA R12, R10, R20, R12 ;  /* 0x000000140a0c722b */ /* 0x010fd6000000000c */
.L_x_701:
[----:B------:R-:W-:-:S13]  /*1a20*/  LOP3.LUT P1, R10, R7, 0x3, RZ, 0xc0, !PT ;  /* 0x00000003070a7812 */ /* 0x000fda000782c0ff */
[----:B------:R-:W-:Y:S05]  /*1a30*/  @!P1 BRA `(.L_x_700) ;  /* 0x0000000000709947 */ /* 0x000fea0003800000 */
[----:B------:R-:W-:Y:S02]  /*1a40*/  ISETP.NE.AND P1, PT, R10, 0x1, PT ;  /* 0x000000010a00780c */ /* 0x000fe40003f25270 */
[----:B------:R-:W-:-:S11]  /*1a50*/  LOP3.LUT P2, RZ, R7, 0x1, RZ, 0xc0, !PT ;  /* 0x0000000107ff7812 */ /* 0x000fd6000784c0ff */
[----:B------:R-:W0:Y:S01]  /*1a60*/  @P1 LDC.64 R18, c[0x0][0x388] ;  /* 0x0000e200ff121b82 */ /* 0x000e220000000a00 */
[----:B------:R-:W-:Y:S01]  /*1a70*/  @P1 IADD3 R23, PT, PT, R24, R25, RZ ;  /* 0x0000001918171210 */ /* 0x000fe20007ffe0ff */
[----:B------:R-:W-:-:S03]  /*1a80*/  @P1 IMAD R7, R25, UR10, R6 ;  /* 0x0000000a19071c24 */ /* 0x000fc6000f8e0206 */
[----:B------:R-:W-:-:S03]  /*1a90*/  @P1 IADD3 R21, PT, PT, R23, 0x1, RZ ;  /* 0x0000000117151810 */ /* 0x000fc60007ffe0ff */
[----:B------:R-:W1:Y:S08]  /*1aa0*/  @P1 LDC.64 R10, c[0x0][0x390] ;  /* 0x0000e400ff0a1b82 */ /* 0x000e700000000a00 */
[----:B------:R-:W2:Y:S08]  /*1ab0*/  @P2 LDC.64 R16, c[0x0][0x388] ;  /* 0x0000e200ff102b82 */ /* 0x000eb00000000a00 */
[----:B------:R-:W3:Y:S01]  /*1ac0*/  @P2 LDC.64 R14, c[0x0][0x390] ;  /* 0x0000e400ff0e2b82 */ /* 0x000ee20000000a00 */
[----:B0-----:R-:W-:-:S04]  /*1ad0*/  @P1 IMAD.WIDE.U32 R22, R23, 0x8, R18 ;  /* 0x0000000817161825 */ /* 0x001fc800078e0012 */
[----:B------:R-:W-:Y:S01]  /*1ae0*/  @P1 IMAD.WIDE.U32 R18, R21, 0x8, R18 ;  /* 0x0000000815121825 */ /* 0x000fe200078e0012 */
[----:B------:R-:W-:Y:S01]  /*1af0*/  @P1 IADD3 R25, PT, PT, R25, 0x2, RZ ;  /* 0x0000000219191810 */ /* 0x000fe20007ffe0ff */
[----:B------:R-:W4:Y:S02]  /*1b00*/  @P1 LDG.E.64 R22, desc[UR8][R22.64] ;  /* 0x0000000816161981 */ /* 0x000f24000c1e1b00 */
[C-C-:B-1----:R-:W-:Y:S02]  /*1b10*/  @P1 IMAD.WIDE.U32 R20, R7.reuse, 0x8, R10.reuse ;  /* 0x0000000807141825 */ /* 0x142fe400078e000a */
[----:B------:R-:W5:Y:S02]  /*1b20*/  @P1 LDG.E.64 R18, desc[UR8][R18.64] ;  /* 0x0000000812121981 */ /* 0x000f64000c1e1b00 */
[----:B------:R-:W-:Y:S02]  /*1b30*/  @P1 VIADD R7, R7, UR10 ;  /* 0x0000000a07071c36 */ /* 0x000fe40008000000 */
[----:B------:R-:W4:Y:S02]  /*1b40*/  @P1 LDG.E.64 R20, desc[UR8][R20.64] ;  /* 0x0000000814141981 */ /* 0x000f24000c1e1b00 */
[----:B------:R-:W-:Y:S01]  /*1b50*/  @P1 IMAD.WIDE.U32 R10, R7, 0x8, R10 ;  /* 0x00000008070a1825 */ /* 0x000fe200078e000a */
[----:B------:R-:W-:-:S03]  /*1b60*/  @P2 IADD3 R7, PT, PT, R24, R25, RZ ;  /* 0x0000001918072210 */ /* 0x000fc60007ffe0ff */
[----:B------:R-:W-:Y:S02]  /*1b70*/  @P2 IMAD R25, R25, UR10, R6 ;  /* 0x0000000a19192c24 */ /* 0x000fe4000f8e0206 */
[----:B------:R-:W5:Y:S01]  /*1b80*/  @P1 LDG.E.64 R10, desc[UR8][R10.64] ;  /* 0x000000080a0a1981 */ /* 0x000f62000c1e1b00 */
[----:B--2---:R-:W-:-:S04]  /*1b90*/  @P2 IMAD.WIDE.U32 R6, R7, 0x8, R16 ;  /* 0x0000000807062825 */ /* 0x004fc800078e0010 */
[----:B---3--:R-:W-:Y:S02]  /*1ba0*/  @P2 IMAD.WIDE.U32 R14, R25, 0x8, R14 ;  /* 0x00000008190e2825 */ /* 0x008fe400078e000e */
[----:B------:R-:W2:Y:S04]  /*1bb0*/  @P2 LDG.E.64 R6, desc[UR8][R6.64] ;  /* 0x0000000806062981 */ /* 0x000ea8000c1e1b00 */
[----:B------:R-:W2:Y:S01]  /*1bc0*/  @P2 LDG.E.64 R14, desc[UR8][R14.64] ;  /* 0x000000080e0e2981 */ /* 0x000ea2000c1e1b00 */
[----:B----4-:R-:W-:-:S08]  /*1bd0*/  @P1 DFMA R20, R22, R20, R12 ;  /* 0x000000141614122b */ /* 0x010fd0000000000c */
[----:B-----5:R-:W-:-:S08]  /*1be0*/  @P1 DFMA R12, R18, R10, R20 ;  /* 0x0000000a120c122b */ /* 0x020fd00000000014 */
[----:B--2---:R-:W-:-:S11]  /*1bf0*/  @P2 DFMA R12, R6, R14, R12 ;  /* 0x0000000e060c222b */ /* 0x004fd6000000000c */
.L_x_700:
[----:B------:R-:W-:-:S05]  /*1c00*/  IMAD.WIDE R6, R5, 0x8, R8 ;  /* 0x0000000805067825 */ /* 0x000fca00078e0208 */
[----:B------:R0:W-:Y:S02]  /*1c10*/  STG.E.64 desc[UR8][R6.64], R12 ;  /* 0x0000000c06007986 */ /* 0x0001e4000c101b08 */
.L_x_697:
[----:B------:R-:W-:Y:S05]  /*1c20*/  BSYNC.RECONVERGENT B0 ;  /* 0x0000000000007941 */ /* 0x000fea0003800200 */
.L_x_696:
[----:B------:R-:W-:Y:S05]  /*1c30*/  @P0 BRA `(.L_x_702) ;  /* 0xfffffff400600947 */ /* 0x000fea000383ffff */
[----:B------:R-:W-:Y:S05]  /*1c40*/  EXIT ;  /* 0x000000000000794d */ /* 0x000fea0003800000 */
.L_x_703:
        /* <DEDUP_REMOVED lines=11> */
.L_x_1054:


//--------------------- .text._ZN3cub18CUB_300001_SM_10006detail9transform16transform_kernelINS2_10policy_hubILb1EN4cuda3std3__45tupleIJN6thrust24THRUST_300001_SM_1000_NS17counting_iteratorIjNSA_11use_defaultESC_SC_EEEEEE10policy1000El3prgNSA_6detail15normal_iteratorINSA_10device_ptrIdEEEEJSD_EEEvT0_iT1_T2_DpNS2_10kernel_argIT3_EE --------------------------
	.section	.text._ZN3cub18CUB_300001_SM_10006detail9transform16transform_kernelINS2_10policy_hubILb1EN4cuda3std3__45tupleIJN6thrust24THRUST_300001_SM_1000_NS17counting_iteratorIjNSA_11use_defaultESC_SC_EEEEEE10policy1000El3prgNSA_6detail15normal_iteratorINSA_10device_ptrIdEEEEJSD_EEEvT0_iT1_T2_DpNS2_10kernel_argIT3_EE,"ax",@progbits
	.align	128
        .global         _ZN3cub18CUB_300001_SM_10006detail9transform16transform_kernelINS2_10policy_hubILb1EN4cuda3std3__45tupleIJN6thrust24THRUST_300001_SM_1000_NS17counting_iteratorIjNSA_11use_defaultESC_SC_EEEEEE10policy1000El3prgNSA_6detail15normal_iteratorINSA_10device_ptrIdEEEEJSD_EEEvT0_iT1_T2_DpNS2_10kernel_argIT3_EE
        .type           _ZN3cub18CUB_300001_SM_10006detail9transform16transform_kernelINS2_10policy_hubILb1EN4cuda3std3__45tupleIJN6thrust24THRUST_300001_SM_1000_NS17counting_iteratorIjNSA_11use_defaultESC_SC_EEEEEE10policy1000El3prgNSA_6detail15normal_iteratorINSA_10device_ptrIdEEEEJSD_EEEvT0_iT1_T2_DpNS2_10kernel_argIT3_EE,@function
        .size           _ZN3cub18CUB_300001_SM_10006detail9transform16transform_kernelINS2_10policy_hubILb1EN4cuda3std3__45tupleIJN6thrust24THRUST_300001_SM_1000_NS17counting_iteratorIjNSA_11use_defaultESC_SC_EEEEEE10policy1000El3prgNSA_6detail15normal_iteratorINSA_10device_ptrIdEEEEJSD_EEEvT0_iT1_T2_DpNS2_10kernel_argIT3_EE,(.L_x_1037 - _ZN3cub18CUB_300001_SM_10006detail9transform16transform_kernelINS2_10policy_hubILb1EN4cuda3std3__45tupleIJN6thrust24THRUST_300001_SM_1000_NS17counting_iteratorIjNSA_11use_defaultESC_SC_EEEEEE10policy1000El3prgNSA_6detail15normal_iteratorINSA_10device_ptrIdEEEEJSD_EEEvT0_iT1_T2_DpNS2_10kernel_argIT3_EE)
        .other          _ZN3cub18CUB_300001_SM_10006detail9transform16transform_kernelINS2_10policy_hubILb1EN4cuda3std3__45tupleIJN6thrust24THRUST_300001_SM_1000_NS17counting_iteratorIjNSA_11use_defaultESC_SC_EEEEEE10policy1000El3prgNSA_6detail15normal_iteratorINSA_10device_ptrIdEEEEJSD_EEEvT0_iT1_T2_DpNS2_10kernel_argIT3_EE,@"STO_CUDA_ENTRY STV_DEFAULT"
_ZN3cub18CUB_300001_SM_10006detail9transform16transform_kernelINS2_10policy_hubILb1EN4cuda3std3__45tupleIJN6thrust24THRUST_300001_SM_1000_NS17counting_iteratorIjNSA_11use_defaultESC_SC_EEEEEE10policy1000El3prgNSA_6detail15normal_iteratorINSA_10device_ptrIdEEEEJSD_EEEvT0_iT1_T2_DpNS2_10kernel_argIT3_EE:
.text._ZN3cub18CUB_300001_SM_10006detail9transform16transform_kernelINS2_10policy_hubILb1EN4cuda3std3__45tupleIJN6thrust24THRUST_300001_SM_1000_NS17counting_iteratorIjNSA_11use_defaultESC_SC_EEEEEE10policy1000El3prgNSA_6detail15normal_iteratorINSA_10device_ptrIdEEEEJSD_EEEvT0_iT1_T2_DpNS2_10kernel_argIT3_EE:
[----:B------:R-:W-:Y:S01]  /*0000*/  LDC R1, c[0x0][0x37c] ;  /* 0x0000df00ff017b82 */ /* 0x000fe20000000800 */
[----:B------:R-:W0:Y:S07]  /*0010*/  LDCU UR17, c[0x0][0x388] ;  /* 0x00007100ff1177ac */ /* 0x000e2e0008000800 */
[----:B------:R-:W1:Y:S01]  /*0020*/  S2UR UR6, SR_CTAID.X ;  /* 0x00000000000679c3 */ /* 0x000e620000002500 */
[----:B------:R-:W-:Y:S01]  /*0030*/  IMAD.MOV.U32 R3, RZ, RZ, 0x41dfffff ;  /* 0x41dfffffff037424 */ /* 0x000fe200078e00ff */
[----:B------:R-:W2:Y:S01]  /*0040*/  LDCU.64 UR8, c[0x0][0x380] ;  /* 0x00007000ff0877ac */ /* 0x000ea20008000a00 */
[----:B------:R-:W3:Y:S01]  /*0050*/  LDCU.64 UR12, c[0x0][0x3b8] ;  /* 0x00007700ff0c77ac */ /* 0x000ee20008000a00 */
[----:B------:R-:W4:Y:S01]  /*0060*/  LDCU UR10, c[0x0][0x3c0] ;  /* 0x00007800ff0a77ac */ /* 0x000f220008000800 */
[----:B------:R-:W5:Y:S01]  /*0070*/  LDCU.64 UR14, c[0x0][0x358] ;  /* 0x00006b00ff0e77ac */ /* 0x000f620008000a00 */
[----:B0-----:R-:W-:-:S04]  /*0080*/  USHF.L.U32 UR11, UR17, 0x7, URZ ;  /* 0x00000007110b7899 */ /* 0x001fc800080006ff */
[----:B------:R-:W-:Y:S02]  /*0090*/  USHF.R.S32.HI UR16, URZ, 0x1f, UR11 ;  /* 0x0000001fff107899 */ /* 0x000fe4000801140b */
[----:B-1----:R-:W-:Y:S02]  /*00a0*/  UIMAD.WIDE.U32 UR4, UR11, UR6, URZ ;  /* 0x000000060b0472a5 */ /* 0x002fe4000f8e00ff */
[----:B------:R-:W-:Y:S02]  /*00b0*/  UIMAD UR7, UR16, UR6, URZ ;  /* 0x00000006100772a4 */ /* 0x000fe4000f8e02ff */
[----:B--2---:R-:W-:Y:S02]  /*00c0*/  UIADD3 UR8, UP0, UPT, -UR4, UR8, URZ ;  /* 0x0000000804087290 */ /* 0x004fe4000ff1e1ff */
[----:B------:R-:W-:Y:S02]  /*00d0*/  UIADD3 UR7, UPT, UPT, UR5, UR7, URZ ;  /* 0x0000000705077290 */ /* 0x000fe4000fffe0ff */
[----:B---3--:R-:W-:-:S02]  /*00e0*/  ULEA UR6, UP1, UR4, UR12, 0x3 ;  /* 0x0000000c04067291 */ /* 0x008fc4000f8218ff */
[----:B------:R-:W-:Y:S02]  /*00f0*/  UIADD3.X UR5, UPT, UPT, ~UR7, UR9, URZ, UP0, !UPT ;  /* 0x0000000907057290 */ /* 0x000fe400087fe5ff */
[----:B------:R-:W-:Y:S01]  /*0100*/  UISETP.LT.U32.AND UP0, UPT, UR8, UR11, UPT ;  /* 0x0000000b0800728c */ /* 0x000fe2000bf01070 */
[----:B------:R-:W0:Y:S03]  /*0110*/  LDCU UR9, c[0x0][0x3a0] ;  /* 0x00007400ff0977ac */ /* 0x000e260008000800 */
[----:B------:R-:W-:Y:S02]  /*0120*/  UISETP.LT.AND.EX UP0, UPT, UR5, UR16, UPT, UP0 ;  /* 0x000000100500728c */ /* 0x000fe4000bf01300 */
[----:B------:R-:W-:Y:S02]  /*0130*/  ULEA.HI.X UR7, UR4, UR13, UR7, 0x3, UP1 ;  /* 0x0000000d04077291 */ /* 0x000fe400088f1c07 */
[----:B------:R-:W-:-:S02]  /*0140*/  USEL UR8, UR8, UR11, UP0 ;  /* 0x0000000b08087287 */ /* 0x000fc40008000000 */
[----:B----4-:R-:W-:Y:S02]  /*0150*/  UIADD3 UR5, UPT, UPT, UR4, UR10, URZ ;  /* 0x0000000a04057290 */ /* 0x010fe4000fffe0ff */
[----:B------:R-:W-:Y:S01]  /*0160*/  UISETP.NE.AND UP0, UPT, UR11, UR8, UPT ;  /* 0x000000080b00728c */ /* 0x000fe2000bf05270 */
[----:B0-----:R-:W-:Y:S01]  /*0170*/  IMAD.U32 R2, RZ, RZ, UR9 ;  /* 0x00000009ff027e24 */ /* 0x001fe2000f8e00ff */
[----:B------:R-:W-:-:S07]  /*0180*/  UMOV UR9, 0xff800000 ;  /* 0xff80000000097882 */ /* 0x000fce0000000000 */
[----:B-----5:R-:W-:Y:S05]  /*0190*/  BRA.U !UP0, `(.L_x_704) ;  /* 0x0000000908287547 */ /* 0x020fea000b800000 */
[----:B------:R-:W-:-:S06]  /*01a0*/  UISETP.GE.AND UP0, UPT, UR17, 0x1, UPT ;  /* 0x000000011100788c */ /* 0x000fcc000bf06270 */
[----:B------:R-:W-:-:S13]  /*01b0*/  PLOP3.LUT P0, PT, PT, PT, UP0, 0x80, 0x8 ;  /* 0x000000000008781c */ /* 0x000fda0003f0f008 */
[----:B------:R-:W-:Y:S05]  /*01c0*/  @!P0 EXIT ;  /* 0x000000000000894d */ /* 0x000fea0003800000 */
[----:B------:R-:W0:Y:S01]  /*01d0*/  LDC.64 R22, c[0x0][0x3a8] ;  /* 0x0000ea00ff167b82 */ /* 0x000e220000000a00 */
[----:B------:R-:W1:Y:S01]  /*01e0*/  S2R R25, SR_TID.X ;  /* 0x0000000000197919 */ /* 0x000e620000002100 */
[----:B------:R-:W0:Y:S01]  /*01f0*/  LDCU.64 UR10, c[0x0][0x3b0] ;  /* 0x00007600ff0a77ac */ /* 0x000e220008000a00 */
[----:B------:R-:W-:Y:S01]  /*0200*/  UMOV UR4, URZ ;  /* 0x000000ff00047c82 */ /* 0x000fe20008000000 */
[----:B01----:R-:W-:-:S11]  /*0210*/  DADD R22, -R22, UR10 ;  /* 0x0000000a16167e29 */ /* 0x003fd60008000100 */
.L_x_714:
[----:B0-----:R-:W-:Y:S01]  /*0220*/  IMAD.U32 R26, RZ, RZ, UR4 ;  /* 0x00000004ff1a7e24 */ /* 0x001fe2000f8e00ff */
[----:B------:R-:W0:Y:S01]  /*0230*/  LDCU UR10, c[0x0][0x388] ;  /* 0x00007100ff0a77ac */ /* 0x000e220008000800 */
[----:B------:R-:W-:Y:S03]  /*0240*/  BSSY.RECONVERGENT B0, `(.L_x_705) ;  /* 0x000007d000007945 */ /* 0x000fe60003800200 */
[----:B------:R-:W-:Y:S01]  /*0250*/  LEA R26, R26, R25, 0x7 ;  /* 0x000000191a1a7211 */ /* 0x000fe200078e38ff */
[----:B------:R-:W-:-:S03]  /*0260*/  UIADD3 UR4, UPT, UPT, UR4, 0x1, URZ ;  /* 0x0000000104047890 */ /* 0x000fc6000fffe0ff */
[----:B------:R-:W-:Y:S01]  /*0270*/  ISETP.GE.AND P0, PT, R26, UR8, PT ;  /* 0x000000081a007c0c */ /* 0x000fe2000bf06270 */
[----:B0-----:R-:W-:-:S12]  /*0280*/  UISETP.NE.AND UP0, UPT, UR4, UR10, UPT ;  /* 0x0000000a0400728c */ /* 0x001fd8000bf05270 */
[----:B------:R-:W-:Y:S05]  /*0290*/  @P0 BRA `(.L_x_706) ;  /* 0x0000000400dc0947 */ /* 0x000fea0003800000 */
[----:B------:R-:W-:Y:S01]  /*02a0*/  VIADD R0, R26, UR5 ;  /* 0x000000051a007c36 */ /* 0x000fe20008000000 */
[----:B------:R-:W-:Y:S01]  /*02b0*/  BSSY.RECONVERGENT B1, `(.L_x_707) ;  /* 0x000003d000017945 */ /* 0x000fe20003800200 */
[----:B------:R-:W-:Y:S02]  /*02c0*/  IMAD.MOV.U32 R4, RZ, RZ, 0x1 ;  /* 0x00000001ff047424 */ /* 0x000fe400078e00ff */
[----:B------:R-:W-:Y:S01]  /*02d0*/  IMAD.MOV.U32 R17, RZ, RZ, RZ ;  /* 0x000000ffff117224 */ /* 0x000fe200078e00ff */
[----:B------:R-:W-:-:S13]  /*02e0*/  ISETP.NE.AND P0, PT, R0, RZ, PT ;  /* 0x000000ff0000720c */ /* 0x000fda0003f05270 */
[----:B------:R-:W-:Y:S05]  /*02f0*/  @!P0 BRA `(.L_x_708) ;  /* 0x0000000000e08947 */ /* 0x000fea0003800000 */
[----:B------:R-:W-:Y:S02]  /*0300*/  HFMA2 R5, -RZ, RZ, 0, 0 ;  /* 0x00000000ff057431 */ /* 0x000fe400000001ff */
[----:B------:R-:W-:Y:S01]  /*0310*/  IMAD.MOV.U32 R14, RZ, RZ, 0xbc8f ;  /* 0x0000bc8fff0e7424 */ /* 0x000fe200078e00ff */
[----:B------:R-:W-:Y:S01]  /*0320*/  MOV R17, RZ ;  /* 0x000000ff00117202 */ /* 0x000fe20000000f00 */
[----:B------:R-:W-:Y:S02]  /*0330*/  IMAD.MOV.U32 R15, RZ, RZ, RZ ;  /* 0x000000ffff0f7224 */ /* 0x000fe400078e00ff */
[----:B------:R-:W-:-:S07]  /*0340*/  IMAD.MOV.U32 R4, RZ, RZ, 0x1 ;  /* 0x00000001ff047424 */ /* 0x000fce00078e00ff */
.L_x_711:
[-C--:B------:R-:W-:Y:S01]  /*0350*/  IMAD R8, R15, R14.reuse, RZ ;  /* 0x0000000e0f087224 */ /* 0x080fe200078e02ff */
[----:B------:R-:W-:Y:S01]  /*0360*/  BSSY.RECONVERGENT B2, `(.L_x_709) ;  /* 0x000002b000027945 */ /* 0x000fe20003800200 */
[----:B------:R-:W-:-:S04]  /*0370*/  IMAD.WIDE.U32 R6, R14, R14, RZ ;  /* 0x0000000e0e067225 */ /* 0x000fc800078e00ff */
[----:B------:R-:W-:Y:S02]  /*0380*/  IMAD R9, R14, R15, R8 ;  /* 0x0000000f0e097224 */ /* 0x000fe400078e0208 */
[----:B------:R-:W-:Y:S01]  /*0390*/  IMAD.WIDE.U32 R10, R6, 0x3, RZ ;  /* 0x00000003060a7825 */ /* 0x000fe200078e00ff */
[----:B------:R-:W-:-:S03]  /*03a0*/  LOP3.LUT R10, R0, 0x1, RZ, 0xc0, !PT ;  /* 0x00000001000a7812 */ /* 0x000fc600078ec0ff */
[----:B------:R-:W-:Y:S01]  /*03b0*/  IMAD.IADD R7, R7, 0x1, R9 ;  /* 0x0000000107077824 */ /* 0x000fe200078e0209 */
[----:B------:R-:W-:-:S03]  /*03c0*/  ISETP.NE.U32.AND P1, PT, R10, 0x1, PT ;  /* 0x000000010a00780c */ /* 0x000fc60003f25070 */
[----:B------:R-:W-:Y:S01]  /*03d0*/  IMAD.WIDE.U32 R8, R7, 0x3, RZ ;  /* 0x0000000307087825 */ /* 0x000fe200078e00ff */
[----:B------:R-:W-:-:S03]  /*03e0*/  ISETP.NE.U32.AND.EX P1, PT, RZ, RZ, PT, P1 ;  /* 0x000000ffff00720c */ /* 0x000fc60003f25110 */
[----:B------:R-:W-:-:S04]  /*03f0*/  IMAD.WIDE.U32 R8, P0, R6, -0x7fffffff, R8 ;  /* 0x8000000106087825 */ /* 0x000fc80007800008 */
[----:B------:R-:W-:Y:S01]  /*0400*/  IMAD.X R13, RZ, RZ, RZ, P0 ;  /* 0x000000ffff0d7224 */ /* 0x000fe200000e06ff */
[----:B------:R-:W-:Y:S01]  /*0410*/  IADD3 RZ, P0, PT, R11, R8, RZ ;  /* 0x000000080bff7210 */ /* 0x000fe20007f1e0ff */
[----:B------:R-:W-:-:S04]  /*0420*/  IMAD.MOV.U32 R12, RZ, RZ, R9 ;  /* 0x000000ffff0c7224 */ /* 0x000fc800078e0009 */
[----:B------:R-:W-:Y:S01]  /*0430*/  IMAD.WIDE.U32.X R12, R7, -0x7fffffff, R12, P0 ;  /* 0x80000001070c7825 */ /* 0x000fe200000e040c */
[----:B------:R-:W-:-:S04]  /*0440*/  ISETP.GT.U32.AND P0, PT, R0, 0x1, PT ;  /* 0x000000010000780c */ /* 0x000fc80003f04070 */
[--C-:B------:R-:W-:Y:S02]  /*0450*/  SHF.R.U64 R11, R12, 0x1e, R13.reuse ;  /* 0x0000001e0c0b7819 */ /* 0x100fe4000000120d */
[----:B------:R-:W-:-:S03]  /*0460*/  SHF.R.U32.HI R10, RZ, 0x1e, R13 ;  /* 0x0000001eff0a7819 */ /* 0x000fc6000001160d */
[----:B------:R-:W-:-:S04]  /*0470*/  IMAD.WIDE.U32 R6, R11, -0x7fffffff, R6 ;  /* 0x800000010b067825 */ /* 0x000fc800078e0006 */
[----:B------:R-:W-:Y:S01]  /*0480*/  IMAD R10, R10, -0x7fffffff, RZ ;  /* 0x800000010a0a7824 */ /* 0x000fe200078e02ff */
[----:B------:R-:W-:Y:S06]  /*0490*/  @P1 BRA `(.L_x_710) ;  /* 0x00000000005c1947 */ /* 0x000fec0003800000 */
[-C--:B------:R-:W-:Y:S02]  /*04a0*/  IMAD R17, R17, R14.reuse, RZ ;  /* 0x0000000e11117224 */ /* 0x080fe400078e02ff */
[----:B------:R-:W-:-:S04]  /*04b0*/  IMAD.WIDE.U32 R8, R4, R14, RZ ;  /* 0x0000000e04087225 */ /* 0x000fc800078e00ff */
[----:B------:R-:W-:Y:S02]  /*04c0*/  IMAD R17, R15, R4, R17 ;  /* 0x000000040f117224 */ /* 0x000fe400078e0211 */
[----:B------:R-:W-:-:S03]  /*04d0*/  IMAD.WIDE.U32 R14, R8, 0x5, RZ ;  /* 0x00000005080e7825 */ /* 0x000fc600078e00ff */
[----:B------:R-:W-:-:S05]  /*04e0*/  IADD3 R9, PT, PT, R9, R17, RZ ;  /* 0x0000001109097210 */ /* 0x000fca0007ffe0ff */
[----:B------:R-:W-:-:S04]  /*04f0*/  IMAD.WIDE.U32 R12, R9, 0x5, RZ ;  /* 0x00000005090c7825 */ /* 0x000fc800078e00ff */
[----:B------:R-:W-:-:S04]  /*0500*/  IMAD.WIDE.U32 R12, P1, R8, 0x2, R12 ;  /* 0x00000002080c7825 */ /* 0x000fc8000782000c */
[----:B------:R-:W-:Y:S01]  /*0510*/  IMAD.X R17, RZ, RZ, RZ, P1 ;  /* 0x000000ffff117224 */ /* 0x000fe200008e06ff */
[----:B------:R-:W-:Y:S01]  /*0520*/  IADD3 RZ, P1, PT, R15, R12, RZ ;  /* 0x0000000c0fff7210 */ /* 0x000fe20007f3e0ff */
[----:B------:R-:W-:-:S04]  /*0530*/  IMAD.MOV.U32 R16, RZ, RZ, R13 ;  /* 0x000000ffff107224 */ /* 0x000fc800078e000d */
[----:B------:R-:W-:-:S03]  /*0540*/  IMAD.WIDE.U32.X R16, R9, 0x2, R16, P1 ;  /* 0x0000000209107825 */ /* 0x000fc600008e0410 */
[----:B------:R-:W-:-:S05]  /*0550*/  IADD3 R13, P1, PT, R8, -R16, RZ ;  /* 0x80000010080d7210 */ /* 0x000fca0007f3e0ff */
[----:B------:R-:W-:-:S05]  /*0560*/  IMAD.X R4, R9, 0x1, ~R17, P1 ;  /* 0x0000000109047824 */ /* 0x000fca00008e0e11 */
[--C-:B------:R-:W-:Y:S02]  /*0570*/  SHF.R.U64 R13, R13, 0x1, R4.reuse ;  /* 0x000000010d0d7819 */ /* 0x100fe40000001204 */
[----:B------:R-:W-:Y:S02]  /*0580*/  SHF.R.U32.HI R15, RZ, 0x1, R4 ;  /* 0x00000001ff0f7819 */ /* 0x000fe40000011604 */
[----:B------:R-:W-:-:S04]  /*0590*/  IADD3 R4, P1, PT, R13, R16, RZ ;  /* 0x000000100d047210 */ /* 0x000fc80007f3e0ff */
[----:B------:R-:W-:-:S04]  /*05a0*/  IADD3.X R13, PT, PT, R15, R17, RZ, P1, !PT ;  /* 0x000000110f0d7210 */ /* 0x000fc80000ffe4ff */
[--C-:B------:R-:W-:Y:S02]  /*05b0*/  SHF.R.U64 R17, R4, 0x1e, R13.reuse ;  /* 0x0000001e04117819 */ /* 0x100fe4000000120d */
[----:B------:R-:W-:-:S03]  /*05c0*/  SHF.R.U32.HI R4, RZ, 0x1e, R13 ;  /* 0x0000001eff047819 */ /* 0x000fc6000001160d */
[----:B------:R-:W-:-:S04]  /*05d0*/  IMAD.WIDE.U32 R8, R17, -0x7fffffff, R8 ;  /* 0x8000000111087825 */ /* 0x000fc800078e0008 */
[----:B------:R-:W-:-:S05]  /*05e0*/  IMAD R4, R4, -0x7fffffff, RZ ;  /* 0x8000000104047824 */ /* 0x000fca00078e02ff */
[----:B------:R-:W-:Y:S01]  /*05f0*/  IADD3 R17, PT, PT, R9, -R17, R4 ;  /* 0x8000001109117210 */ /* 0x000fe20007ffe004 */
[----:B------:R-:W-:-:S07]  /*0600*/  IMAD.MOV.U32 R4, RZ, RZ, R8 ;  /* 0x000000ffff047224 */ /* 0x000fce00078e0008 */
.L_x_710:
[----:B------:R-:W-:Y:S05]  /*0610*/  BSYNC.RECONVERGENT B2 ;  /* 0x0000000000027941 */ /* 0x000fea0003800200 */
.L_x_709:
[----:B------:R-:W-:Y:S01]  /*0620*/  ISETP.GT.U32.AND.EX P0, PT, R5, RZ, PT, P0 ;  /* 0x000000ff0500720c */ /* 0x000fe20003f04100 */
[----:B------:R-:W-:Y:S01]  /*0630*/  IMAD.MOV.U32 R14, RZ, RZ, R6 ;  /* 0x000000ffff0e7224 */ /* 0x000fe200078e0006 */
[--C-:B------:R-:W-:Y:S02]  /*0640*/  SHF.R.U64 R0, R0, 0x1, R5.reuse ;  /* 0x0000000100007819 */ /* 0x100fe40000001205 */
[----:B------:R-:W-:Y:S02]  /*0650*/  SHF.R.U32.HI R5, RZ, 0x1, R5 ;  /* 0x00000001ff057819 */ /* 0x000fe40000011605 */
[----:B------:R-:W-:-:S07]  /*0660*/  IADD3 R15, PT, PT, R7, -R11, R10 ;  /* 0x8000000b070f7210 */ /* 0x000fce0007ffe00a */
[----:B------:R-:W-:Y:S05]  /*0670*/  @P0 BRA `(.L_x_711) ;  /* 0xfffffffc00340947 */ /* 0x000fea000383ffff */
.L_x_708:
[----:B------:R-:W-:Y:S05]  /*0680*/  BSYNC.RECONVERGENT B1 ;  /* 0x0000000000017941 */ /* 0x000fea0003800200 */
.L_x_707:
[-C--:B------:R-:W-:Y:S01]  /*0690*/  IMAD R13, R17, R2.reuse, RZ ;  /* 0x00000002110d7224 */ /* 0x080fe200078e02ff */
[----:B------:R-:W-:Y:S01]  /*06a0*/  BSSY.RECONVERGENT B1, `(.L_x_712) ;  /* 0x0000031000017945 */ /* 0x000fe20003800200 */
[----:B------:R-:W-:-:S04]  /*06b0*/  IMAD.WIDE.U32 R4, R4, R2, RZ ;  /* 0x0000000204047225 */ /* 0x000fc800078e00ff */
[----:B------:R-:W-:-:S04]  /*06c0*/  IMAD.IADD R13, R5, 0x1, R13 ;  /* 0x00000001050d7824 */ /* 0x000fc800078e020d */
[----:B------:R-:W-:-:S04]  /*06d0*/  IMAD.WIDE.U32 R6, R13, 0x5, RZ ;  /* 0x000000050d067825 */ /* 0x000fc800078e00ff */
[----:B------:R-:W-:-:S04]  /*06e0*/  IMAD.WIDE.U32 R8, P0, R4, 0x2, R6 ;  /* 0x0000000204087825 */ /* 0x000fc80007800006 */
[----:B------:R-:W-:Y:S01]  /*06f0*/  IMAD.WIDE.U32 R6, R4, 0x5, RZ ;  /* 0x0000000504067825 */ /* 0x000fe200078e00ff */
[----:B------:R-:W-:-:S03]  /*0700*/  IADD3.X R11, PT, PT, RZ, RZ, RZ, P0, !PT ;  /* 0x000000ffff0b7210 */ /* 0x000fc600007fe4ff */
[----:B------:R-:W-:Y:S01]  /*0710*/  IMAD.MOV.U32 R10, RZ, RZ, R9 ;  /* 0x000000ffff0a7224 */ /* 0x000fe200078e0009 */
[----:B------:R-:W-:-:S05]  /*0720*/  IADD3 RZ, P0, PT, R7, R8, RZ ;  /* 0x0000000807ff7210 */ /* 0x000fca0007f1e0ff */
[----:B------:R-:W-:-:S03]  /*0730*/  IMAD.WIDE.U32.X R6, R13, 0x2, R10, P0 ;  /* 0x000000020d067825 */ /* 0x000fc600000e040a */
[----:B------:R-:W-:-:S05]  /*0740*/  IADD3 R5, P0, PT, R4, -R6, RZ ;  /* 0x8000000604057210 */ /* 0x000fca0007f1e0ff */
[----:B------:R-:W-:-:S05]  /*0750*/  IMAD.X R0, R13, 0x1, ~R7, P0 ;  /* 0x000000010d007824 */ /* 0x000fca00000e0e07 */
[--C-:B------:R-:W-:Y:S02]  /*0760*/  SHF.R.U64 R5, R5, 0x1, R0.reuse ;  /* 0x0000000105057819 */ /* 0x100fe40000001200 */
[----:B------:R-:W-:Y:S02]  /*0770*/  SHF.R.U32.HI R9, RZ, 0x1, R0 ;  /* 0x00000001ff097819 */ /* 0x000fe40000011600 */
[----:B------:R-:W-:-:S05]  /*0780*/  IADD3 R5, P0, PT, R5, R6, RZ ;  /* 0x0000000605057210 */ /* 0x000fca0007f1e0ff */
[----:B------:R-:W-:Y:S02]  /*0790*/  IMAD.X R6, R9, 0x1, R7, P0 ;  /* 0x0000000109067824 */ /* 0x000fe400000e0607 */
[----:B------:R-:W0:Y:S03]  /*07a0*/  MUFU.RCP64H R7, 2.14748262400000000000e+09 ;  /* 0x41dfffff00077908 */ /* 0x000e260000001800 */
[----:B------:R-:W-:Y:S01]  /*07b0*/  SHF.R.U64 R5, R5, 0x1e, R6 ;  /* 0x0000001e05057819 */ /* 0x000fe20000001206 */
[----:B------:R-:W-:-:S04]  /*07c0*/  IMAD.MOV.U32 R6, RZ, RZ, 0x1 ;  /* 0x00000001ff067424 */ /* 0x000fc800078e00ff */
[----:B------:R-:W-:Y:S02]  /*07d0*/  IMAD R4, R5, -0x7fffffff, R4 ;  /* 0x8000000105047824 */ /* 0x000fe400078e0204 */
[----:B------:R-:W-:Y:S02]  /*07e0*/  IMAD.MOV.U32 R5, RZ, RZ, 0x41dfffff ;  /* 0x41dfffffff057424 */ /* 0x000fe400078e00ff */
[----:B------:R-:W-:-:S05]  /*07f0*/  IMAD.HI.U32 R0, R4, 0x5e4789c9, RZ ;  /* 0x5e4789c904007827 */ /* 0x000fca00078e00ff */
[----:B------:R-:W-:-:S05]  /*0800*/  SHF.R.U32.HI R9, RZ, 0xe, R0 ;  /* 0x0000000eff097819 */ /* 0x000fca0000011600 */
[C---:B------:R-:W-:Y:S01]  /*0810*/  IMAD R0, R9.reuse, -0xadc8, R4 ;  /* 0xffff523809007824 */ /* 0x040fe200078e0204 */
[----:B------:R-:W-:Y:S01]  /*0820*/  MOV R4, 0xff800000 ;  /* 0xff80000000047802 */ /* 0x000fe20000000f00 */
[----:B------:R-:W-:Y:S02]  /*0830*/  IMAD R11, R9, 0xd47, RZ ;  /* 0x00000d47090b7824 */ /* 0x000fe400078e02ff */
[----:B------:R-:W-:-:S03]  /*0840*/  IMAD R0, R0, 0xbc8f, RZ ;  /* 0x0000bc8f00007824 */ /* 0x000fc600078e02ff */
[----:B0-----:R-:W-:Y:S01]  /*0850*/  DFMA R8, R6, -R4, 1 ;  /* 0x3ff000000608742b */ /* 0x001fe20000000804 */
[----:B------:R-:W-:Y:S02]  /*0860*/  LOP3.LUT R13, R11, 0x7fffffff, RZ, 0x3c, !PT ;  /* 0x7fffffff0b0d7812 */ /* 0x000fe400078e3cff */
[----:B------:R-:W-:-:S05]  /*0870*/  ISETP.GE.U32.AND P0, PT, R0, R11, PT ;  /* 0x0000000b0000720c */ /* 0x000fca0003f06070 */
[----:B------:R-:W-:-:S08]  /*0880*/  DFMA R8, R8, R8, R8 ;  /* 0x000000080808722b */ /* 0x000fd00000000008 */
[----:B------:R-:W-:Y:S01]  /*0890*/  @P0 IMAD.MOV R13, RZ, RZ, -R11 ;  /* 0x000000ffff0d0224 */ /* 0x000fe200078e0a0b */
[----:B------:R-:W-:-:S04]  /*08a0*/  DFMA R8, R6, R8, R6 ;  /* 0x000000080608722b */ /* 0x000fc80000000006 */
[----:B------:R-:W-:-:S04]  /*08b0*/  IADD3 R2, PT, PT, R0, R13, RZ ;  /* 0x0000000d00027210 */ /* 0x000fc80007ffe0ff */
[----:B------:R-:W-:Y:S01]  /*08c0*/  DFMA R10, R8, -R4, 1 ;  /* 0x3ff00000080a742b */ /* 0x000fe20000000804 */
[----:B------:R-:W-:-:S06]  /*08d0*/  VIADD R6, R2, 0xffffffff ;  /* 0xffffffff02067836 */ /* 0x000fcc0000000000 */
[----:B------:R-:W0:Y:S01]  /*08e0*/  I2F.F64.U32 R6, R6 ;  /* 0x0000000600067312 */ /* 0x000e220000201800 */
[----:B------:R-:W-:-:S08]  /*08f0*/  DFMA R10, R8, R10, R8 ;  /* 0x0000000a080a722b */ /* 0x000fd00000000008 */
[----:B0-----:R-:W-:Y:S01]  /*0900*/  DMUL R8, R6, R10 ;  /* 0x0000000a06087228 */ /* 0x001fe20000000000 */
[----:B------:R-:W-:-:S07]  /*0910*/  FSETP.GEU.AND P1, PT, |R7|, 6.5827683646048100446e-37, PT ;  /* 0x036000000700780b */ /* 0x000fce0003f2e200 */
[----:B------:R-:W-:-:S08]  /*0920*/  DFMA R4, R8, -R4, R6 ;  /* 0x800000040804722b */ /* 0x000fd00000000006 */
[----:B------:R-:W-:-:S10]  /*0930*/  DFMA R4, R10, R4, R8 ;  /* 0x000000040a04722b */ /* 0x000fd40000000008 */
[----:B------:R-:W-:-:S05]  /*0940*/  FFMA R0, RZ, 27.999998092651367188, R5 ;  /* 0x41dfffffff007823 */ /* 0x000fca0000000005 */
[----:B------:R-:W-:-:S13]  /*0950*/  FSETP.GT.AND P0, PT, |R0|, 1.469367938527859385e-39, PT ;  /* 0x001000000000780b */ /* 0x000fda0003f04200 */
[----:B------:R-:W-:Y:S05]  /*0960*/  @P0 BRA P1, `(.L_x_713) ;  /* 0x0000000000100947 */ /* 0x000fea0000800000 */
[----:B------:R-:W-:-:S07]  /*0970*/  MOV R0, 0x990 ;  /* 0x0000099000007802 */ /* 0x000fce0000000f00 */
[----:B------:R-:W-:Y:S05]  /*0980*/  CALL.REL.NOINC `($__internal_2_$__cuda_sm20_div_rn_f64_full) ;  /* 0x00000008004c7944 */ /* 0x000fea0003c00000 */
[----:B------:R-:W-:Y:S02]  /*0990*/  IMAD.MOV.U32 R4, RZ, RZ, R6 ;  /* 0x000000ffff047224 */ /* 0x000fe400078e0006 */
[----:B------:R-:W-:-:S07]  /*09a0*/  IMAD.MOV.U32 R5, RZ, RZ, R7 ;  /* 0x000000ffff057224 */ /* 0x000fce00078e0007 */
.L_x_713:
[----:B------:R-:W-:Y:S05]  /*09b0*/  BSYNC.RECONVERGENT B1 ;  /* 0x0000000000017941 */ /* 0x000fea0003800200 */
.L_x_712:
[----:B------:R-:W0:Y:S01]  /*09c0*/  LDCU.64 UR10, c[0x0][0x3a8] ;  /* 0x00007500ff0a77ac */ /* 0x000e220008000a00 */
[----:B------:R-:W-:-:S05]  /*09d0*/  MOV R27, 0x8 ;  /* 0x00000008001b7802 */ /* 0x000fca0000000f00 */
[----:B------:R-:W-:Y:S01]  /*09e0*/  IMAD.WIDE R26, R26, R27, UR6 ;  /* 0x000000061a1a7e25 */ /* 0x000fe2000f8e021b */
[----:B0-----:R-:W-:-:S07]  /*09f0*/  DFMA R4, R22, R4, UR10 ;  /* 0x0000000a16047e2b */ /* 0x001fce0008000004 */
[----:B------:R0:W-:Y:S04]  /*0a00*/  STG.E.64 desc[UR14][R26.64], R4 ;  /* 0x000000041a007986 */ /* 0x0001e8000c101b0e */
.L_x_706:
[----:B------:R-:W-:Y:S05]  /*0a10*/  BSYNC.RECONVERGENT B0 ;  /* 0x0000000000007941 */ /* 0x000fea0003800200 */
.L_x_705:
[----:B------:R-:W-:Y:S05]  /*0a20*/  BRA.U UP0, `(.L_x_714) ;  /* 0xfffffff500fc7547 */ /* 0x000fea000b83ffff */
[----:B------:R-:W-:Y:S05]  /*0a30*/  EXIT ;  /* 0x000000000000794d */ /* 0x000fea0003800000 */
.L_x_704:
        /* <DEDUP_REMOVED lines=8> */
.L_x_722:
[----:B0-----:R-:W-:Y:S01]  /*0ac0*/  IMAD.U32 R26, RZ, RZ, UR4 ;  /* 0x00000004ff1a7e24 */ /* 0x001fe2000f8e00ff */
[----:B------:R-:W-:Y:S01]  /*0ad0*/  BSSY.RECONVERGENT B0, `(.L_x_715) ;  /* 0x000003f000007945 */ /* 0x000fe20003800200 */
[----:B------:R-:W-:Y:S01]  /*0ae0*/  MOV R4, 0x1 ;  /* 0x0000000100047802 */ /* 0x000fe20000000f00 */
[----:B------:R-:W-:Y:S02]  /*0af0*/  IMAD.MOV.U32 R17, RZ, RZ, RZ ;  /* 0x000000ffff117224 */ /* 0x000fe400078e00ff */
[----:B------:R-:W-:-:S04]  /*0b00*/  IMAD R26, R26, 0x80, R25 ;  /* 0x000000801a1a7824 */ /* 0x000fc800078e0219 */
[----:B------:R-:W-:-:S05]  /*0b10*/  VIADD R0, R26, UR5 ;  /* 0x000000051a007c36 */ /* 0x000fca0008000000 */
[----:B------:R-:W-:-:S13]  /*0b20*/  ISETP.NE.AND P0, PT, R0, RZ, PT ;  /* 0x000000ff0000720c */ /* 0x000fda0003f05270 */
[----:B------:R-:W-:Y:S05]  /*0b30*/  @!P0 BRA `(.L_x_716) ;  /* 0x0000000000e08947 */ /* 0x000fea0003800000 */
[----:B------:R-:W-:Y:S02]  /*0b40*/  HFMA2 R15, -RZ, RZ, 0, 0 ;  /* 0x00000000ff0f7431 */ /* 0x000fe400000001ff */
[----:B------:R-:W-:Y:S02]  /*0b50*/  IMAD.MOV.U32 R5, RZ, RZ, RZ ;  /* 0x000000ffff057224 */ /* 0x000fe400078e00ff */
[----:B------:R-:W-:Y:S02]  /*0b60*/  IMAD.MOV.U32 R14, RZ, RZ, 0xbc8f ;  /* 0x0000bc8fff0e7424 */ /* 0x000fe400078e00ff */
[----:B------:R-:W-:Y:S02]  /*0b70*/  IMAD.MOV.U32 R4, RZ, RZ, 0x1 ;  /* 0x00000001ff047424 */ /* 0x000fe400078e00ff */
[----:B------:R-:W-:-:S07]  /*0b80*/  IMAD.MOV.U32 R17, RZ, RZ, RZ ;  /* 0x000000ffff117224 */ /* 0x000fce00078e00ff */
.L_x_719:
        /* <DEDUP_REMOVED lines=11> */
[----:B------:R-:W-:Y:S01]  /*0c40*/  IMAD.MOV.U32 R12, RZ, RZ, R9 ;  /* 0x000000ffff0c7224 */ /* 0x000fe200078e0009 */
[----:B------:R-:W-:Y:S02]  /*0c50*/  IADD3.X R13, PT, PT, RZ, RZ, RZ, P0, !PT ;  /* 0x000000ffff0d7210 */ /* 0x000fe400007fe4ff */
[----:B------:R-:W-:-:S05]  /*0c60*/  IADD3 RZ, P0, PT, R11, R8, RZ ;  /* 0x000000080bff7210 */ /* 0x000fca0007f1e0ff */
        /* <DEDUP_REMOVED lines=10> */
[----:B------:R-:W-:-:S04]  /*0d10*/  IMAD.WIDE.U32 R14, R8, 0x5, RZ ;  /* 0x00000005080e7825 */ /* 0x000fc800078e00ff */
[----:B------:R-:W-:-:S04]  /*0d20*/  IMAD.IADD R9, R9, 0x1, R17 ;  /* 0x0000000109097824 */ /* 0x000fc800078e0211 */
[----:B------:R-:W-:-:S04]  /*0d30*/  IMAD.WIDE.U32 R12, R9, 0x5, RZ ;  /* 0x00000005090c7825 */ /* 0x000fc800078e00ff */
[----:B------:R-:W-:-:S04]  /*0d40*/  IMAD.WIDE.U32 R12, P1, R8, 0x2, R12 ;  /* 0x00000002080c7825 */ /* 0x000fc8000782000c */
[----:B------:R-:W-:Y:S01]  /*0d50*/  IMAD.X R17, RZ, RZ, RZ, P1 ;  /* 0x000000ffff117224 */ /* 0x000fe200008e06ff */
[----:B------:R-:W-:Y:S02]  /*0d60*/  IADD3 RZ, P1, PT, R15, R12, RZ ;  /* 0x0000000c0fff7210 */ /* 0x000fe40007f3e0ff */
[----:B------:R-:W-:-:S05]  /*0d70*/  MOV R16, R13 ;  /* 0x0000000d00107202 */ /* 0x000fca0000000f00 */
[----:B------:R-:W-:-:S03]  /*0d80*/  IMAD.WIDE.U32.X R16, R9, 0x2, R16, P1 ;  /* 0x0000000209107825 */ /* 0x000fc600008e0410 */
[----:B------:R-:W-:-:S05]  /*0d90*/  IADD3 R13, P1, PT, R8, -R16, RZ ;  /* 0x80000010080d7210 */ /* 0x000fca0007f3e0ff */
[----:B------:R-:W-:-:S05]  /*0da0*/  IMAD.X R4, R9, 0x1, ~R17, P1 ;  /* 0x0000000109047824 */ /* 0x000fca00008e0e11 */
[--C-:B------:R-:W-:Y:S02]  /*0db0*/  SHF.R.U64 R13, R13, 0x1, R4.reuse ;  /* 0x000000010d0d7819 */ /* 0x100fe40000001204 */
[----:B------:R-:W-:Y:S02]  /*0dc0*/  SHF.R.U32.HI R15, RZ, 0x1, R4 ;  /* 0x00000001ff0f7819 */ /* 0x000fe40000011604 */
[----:B------:R-:W-:-:S05]  /*0dd0*/  IADD3 R4, P1, PT, R13, R16, RZ ;  /* 0x000000100d047210 */ /* 0x000fca0007f3e0ff */
[----:B------:R-:W-:-:S05]  /*0de0*/  IMAD.X R13, R15, 0x1, R17, P1 ;  /* 0x000000010f0d7824 */ /* 0x000fca00008e0611 */
[--C-:B------:R-:W-:Y:S02]  /*0df0*/  SHF.R.U64 R17, R4, 0x1e, R13.reuse ;  /* 0x0000001e04117819 */ /* 0x100fe4000000120d */
[----:B------:R-:W-:-:S03]  /*0e00*/  SHF.R.U32.HI R4, RZ, 0x1e, R13 ;  /* 0x0000001eff047819 */ /* 0x000fc6000001160d */
[----:B------:R-:W-:-:S04]  /*0e10*/  IMAD.WIDE.U32 R8, R17, -0x7fffffff, R8 ;  /* 0x8000000111087825 */ /* 0x000fc800078e0008 */
[----:B------:R-:W-:-:S05]  /*0e20*/  IMAD R4, R4, -0x7fffffff, RZ ;  /* 0x8000000104047824 */ /* 0x000fca00078e02ff */
[----:B------:R-:W-:Y:S01]  /*0e30*/  IADD3 R17, PT, PT, R9, -R17, R4 ;  /* 0x8000001109117210 */ /* 0x000fe20007ffe004 */
[----:B------:R-:W-:-:S07]  /*0e40*/  IMAD.MOV.U32 R4, RZ, RZ, R8 ;  /* 0x000000ffff047224 */ /* 0x000fce00078e0008 */
.L_x_718:
[----:B------:R-:W-:Y:S05]  /*0e50*/  BSYNC.RECONVERGENT B1 ;  /* 0x0000000000017941 */ /* 0x000fea0003800200 */
.L_x_717:
[----:B------:R-:W-:Y:S02]  /*0e60*/  ISETP.GT.U32.AND.EX P0, PT, R5, RZ, PT, P0 ;  /* 0x000000ff0500720c */ /* 0x000fe40003f04100 */
[--C-:B------:R-:W-:Y:S02]  /*0e70*/  SHF.R.U64 R0, R0, 0x1, R5.reuse ;  /* 0x0000000100007819 */ /* 0x100fe40000001205 */
[----:B------:R-:W-:Y:S02]  /*0e80*/  SHF.R.U32.HI R5, RZ, 0x1, R5 ;  /* 0x00000001ff057819 */ /* 0x000fe40000011605 */
[----:B------:R-:W-:Y:S02]  /*0e90*/  IADD3 R15, PT, PT, R7, -R11, R10 ;  /* 0x8000000b070f7210 */ /* 0x000fe40007ffe00a */
[----:B------:R-:W-:-:S05]  /*0ea0*/  MOV R14, R6 ;  /* 0x00000006000e7202 */ /* 0x000fca0000000f00 */
[----:B------:R-:W-:Y:S05]  /*0eb0*/  @P0 BRA `(.L_x_719) ;  /* 0xfffffffc00340947 */ /* 0x000fea000383ffff */
.L_x_716:
[----:B------:R-:W-:Y:S05]  /*0ec0*/  BSYNC.RECONVERGENT B0 ;  /* 0x0000000000007941 */ /* 0x000fea0003800200 */
.L_x_715:
[-C--:B------:R-:W-:Y:S01]  /*0ed0*/  IMAD R13, R17, R2.reuse, RZ ;  /* 0x00000002110d7224 */ /* 0x080fe200078e02ff */
[----:B------:R-:W-:Y:S01]  /*0ee0*/  BSSY.RECONVERGENT B0, `(.L_x_720) ;  /* 0x0000031000007945 */ /* 0x000fe20003800200 */
[----:B------:R-:W-:-:S04]  /*0ef0*/  IMAD.WIDE.U32 R4, R4, R2, RZ ;  /* 0x0000000204047225 */ /* 0x000fc800078e00ff */
[----:B------:R-:W-:-:S04]  /*0f00*/  IMAD.IADD R13, R5, 0x1, R13 ;  /* 0x00000001050d7824 */ /* 0x000fc800078e020d */
[----:B------:R-:W-:-:S04]  /*0f10*/  IMAD.WIDE.U32 R6, R13, 0x5, RZ ;  /* 0x000000050d067825 */ /* 0x000fc800078e00ff */
[----:B------:R-:W-:-:S04]  /*0f20*/  IMAD.WIDE.U32 R8, P0, R4, 0x2, R6 ;  /* 0x0000000204087825 */ /* 0x000fc80007800006 */
[----:B------:R-:W-:Y:S01]  /*0f30*/  IMAD.WIDE.U32 R6, R4, 0x5, RZ ;  /* 0x0000000504067825 */ /* 0x000fe200078e00ff */
[----:B------:R-:W-:-:S03]  /*0f40*/  MOV R10, R9 ;  /* 0x00000009000a7202 */ /* 0x000fc60000000f00 */
[----:B------:R-:W-:Y:S01]  /*0f50*/  IMAD.X R11, RZ, RZ, RZ, P0 ;  /* 0x000000ffff0b7224 */ /* 0x000fe200000e06ff */
        /* <DEDUP_REMOVED lines=23> */
[----:B------:R-:W-:Y:S01]  /*10d0*/  @P0 IADD3 R13, PT, PT, -R11, RZ, RZ ;  /* 0x000000ff0b0d0210 */ /* 0x000fe20007ffe1ff */
[----:B------:R-:W-:-:S04]  /*10e0*/  DFMA R8, R6, R8, R6 ;  /* 0x000000080608722b */ /* 0x000fc80000000006 */
[----:B------:R-:W-:-:S04]  /*10f0*/  IMAD.IADD R2, R0, 0x1, R13 ;  /* 0x0000000100027824 */ /* 0x000fc800078e020d */
[----:B------:R-:W-:Y:S01]  /*1100*/  VIADD R6, R2, 0xffffffff ;  /* 0xffffffff02067836 */ /* 0x000fe20000000000 */
[----:B------:R-:W-:-:S05]  /*1110*/  DFMA R10, R8, -R4, 1 ;  /* 0x3ff00000080a742b */ /* 0x000fca0000000804 */
[----:B------:R-:W0:Y:S03]  /*1120*/  I2F.F64.U32 R6, R6 ;  /* 0x0000000600067312 */ /* 0x000e260000201800 */
        /* <DEDUP_REMOVED lines=10> */
[----:B------:R-:W-:Y:S01]  /*11d0*/  MOV R4, R6 ;  /* 0x0000000600047202 */ /* 0x000fe20000000f00 */
[----:B------:R-:W-:-:S07]  /*11e0*/  IMAD.MOV.U32 R5, RZ, RZ, R7 ;  /* 0x000000ffff057224 */ /* 0x000fce00078e0007 */
.L_x_721:
[----:B------:R-:W-:Y:S05]  /*11f0*/  BSYNC.RECONVERGENT B0 ;  /* 0x0000000000007941 */ /* 0x000fea0003800200 */
.L_x_720:
[----:B------:R-:W0:Y:S01]  /*1200*/  LDCU UR12, c[0x0][0x388] ;  /* 0x00007100ff0c77ac */ /* 0x000e220008000800 */
[----:B------:R-:W-:Y:S01]  /*1210*/  IMAD.MOV.U32 R27, RZ, RZ, 0x8 ;  /* 0x00000008ff1b7424 */ /* 0x000fe200078e00ff */
[----:B------:R-:W1:Y:S03]  /*1220*/  LDCU.64 UR10, c[0x0][0x3a8] ;  /* 0x00007500ff0a77ac */ /* 0x000e660008000a00 */
[----:B------:R-:W-:Y:S01]  /*1230*/  IMAD.WIDE R26, R26, R27, UR6 ;  /* 0x000000061a1a7e25 */ /* 0x000fe2000f8e021b */
[----:B------:R-:W-:-:S04]  /*1240*/  UIADD3 UR8, UPT, UPT, UR4, 0x1, URZ ;  /* 0x0000000104087890 */ /* 0x000fc8000fffe0ff */
[----:B0-----:R-:W-:Y:S01]  /*1250*/  UISETP.NE.AND UP0, UPT, UR8, UR12, UPT ;  /* 0x0000000c0800728c */ /* 0x001fe2000bf05270 */
[----:B-1----:R-:W-:-:S05]  /*1260*/  DFMA R4, R22, R4, UR10 ;  /* 0x0000000a16047e2b */ /* 0x002fca0008000004 */
[----:B------:R-:W-:Y:S02]  /*1270*/  PLOP3.LUT P0, PT, PT, PT, UP0, 0x80, 0x8 ;  /* 0x000000000008781c */ /* 0x000fe40003f0f008 */
[----:B------:R0:W-:Y:S11]  /*1280*/  STG.E.64 desc[UR14][R26.64], R4 ;  /* 0x000000041a007986 */ /* 0x0001f6000c101b0e */
[----:B------:R-:W-:Y:S05]  /*1290*/  @!P0 EXIT ;  /* 0x000000000000894d */ /* 0x000fea0003800000 */
[----:B------:R-:W-:Y:S01]  /*12a0*/  UMOV UR4, UR8 ;  /* 0x0000000800047c82 */ /* 0x000fe20008000000 */
[----:B------:R-:W-:Y:S05]  /*12b0*/  BRA `(.L_x_722) ;  /* 0xfffffff800007947 */ /* 0x000fea000383ffff */
        .weak           $__internal_2_$__cuda_sm20_div_rn_f64_full
        .type           $__internal_2_$__cuda_sm20_div_rn_f64_full,@function
        .size           $__internal_2_$__cuda_sm20_div_rn_f64_full,(.L_x_1037 - $__internal_2_$__cuda_sm20_div_rn_f64_full)
$__internal_2_$__cuda_sm20_div_rn_f64_full:
[C---:B------:R-:W-:Y:S01]  /*12c0*/  FSETP.GEU.AND P0, PT, |R3|.reuse, 1.469367938527859385e-39, PT ;  /* 0x001000000300780b */ /* 0x040fe20003f0e200 */
[----:B------:R-:W-:Y:S01]  /*12d0*/  IMAD.U32 R10, RZ, RZ, UR9 ;  /* 0x00000009ff0a7e24 */ /* 0x000fe2000f8e00ff */
[C---:B------:R-:W-:Y:S01]  /*12e0*/  LOP3.LUT R4, R3.reuse, 0x800fffff, RZ, 0xc0, !PT ;  /* 0x800fffff03047812 */ /* 0x040fe200078ec0ff */
[----:B------:R-:W-:Y:S01]  /*12f0*/  IMAD.MOV.U32 R11, RZ, RZ, R3 ;  /* 0x000000ffff0b7224 */ /* 0x000fe200078e0003 */
[----:B------:R-:W-:Y:S01]  /*1300*/  MOV R8, UR9 ;  /* 0x0000000900087c02 */ /* 0x000fe20008000f00 */
[----:B------:R-:W-:Y:S01]  /*1310*/  IMAD.MOV.U32 R13, RZ, RZ, R7 ;  /* 0x000000ffff0d7224 */ /* 0x000fe200078e0007 */
[----:B------:R-:W-:Y:S01]  /*1320*/  LOP3.LUT R9, R4, 0x3ff00000, RZ, 0xfc, !PT ;  /* 0x3ff0000004097812 */ /* 0x000fe200078efcff */
[----:B------:R-:W-:Y:S01]  /*1330*/  IMAD.MOV.U32 R14, RZ, RZ, 0x1 ;  /* 0x00000001ff0e7424 */ /* 0x000fe200078e00ff */
[----:B------:R-:W-:Y:S01]  /*1340*/  LOP3.LUT R7, R3, 0x7ff00000, RZ, 0xc0, !PT ;  /* 0x7ff0000003077812 */ /* 0x000fe200078ec0ff */
[----:B------:R-:W-:Y:S01]  /*1350*/  BSSY.RECONVERGENT B2, `(.L_x_723) ;  /* 0x0000052000027945 */ /* 0x000fe20003800200 */
[----:B------:R-:W-:-:S02]  /*1360*/  FSETP.GEU.AND P2, PT, |R13|, 1.469367938527859385e-39, PT ;  /* 0x001000000d00780b */ /* 0x000fc40003f4e200 */
[----:B------:R-:W-:Y:S01]  /*1370*/  LOP3.LUT R4, R13, 0x7ff00000, RZ, 0xc0, !PT ;  /* 0x7ff000000d047812 */ /* 0x000fe200078ec0ff */
[----:B------:R-:W-:Y:S01]  /*1380*/  @!P0 DMUL R8, R10, 8.98846567431157953865e+307 ;  /* 0x7fe000000a088828 */ /* 0x000fe20000000000 */
[----:B------:R-:W-:Y:S02]  /*1390*/  MOV R12, R6 ;  /* 0x00000006000c7202 */ /* 0x000fe40000000f00 */
[----:B------:R-:W-:Y:S02]  /*13a0*/  ISETP.GE.U32.AND P1, PT, R4, R7, PT ;  /* 0x000000070400720c */ /* 0x000fe40003f26070 */
[----:B------:R-:W-:Y:S01]  /*13b0*/  MOV R6, R4 ;  /* 0x0000000400067202 */ /* 0x000fe20000000f00 */
[----:B------:R-:W0:Y:S04]  /*13c0*/  MUFU.RCP64H R15, R9 ;  /* 0x00000009000f7308 */ /* 0x000e280000001800 */
[----:B------:R-:W-:-:S02]  /*13d0*/  @!P2 LOP3.LUT R5, R11, 0x7ff00000, RZ, 0xc0, !PT ;  /* 0x7ff000000b05a812 */ /* 0x000fc400078ec0ff */
[----:B------:R-:W-:Y:S02]  /*13e0*/  @!P0 LOP3.LUT R7, R9, 0x7ff00000, RZ, 0xc0, !PT ;  /* 0x7ff0000009078812 */ /* 0x000fe400078ec0ff */
[----:B------:R-:W-:Y:S02]  /*13f0*/  @!P2 ISETP.GE.U32.AND P3, PT, R4, R5, PT ;  /* 0x000000050400a20c */ /* 0x000fe40003f66070 */
[----:B------:R-:W-:-:S04]  /*1400*/  MOV R5, 0x1ca00000 ;  /* 0x1ca0000000057802 */ /* 0x000fc80000000f00 */
[----:B------:R-:W-:Y:S01]  /*1410*/  @!P2 SEL R17, R5, 0x63400000, !P3 ;  /* 0x634000000511a807 */ /* 0x000fe20005800000 */
[----:B0-----:R-:W-:-:S03]  /*1420*/  DFMA R18, R14, -R8, 1 ;  /* 0x3ff000000e12742b */ /* 0x001fc60000000808 */
[----:B------:R-:W-:-:S04]  /*1430*/  @!P2 LOP3.LUT R20, R17, 0x80000000, R13, 0xf8, !PT ;  /* 0x800000001114a812 */ /* 0x000fc800078ef80d */
[----:B------:R-:W-:Y:S01]  /*1440*/  @!P2 LOP3.LUT R21, R20, 0x100000, RZ, 0xfc, !PT ;  /* 0x001000001415a812 */ /* 0x000fe200078efcff */
[----:B------:R-:W-:Y:S01]  /*1450*/  @!P2 IMAD.MOV.U32 R20, RZ, RZ, RZ ;  /* 0x000000ffff14a224 */ /* 0x000fe200078e00ff */
[----:B------:R-:W-:-:S08]  /*1460*/  DFMA R18, R18, R18, R18 ;  /* 0x000000121212722b */ /* 0x000fd00000000012 */
[----:B------:R-:W-:Y:S01]  /*1470*/  DFMA R18, R14, R18, R14 ;  /* 0x000000120e12722b */ /* 0x000fe2000000000e */
[----:B------:R-:W-:Y:S01]  /*1480*/  SEL R15, R5, 0x63400000, !P1 ;  /* 0x63400000050f7807 */ /* 0x000fe20004800000 */
[----:B------:R-:W-:-:S03]  /*1490*/  IMAD.MOV.U32 R14, RZ, RZ, R12 ;  /* 0x000000ffff0e7224 */ /* 0x000fc600078e000c */
[----:B------:R-:W-:-:S03]  /*14a0*/  LOP3.LUT R15, R15, 0x800fffff, R13, 0xf8, !PT ;  /* 0x800fffff0f0f7812 */ /* 0x000fc600078ef80d */
[----:B------:R-:W-:-:S03]  /*14b0*/  DFMA R16, R18, -R8, 1 ;  /* 0x3ff000001210742b */ /* 0x000fc60000000808 */
[----:B------:R-:W-:-:S05]  /*14c0*/  @!P2 DFMA R14, R14, 2, -R20 ;  /* 0x400000000e0ea82b */ /* 0x000fca0000000814 */
[----:B------:R-:W-:-:S05]  /*14d0*/  DFMA R16, R18, R16, R18 ;  /* 0x000000101210722b */ /* 0x000fca0000000012 */
[----:B------:R-:W-:-:S03]  /*14e0*/  @!P2 LOP3.LUT R6, R15, 0x7ff00000, RZ, 0xc0, !PT ;  /* 0x7ff000000f06a812 */ /* 0x000fc600078ec0ff */
[----:B------:R-:W-:Y:S02]  /*14f0*/  DMUL R18, R16, R14 ;  /* 0x0000000e10127228 */ /* 0x000fe40000000000 */
[----:B------:R-:W-:-:S05]  /*1500*/  VIADD R24, R6, 0xffffffff ;  /* 0xffffffff06187836 */ /* 0x000fca0000000000 */
[----:B------:R-:W-:Y:S01]  /*1510*/  ISETP.GT.U32.AND P0, PT, R24, 0x7feffffe, PT ;  /* 0x7feffffe1800780c */ /* 0x000fe20003f04070 */
[----:B------:R-:W-:Y:S01]  /*1520*/  VIADD R24, R7, 0xffffffff ;  /* 0xffffffff07187836 */ /* 0x000fe20000000000 */
[----:B------:R-:W-:-:S04]  /*1530*/  DFMA R20, R18, -R8, R14 ;  /* 0x800000081214722b */ /* 0x000fc8000000000e */
[----:B------:R-:W-:-:S04]  /*1540*/  ISETP.GT.U32.OR P0, PT, R24, 0x7feffffe, P0 ;  /* 0x7feffffe1800780c */ /* 0x000fc80000704470 */
[----:B------:R-:W-:-:S09]  /*1550*/  DFMA R20, R16, R20, R18 ;  /* 0x000000141014722b */ /* 0x000fd20000000012 */
[----:B------:R-:W-:Y:S05]  /*1560*/  @P0 BRA `(.L_x_724) ;  /* 0x00000000006c0947 */ /* 0x000fea0003800000 */
[----:B------:R-:W-:-:S04]  /*1570*/  LOP3.LUT R7, R11, 0x7ff00000, RZ, 0xc0, !PT ;  /* 0x7ff000000b077812 */ /* 0x000fc800078ec0ff */
[CC--:B------:R-:W-:Y:S02]  /*1580*/  VIADDMNMX R6, R4.reuse, -R7.reuse, 0xb9600000, !PT ;  /* 0xb960000004067446 */ /* 0x0c0fe40007800907 */
[----:B------:R-:W-:Y:S02]  /*1590*/  ISETP.GE.U32.AND P0, PT, R4, R7, PT ;  /* 0x000000070400720c */ /* 0x000fe40003f06070 */
[----:B------:R-:W-:Y:S02]  /*15a0*/  VIMNMX R6, PT, PT, R6, 0x46a00000, PT ;  /* 0x46a0000006067848 */ /* 0x000fe40003fe0100 */
[----:B------:R-:W-:-:S04]  /*15b0*/  SEL R5, R5, 0x63400000, !P0 ;  /* 0x6340000005057807 */ /* 0x000fc80004000000 */
[----:B------:R-:W-:Y:S01]  /*15c0*/  IADD3 R12, PT, PT, -R5, R6, RZ ;  /* 0x00000006050c7210 */ /* 0x000fe20007ffe1ff */
[----:B------:R-:W-:-:S04]  /*15d0*/  IMAD.MOV.U32 R6, RZ, RZ, RZ ;  /* 0x000000ffff067224 */ /* 0x000fc800078e00ff */
[----:B------:R-:W-:-:S06]  /*15e0*/  VIADD R7, R12, 0x7fe00000 ;  /* 0x7fe000000c077836 */ /* 0x000fcc0000000000 */
[----:B------:R-:W-:-:S10]  /*15f0*/  DMUL R4, R20, R6 ;  /* 0x0000000614047228 */ /* 0x000fd40000000000 */
[----:B------:R-:W-:-:S13]  /*1600*/  FSETP.GTU.AND P0, PT, |R5|, 1.469367938527859385e-39, PT ;  /* 0x001000000500780b */ /* 0x000fda0003f0c200 */
[----:B------:R-:W-:Y:S05]  /*1610*/  @P0 BRA `(.L_x_725) ;  /* 0x0000000000940947 */ /* 0x000fea0003800000 */
[----:B------:R-:W-:Y:S01]  /*1620*/  DFMA R8, R20, -R8, R14 ;  /* 0x800000081408722b */ /* 0x000fe2000000000e */
[----:B------:R-:W-:-:S09]  /*1630*/  MOV R6, RZ ;  /* 0x000000ff00067202 */ /* 0x000fd20000000f00 */
[C---:B------:R-:W-:Y:S02]  /*1640*/  FSETP.NEU.AND P0, PT, R9.reuse, RZ, PT ;  /* 0x000000ff0900720b */ /* 0x040fe40003f0d000 */
[----:B------:R-:W-:-:S04]  /*1650*/  LOP3.LUT R11, R9, 0x80000000, R11, 0x48, !PT ;  /* 0x80000000090b7812 */ /* 0x000fc800078e480b */
[----:B------:R-:W-:-:S07]  /*1660*/  LOP3.LUT R7, R11, R7, RZ, 0xfc, !PT ;  /* 0x000000070b077212 */ /* 0x000fce00078efcff */
[----:B------:R-:W-:Y:S05]  /*1670*/  @!P0 BRA `(.L_x_725) ;  /* 0x00000000007c8947 */ /* 0x000fea0003800000 */
[----:B------:R-:W-:Y:S01]  /*1680*/  IMAD.MOV R9, RZ, RZ, -R12 ;  /* 0x000000ffff097224 */ /* 0x000fe200078e0a0c */
[----:B------:R-:W-:Y:S01]  /*1690*/  DMUL.RP R6, R20, R6 ;  /* 0x0000000614067228 */ /* 0x000fe20000008000 */
[----:B------:R-:W-:-:S06]  /*16a0*/  IMAD.MOV.U32 R8, RZ, RZ, RZ ;  /* 0x000000ffff087224 */ /* 0x000fcc00078e00ff */
[----:B------:R-:W-:-:S03]  /*16b0*/  DFMA R8, R4, -R8, R20 ;  /* 0x800000080408722b */ /* 0x000fc60000000014 */
[----:B------:R-:W-:-:S03]  /*16c0*/  LOP3.LUT R11, R7, R11, RZ, 0x3c, !PT ;  /* 0x0000000b070b7212 */ /* 0x000fc600078e3cff */
[----:B------:R-:W-:-:S04]  /*16d0*/  IADD3 R8, PT, PT, -R12, -0x43300000, RZ ;  /* 0xbcd000000c087810 */ /* 0x000fc80007ffe1ff */
[----:B------:R-:W-:-:S04]  /*16e0*/  FSETP.NEU.AND P0, PT, |R9|, R8, PT ;  /* 0x000000080900720b */ /* 0x000fc80003f0d200 */
[----:B------:R-:W-:Y:S02]  /*16f0*/  FSEL R4, R6, R4, !P0 ;  /* 0x0000000406047208 */ /* 0x000fe40004000000 */
[----:B------:R-:W-:Y:S01]  /*1700*/  FSEL R5, R11, R5, !P0 ;  /* 0x000000050b057208 */ /* 0x000fe20004000000 */
[----:B------:R-:W-:Y:S06]  /*1710*/  BRA `(.L_x_725) ;  /* 0x0000000000547947 */ /* 0x000fec0003800000 */
.L_x_724:
[----:B------:R-:W-:-:S14]  /*1720*/  DSETP.NAN.AND P0, PT, R12, R12, PT ;  /* 0x0000000c0c00722a */ /* 0x000fdc0003f08000 */
[----:B------:R-:W-:Y:S05]  /*1730*/  @P0 BRA `(.L_x_726) ;  /* 0x0000000000440947 */ /* 0x000fea0003800000 */
[----:B------:R-:W-:-:S14]  /*1740*/  DSETP.NAN.AND P0, PT, R10, R10, PT ;  /* 0x0000000a0a00722a */ /* 0x000fdc0003f08000 */
[----:B------:R-:W-:Y:S05]  /*1750*/  @P0 BRA `(.L_x_727) ;  /* 0x0000000000300947 */ /* 0x000fea0003800000 */
[----:B------:R-:W-:Y:S01]  /*1760*/  ISETP.NE.AND P0, PT, R6, R7, PT ;  /* 0x000000070600720c */ /* 0x000fe20003f05270 */
[----:B------:R-:W-:Y:S01]  /*1770*/  IMAD.MOV.U32 R5, RZ, RZ, -0x80000 ;  /* 0xfff80000ff057424 */ /* 0x000fe200078e00ff */
[----:B------:R-:W-:-:S11]  /*1780*/  MOV R4, 0x0 ;  /* 0x0000000000047802 */ /* 0x000fd60000000f00 */
[----:B------:R-:W-:Y:S05]  /*1790*/  @!P0 BRA `(.L_x_725) ;  /* 0x0000000000348947 */ /* 0x000fea0003800000 */
[----:B------:R-:W-:Y:S02]  /*17a0*/  ISETP.NE.AND P0, PT, R6, 0x7ff00000, PT ;  /* 0x7ff000000600780c */ /* 0x000fe40003f05270 */
[----:B------:R-:W-:Y:S02]  /*17b0*/  LOP3.LUT R5, R13, 0x80000000, R11, 0x48, !PT ;  /* 0x800000000d057812 */ /* 0x000fe400078e480b */
[----:B------:R-:W-:-:S13]  /*17c0*/  ISETP.EQ.OR P0, PT, R7, RZ, !P0 ;  /* 0x000000ff0700720c */ /* 0x000fda0004702670 */
[----:B------:R-:W-:Y:S01]  /*17d0*/  @P0 LOP3.LUT R6, R5, 0x7ff00000, RZ, 0xfc, !PT ;  /* 0x7ff0000005060812 */ /* 0x000fe200078efcff */
[----:B------:R-:W-:Y:S01]  /*17e0*/  @!P0 IMAD.MOV.U32 R4, RZ, RZ, RZ ;  /* 0x000000ffff048224 */ /* 0x000fe200078e00ff */
[----:B------:R-:W-:-:S03]  /*17f0*/  @P0 MOV R4, RZ ;  /* 0x000000ff00040202 */ /* 0x000fc60000000f00 */
[----:B------:R-:W-:Y:S01]  /*1800*/  @P0 IMAD.MOV.U32 R5, RZ, RZ, R6 ;  /* 0x000000ffff050224 */ /* 0x000fe200078e0006 */
[----:B------:R-:W-:Y:S06]  /*1810*/  BRA `(.L_x_725) ;  /* 0x0000000000147947 */ /* 0x000fec0003800000 */
.L_x_727:
[----:B------:R-:W-:Y:S01]  /*1820*/  LOP3.LUT R5, R11, 0x80000, RZ, 0xfc, !PT ;  /* 0x000800000b057812 */ /* 0x000fe200078efcff */
[----:B------:R-:W-:Y:S01]  /*1830*/  IMAD.MOV.U32 R4, RZ, RZ, R10 ;  /* 0x000000ffff047224 */ /* 0x000fe200078e000a */
[----:B------:R-:W-:Y:S06]  /*1840*/  BRA `(.L_x_725) ;  /* 0x0000000000087947 */ /* 0x000fec0003800000 */
.L_x_726:
[----:B------:R-:W-:Y:S02]  /*1850*/  LOP3.LUT R5, R13, 0x80000, RZ, 0xfc, !PT ;  /* 0x000800000d057812 */ /* 0x000fe400078efcff */
[----:B------:R-:W-:-:S07]  /*1860*/  MOV R4, R12 ;  /* 0x0000000c00047202 */ /* 0x000fce0000000f00 */
.L_x_725:
[----:B------:R-:W-:Y:S05]  /*1870*/  BSYNC.RECONVERGENT B2 ;  /* 0x0000000000027941 */ /* 0x000fea0003800200 */
.L_x_723:
[----:B------:R-:W-:Y:S01]  /*1880*/  IMAD.MOV.U32 R6, RZ, RZ, R4 ;  /* 0x000000ffff067224 */ /* 0x000fe200078e0004 */
[----:B------:R-:W-:Y:S01]  /*1890*/  MOV R4, R0 ;  /* 0x0000000000047202 */ /* 0x000fe20000000f00 */
[----:B------:R-:W-:Y:S02]  /*18a0*/  IMAD.MOV.U32 R7, RZ, RZ, R5 ;  /* 0x000000ffff077224 */ /* 0x000fe400078e0005 */
[----:B------:R-:W-:-:S04]  /*18b0*/  IMAD.MOV.U32 R5, RZ, RZ, 0x0 ;  /* 0x00000000ff057424 */ /* 0x000fc800078e00ff */
[----:B------:R-:W-:Y:S05]  /*18c0*/  RET.REL.NODEC R4 `(_ZN3cub18CUB_300001_SM_10006detail9transform16transform_kernelINS2_10policy_hubILb1EN4cuda3std3__45tupleIJN6thrust24THRUST_300001_SM_1000_NS17counting_iteratorIjNSA_11use_defaultESC_SC_EEEEEE10policy1000El3prgNSA_6detail15normal_iteratorINSA_10device_ptrIdEEEEJSD_EEEvT0_iT1_T2_DpNS2_10kernel_argIT3_EE) ;  /* 0xffffffe404cc7950 */ /* 0x000fea0003c3ffff */
.L_x_728:
        /* <DEDUP_REMOVED lines=11> */
.L_x_1037:


//--------------------- .text._ZN3cub18CUB_300001_SM_10006detail9transform16transform_kernelINS2_10policy_hubILb1EN4cuda3std3__45tupleIJN6thrust24THRUST_300001_SM_1000_NS17counting_iteratorIjNSA_11use_defaultESC_SC_EEEEEE10policy1000Ei3prgNSA_6detail15normal_iteratorINSA_10device_ptrIdEEEEJSD_EEEvT0_iT1_T2_DpNS2_10kernel_argIT3_EE --------------------------
	.section	.text._ZN3cub18CUB_300001_SM_10006detail9transform16transform_kernelINS2_10policy_hubILb1EN4cuda3std3__45tupleIJN6thrust24THRUST_300001_SM_1000_NS17counting_iteratorIjNSA_11use_defaultESC_SC_EEEEEE10policy1000Ei3prgNSA_6detail15normal_iteratorINSA_10device_ptrIdEEEEJSD_EEEvT0_iT1_T2_DpNS2_10kernel_argIT3_EE,"ax",@progbits
	.align	128
        .global         _ZN3cub18CUB_300001_SM_10006detail9transform16transform_kernelINS2_10policy_hubILb1EN4cuda3std3__45tupleIJN6thrust24THRUST_300001_SM_1000_NS17counting_iteratorIjNSA_11use_defaultESC_SC_EEEEEE10policy1000Ei3prgNSA_6detail15normal_iteratorINSA_10device_ptrIdEEEEJSD_EEEvT0_iT1_T2_DpNS2_10kernel_argIT3_EE
        .type           _ZN3cub18CUB_300001_SM_10006detail9transform16transform_kernelINS2_10policy_hubILb1EN4cuda3std3__45tupleIJN6thrust24THRUST_300001_SM_1000_NS17counting_iteratorIjNSA_11use_defaultESC_SC_EEEEEE10policy1000Ei3prgNSA_6detail15normal_iteratorINSA_10device_ptrIdEEEEJSD_EEEvT0_iT1_T2_DpNS2_10kernel_argIT3_EE,@function
        .size           _ZN3cub18CUB_300001_SM_10006detail9transform16transform_kernelINS2_10policy_hubILb1EN4cuda3std3__45tupleIJN6thrust24THRUST_300001_SM_1000_NS17counting_iteratorIjNSA_11use_defaultESC_SC_EEEEEE10policy1000Ei3prgNSA_6detail15normal_iteratorINSA_10device_ptrIdEEEEJSD_EEEvT0_iT1_T2_DpNS2_10kernel_argIT3_EE,(.L_x_1038 - _ZN3cub18CUB_300001_SM_10006detail9transform16transform_kernelINS2_10policy_hubILb1EN4cuda3std3__45tupleIJN6thrust24THRUST_300001_SM_1000_NS17counting_iteratorIjNSA_11use_defaultESC_SC_EEEEEE10policy1000Ei3prgNSA_6detail15normal_iteratorINSA_10device_ptrIdEEEEJSD_EEEvT0_iT1_T2_DpNS2_10kernel_argIT3_EE)
        .other          _ZN3cub18CUB_300001_SM_10006detail9transform16transform_kernelINS2_10policy_hubILb1EN4cuda3std3__45tupleIJN6thrust24THRUST_300001_SM_1000_NS17counting_iteratorIjNSA_11use_defaultESC_SC_EEEEEE10policy1000Ei3prgNSA_6detail15normal_iteratorINSA_10device_ptrIdEEEEJSD_EEEvT0_iT1_T2_DpNS2_10kernel_argIT3_EE,@"STO_CUDA_ENTRY STV_DEFAULT"
_ZN3cub18CUB_300001_SM_10006detail9transform16transform_kernelINS2_10policy_hubILb1EN4cuda3std3__45tupleIJN6thrust24THRUST_300001_SM_1000_NS17counting_iteratorIjNSA_11use_defaultESC_SC_EEEEEE10policy1000Ei3prgNSA_6detail15normal_iteratorINSA_10device_ptrIdEEEEJSD_EEEvT0_iT1_T2_DpNS2_10kernel_argIT3_EE:
.text._ZN3cub18CUB_300001_SM_10006detail9transform16transform_kernelINS2_10policy_hubILb1EN4cuda3std3__45tupleIJN6thrust24THRUST_300001_SM_1000_NS17counting_iteratorIjNSA_11use_defaultESC_SC_EEEEEE10policy1000Ei3prgNSA_6detail15normal_iteratorINSA_10device_ptrIdEEEEJSD_EEEvT0_iT1_T2_DpNS2_10kernel_argIT3_EE:
[----:B------:R-:W-:Y:S08]  /*0000*/  LDC R1, c[0x0][0x37c] ;  /* 0x0000df00ff017b82 */ /* 0x000ff00000000800 */
[----:B------:R-:W0:Y:S01]  /*0010*/  S2UR UR4, SR_CTAID.X ;  /* 0x00000000000479c3 */ /* 0x000e220000002500 */
[----:B------:R-:W1:Y:S01]  /*0020*/  LDCU.64 UR8, c[0x0][0x380] ;  /* 0x00007000ff0877ac */ /* 0x000e620008000a00 */
[----:B------:R-:W-:Y:S01]  /*0030*/  IMAD.MOV.U32 R5, RZ, RZ, 0x41dfffff ;  /* 0x41dfffffff057424 */ /* 0x000fe200078e00ff */
[----:B------:R-:W2:Y:S01]  /*0040*/  LDCU UR10, c[0x0][0x3b8] ;  /* 0x00007700ff0a77ac */ /* 0x000ea20008000800 */
[----:B------:R-:W3:Y:S01]  /*0050*/  LDCU UR14, c[0x0][0x398] ;  /* 0x00007300ff0e77ac */ /* 0x000ee20008000800 */
[----:B------:R-:W4:Y:S01]  /*0060*/  LDCU.64 UR6, c[0x0][0x3b0] ;  /* 0x00007600ff0677ac */ /* 0x000f220008000a00 */
[----:B------:R-:W5:Y:S01]  /*0070*/  LDCU.64 UR12, c[0x0][0x358] ;  /* 0x00006b00ff0c77ac */ /* 0x000f620008000a00 */
[----:B-1----:R-:W-:-:S04]  /*0080*/  USHF.L.U32 UR11, UR9, 0x7, URZ ;  /* 0x00000007090b7899 */ /* 0x002fc800080006ff */
[----:B0-----:R-:W-:Y:S01]  /*0090*/  UIMAD UR4, UR11, UR4, URZ ;  /* 0x000000040b0472a4 */ /* 0x001fe2000f8e02ff */
[----:B---3--:R-:W-:-:S03]  /*00a0*/  IMAD.U32 R3, RZ, RZ, UR14 ;  /* 0x0000000eff037e24 */ /* 0x008fc6000f8e00ff */
[----:B------:R-:W-:Y:S02]  /*00b0*/  UIADD3 UR5, UPT, UPT, -UR4, UR8, URZ ;  /* 0x0000000804057290 */ /* 0x000fe4000fffe1ff */
[----:B--2---:R-:W-:Y:S02]  /*00c0*/  UIADD3 UR8, UPT, UPT, UR4, UR10, URZ ;  /* 0x0000000a04087290 */ /* 0x004fe4000fffe0ff */
[----:B------:R-:W-:Y:S02]  /*00d0*/  UISETP.LT.AND UP0, UPT, UR11, UR5, UPT ;  /* 0x000000050b00728c */ /* 0x000fe4000bf01270 */
[----:B----4-:R-:W-:Y:S02]  /*00e0*/  UIMAD.WIDE UR6, UR4, 0x8, UR6 ;  /* 0x00000008040678a5 */ /* 0x010fe4000f8e0206 */
[----:B------:R-:W-:Y:S02]  /*00f0*/  USEL UR10, UR11, UR5, UP0 ;  /* 0x000000050b0a7287 */ /* 0x000fe40008000000 */
[----:B------:R-:W-:-:S03]  /*0100*/  UISETP.GT.AND UP0, UPT, UR11, UR5, UPT ;  /* 0x000000050b00728c */ /* 0x000fc6000bf04270 */
[----:B------:R-:W-:-:S06]  /*0110*/  UMOV UR5, 0xff800000 ;  /* 0xff80000000057882 */ /* 0x000fcc0000000000 */
[----:B-----5:R-:W-:Y:S05]  /*0120*/  BRA.U UP0, `(.L_x_729) ;  /* 0x00000009001c7547 */ /* 0x020fea000b800000 */
[----:B------:R-:W-:-:S06]  /*0130*/  UISETP.GE.AND UP0, UPT, UR9, 0x1, UPT ;  /* 0x000000010900788c */ /* 0x000fcc000bf06270 */
[----:B------:R-:W-:-:S13]  /*0140*/  PLOP3.LUT P0, PT, PT, PT, UP0, 0x80, 0x8 ;  /* 0x000000000008781c */ /* 0x000fda0003f0f008 */
[----:B------:R-:W-:Y:S05]  /*0150*/  @!P0 EXIT ;  /* 0x000000000000894d */ /* 0x000fea0003800000 */
[----:B------:R-:W0:Y:S01]  /*0160*/  LDC.64 R10, c[0x0][0x3a0] ;  /* 0x0000e800ff0a7b82 */ /* 0x000e220000000a00 */
[----:B------:R-:W1:Y:S01]  /*0170*/  S2R R7, SR_TID.X ;  /* 0x0000000000077919 */ /* 0x000e620000002100 */
[----:B------:R-:W-:-:S06]  /*0180*/  IMAD.MOV.U32 R24, RZ, RZ, RZ ;  /* 0x000000ffff187224 */ /* 0x000fcc00078e00ff */
[----:B------:R-:W0:Y:S02]  /*0190*/  LDC.64 R8, c[0x0][0x3a8] ;  /* 0x0000ea00ff087b82 */ /* 0x000e240000000a00 */
[----:B01----:R-:W-:-:S11]  /*01a0*/  DADD R8, R8, -R10 ;  /* 0x0000000008087229 */ /* 0x003fd6000000080a */
.L_x_737:
[----:B------:R-:W-:Y:S01]  /*01b0*/  LEA R25, R24, R7, 0x7 ;  /* 0x0000000718197211 */ /* 0x000fe200078e38ff */
[----:B------:R-:W-:Y:S01]  /*01c0*/  BSSY.RECONVERGENT B0, `(.L_x_730) ;  /* 0x000003e000007945 */ /* 0x000fe20003800200 */
[----:B------:R-:W-:Y:S02]  /*01d0*/  IMAD.MOV.U32 R4, RZ, RZ, 0x1 ;  /* 0x00000001ff047424 */ /* 0x000fe400078e00ff */
[----:B------:R-:W-:Y:S02]  /*01e0*/  IMAD.MOV.U32 R6, RZ, RZ, RZ ;  /* 0x000000ffff067224 */ /* 0x000fe400078e00ff */
[----:B------:R-:W-:-:S05]  /*01f0*/  VIADD R0, R25, UR8 ;  /* 0x0000000819007c36 */ /* 0x000fca0008000000 */
[----:B------:R-:W-:-:S13]  /*0200*/  ISETP.NE.AND P0, PT, R0, RZ, PT ;  /* 0x000000ff0000720c */ /* 0x000fda0003f05270 */
[----:B0-----:R-:W-:Y:S05]  /*0210*/  @!P0 BRA `(.L_x_731) ;  /* 0x0000000000e08947 */ /* 0x001fea0003800000 */
[----:B------:R-:W-:Y:S01]  /*0220*/  HFMA2 R6, -RZ, RZ, 0, 0 ;  /* 0x00000000ff067431 */ /* 0x000fe200000001ff */
[----:B------:R-:W-:Y:S01]  /*0230*/  MOV R19, RZ ;  /* 0x000000ff00137202 */ /* 0x000fe20000000f00 */
[----:B------:R-:W-:Y:S02]  /*0240*/  IMAD.MOV.U32 R21, RZ, RZ, 0xbc8f ;  /* 0x0000bc8fff157424 */ /* 0x000fe400078e00ff */
[----:B------:R-:W-:Y:S02]  /*0250*/  IMAD.MOV.U32 R2, RZ, RZ, RZ ;  /* 0x000000ffff027224 */ /* 0x000fe400078e00ff */
[----:B------:R-:W-:-:S07]  /*0260*/  IMAD.MOV.U32 R4, RZ, RZ, 0x1 ;  /* 0x00000001ff047424 */ /* 0x000fce00078e00ff */
.L_x_734:
        /* <DEDUP_REMOVED lines=41> */
[----:B------:R-:W-:Y:S02]  /*0500*/  IMAD R2, R2, -0x7fffffff, RZ ;  /* 0x8000000102027824 */ /* 0x000fe400078e02ff */
[----:B------:R-:W-:-:S03]  /*0510*/  IMAD.MOV.U32 R4, RZ, RZ, R12 ;  /* 0x000000ffff047224 */ /* 0x000fc600078e000c */
[----:B------:R-:W-:-:S07]  /*0520*/  IADD3 R6, PT, PT, R13, -R17, R2 ;  /* 0x800000110d067210 */ /* 0x000fce0007ffe002 */
.L_x_733:
[----:B------:R-:W-:Y:S05]  /*0530*/  BSYNC.RECONVERGENT B1 ;  /* 0x0000000000017941 */ /* 0x000fea0003800200 */
.L_x_732:
[----:B------:R-:W-:Y:S01]  /*0540*/  ISETP.GT.U32.AND.EX P0, PT, R19, RZ, PT, P0 ;  /* 0x000000ff1300720c */ /* 0x000fe20003f04100 */
[----:B------:R-:W-:Y:S01]  /*0550*/  IMAD.MOV.U32 R21, RZ, RZ, R10 ;  /* 0x000000ffff157224 */ /* 0x000fe200078e000a */
[--C-:B------:R-:W-:Y:S02]  /*0560*/  SHF.R.U64 R0, R0, 0x1, R19.reuse ;  /* 0x0000000100007819 */ /* 0x100fe40000001213 */
[----:B------:R-:W-:Y:S02]  /*0570*/  SHF.R.U32.HI R19, RZ, 0x1, R19 ;  /* 0x00000001ff137819 */ /* 0x000fe40000011613 */
[----:B------:R-:W-:-:S07]  /*0580*/  IADD3 R2, PT, PT, R11, -R15, R14 ;  /* 0x8000000f0b027210 */ /* 0x000fce0007ffe00e */
[----:B------:R-:W-:Y:S05]  /*0590*/  @P0 BRA `(.L_x_734) ;  /* 0xfffffffc00340947 */ /* 0x000fea000383ffff */
.L_x_731:
[----:B------:R-:W-:Y:S05]  /*05a0*/  BSYNC.RECONVERGENT B0 ;  /* 0x0000000000007941 */ /* 0x000fea0003800200 */
.L_x_730:
        /* <DEDUP_REMOVED lines=17> */
[----:B------:R-:W-:-:S03]  /*06c0*/  IMAD.MOV.U32 R11, RZ, RZ, 0x41dfffff ;  /* 0x41dfffffff0b7424 */ /* 0x000fc600078e00ff */
[----:B------:R-:W-:Y:S02]  /*06d0*/  SHF.R.U64 R3, R3, 0x1e, R10 ;  /* 0x0000001e03037819 */ /* 0x000fe4000000120a */
[----:B------:R-:W-:-:S03]  /*06e0*/  MOV R10, 0xff800000 ;  /* 0xff800000000a7802 */ /* 0x000fc60000000f00 */
[----:B------:R-:W-:Y:S02]  /*06f0*/  IMAD R2, R3, -0x7fffffff, R2 ;  /* 0x8000000103027824 */ /* 0x000fe400078e0202 */
[----:B------:R-:W0:Y:S02]  /*0700*/  MUFU.RCP64H R3, 2.14748262400000000000e+09 ;  /* 0x41dfffff00037908 */ /* 0x000e240000001800 */
[----:B------:R-:W-:-:S05]  /*0710*/  IMAD.HI.U32 R0, R2, 0x5e4789c9, RZ ;  /* 0x5e4789c902007827 */ /* 0x000fca00078e00ff */
[----:B------:R-:W-:-:S05]  /*0720*/  SHF.R.U32.HI R13, RZ, 0xe, R0 ;  /* 0x0000000eff0d7819 */ /* 0x000fca0000011600 */
[C---:B------:R-:W-:Y:S02]  /*0730*/  IMAD R2, R13.reuse, -0xadc8, R2 ;  /* 0xffff52380d027824 */ /* 0x040fe400078e0202 */
[----:B------:R-:W-:Y:S02]  /*0740*/  IMAD R15, R13, 0xd47, RZ ;  /* 0x00000d470d0f7824 */ /* 0x000fe400078e02ff */
[----:B------:R-:W-:Y:S02]  /*0750*/  IMAD R0, R2, 0xbc8f, RZ ;  /* 0x0000bc8f02007824 */ /* 0x000fe400078e02ff */
[----:B------:R-:W-:Y:S01]  /*0760*/  IMAD.MOV.U32 R2, RZ, RZ, 0x1 ;  /* 0x00000001ff027424 */ /* 0x000fe200078e00ff */
[----:B------:R-:W-:Y:S02]  /*0770*/  LOP3.LUT R17, R15, 0x7fffffff, RZ, 0x3c, !PT ;  /* 0x7fffffff0f117812 */ /* 0x000fe400078e3cff */
[----:B------:R-:W-:-:S03]  /*0780*/  ISETP.GE.U32.AND P0, PT, R0, R15, PT ;  /* 0x0000000f0000720c */ /* 0x000fc60003f06070 */
[----:B0-----:R-:W-:-:S08]  /*0790*/  DFMA R12, R2, -R10, 1 ;  /* 0x3ff00000020c742b */ /* 0x001fd0000000080a */
[----:B------:R-:W-:Y:S02]  /*07a0*/  DFMA R12, R12, R12, R12 ;  /* 0x0000000c0c0c722b */ /* 0x000fe4000000000c */
[----:B------:R-:W-:-:S06]  /*07b0*/  @P0 IMAD.MOV R17, RZ, RZ, -R15 ;  /* 0x000000ffff110224 */ /* 0x000fcc00078e0a0f */
[----:B------:R-:W-:Y:S01]  /*07c0*/  DFMA R14, R2, R12, R2 ;  /* 0x0000000c020e722b */ /* 0x000fe20000000002 */
[----:B------:R-:W-:-:S05]  /*07d0*/  IADD3 R3, PT, PT, R0, R17, RZ ;  /* 0x0000001100037210 */ /* 0x000fca0007ffe0ff */
[----:B------:R-:W-:Y:S02]  /*07e0*/  VIADD R12, R3, 0xffffffff ;  /* 0xffffffff030c7836 */ /* 0x000fe40000000000 */
[----:B------:R-:W-:-:S04]  /*07f0*/  DFMA R16, R14, -R10, 1 ;  /* 0x3ff000000e10742b */ /* 0x000fc8000000080a */
[----:B------:R-:W0:Y:S04]  /*0800*/  I2F.F64.U32 R12, R12 ;  /* 0x0000000c000c7312 */ /* 0x000e280000201800 */
        /* <DEDUP_REMOVED lines=8> */
[----:B------:R-:W-:Y:S01]  /*0890*/  IMAD.MOV.U32 R14, RZ, RZ, R12 ;  /* 0x000000ffff0e7224 */ /* 0x000fe200078e000c */
[----:B------:R-:W-:Y:S01]  /*08a0*/  MOV R4, 0x8d0 ;  /* 0x000008d000047802 */ /* 0x000fe20000000f00 */
[----:B------:R-:W-:-:S07]  /*08b0*/  IMAD.MOV.U32 R15, RZ, RZ, R13 ;  /* 0x000000ffff0f7224 */ /* 0x000fce00078e000d */
[----:B------:R-:W-:Y:S05]  /*08c0*/  CALL.REL.NOINC `($__internal_3_$__cuda_sm20_div_rn_f64_full) ;  /* 0x0000000800647944 */ /* 0x000fea0003c00000 */
[----:B------:R-:W-:Y:S01]  /*08d0*/  MOV R10, R18 ;  /* 0x00000012000a7202 */ /* 0x000fe20000000f00 */
[----:B------:R-:W-:-:S07]  /*08e0*/  IMAD.MOV.U32 R11, RZ, RZ, R19 ;  /* 0x000000ffff0b7224 */ /* 0x000fce00078e0013 */
.L_x_736:
[----:B------:R-:W-:Y:S05]  /*08f0*/  BSYNC.RECONVERGENT B0 ;  /* 0x0000000000007941 */ /* 0x000fea0003800200 */
.L_x_735:
[----:B------:R-:W0:Y:S01]  /*0900*/  LDCU UR4, c[0x0][0x384] ;  /* 0x00007080ff0477ac */ /* 0x000e220008000800 */
[----:B------:R-:W-:Y:S02]  /*0910*/  VIADD R24, R24, 0x1 ;  /* 0x0000000118187836 */ /* 0x000fe40000000000 */
[----:B------:R-:W-:Y:S01]  /*0920*/  IMAD.MOV.U32 R12, RZ, RZ, 0x8 ;  /* 0x00000008ff0c7424 */ /* 0x000fe200078e00ff */
[----:B------:R-:W1:Y:S03]  /*0930*/  LDCU.64 UR10, c[0x0][0x3a0] ;  /* 0x00007400ff0a77ac */ /* 0x000e660008000a00 */
[----:B------:R-:W-:Y:S01]  /*0940*/  IMAD.WIDE R12, R25, R12, UR6 ;  /* 0x00000006190c7e25 */ /* 0x000fe2000f8e020c */
[----:B0-----:R-:W-:Y:S01]  /*0950*/  ISETP.NE.AND P0, PT, R24, UR4, PT ;  /* 0x0000000418007c0c */ /* 0x001fe2000bf05270 */
[----:B-1----:R-:W-:-:S07]  /*0960*/  DFMA R10, R8, R10, UR10 ;  /* 0x0000000a080a7e2b */ /* 0x002fce000800000a */
[----:B------:R0:W-:Y:S05]  /*0970*/  STG.E.64 desc[UR12][R12.64], R10 ;  /* 0x0000000a0c007986 */ /* 0x0001ea000c101b0c */
[----:B------:R-:W-:Y:S05]  /*0980*/  @!P0 EXIT ;  /* 0x000000000000894d */ /* 0x000fea0003800000 */
[----:B------:R-:W-:Y:S05]  /*0990*/  BRA `(.L_x_737) ;  /* 0xfffffff800047947 */ /* 0x000fea000383ffff */
.L_x_729:
[----:B------:R-:W-:-:S06]  /*09a0*/  UISETP.GE.AND UP0, UPT, UR9, 0x1, UPT ;  /* 0x000000010900788c */ /* 0x000fcc000bf06270 */
[----:B------:R-:W-:-:S13]  /*09b0*/  PLOP3.LUT P0, PT, PT, PT, UP0, 0x80, 0x8 ;  /* 0x000000000008781c */ /* 0x000fda0003f0f008 */
[----:B------:R-:W-:Y:S05]  /*09c0*/  @!P0 EXIT ;  /* 0x000000000000894d */ /* 0x000fea0003800000 */
[----:B------:R-:W0:Y:S01]  /*09d0*/  LDC.64 R10, c[0x0][0x3a0] ;  /* 0x0000e800ff0a7b82 */ /* 0x000e220000000a00 */
[----:B------:R-:W1:Y:S01]  /*09e0*/  S2R R7, SR_TID.X ;  /* 0x0000000000077919 */ /* 0x000e620000002100 */
[----:B------:R-:W-:-:S06]  /*09f0*/  UMOV UR4, URZ ;  /* 0x000000ff00047c82 */ /* 0x000fcc0008000000 */
[----:B------:R-:W0:Y:S02]  /*0a00*/  LDC.64 R8, c[0x0][0x3a8] ;  /* 0x0000ea00ff087b82 */ /* 0x000e240000000a00 */
[----:B01----:R-:W-:-:S11]  /*0a10*/  DADD R8, R8, -R10 ;  /* 0x0000000008087229 */ /* 0x003fd6000000080a */
.L_x_747:
[----:B0-----:R-:W-:Y:S01]  /*0a20*/  MOV R24, UR4 ;  /* 0x0000000400187c02 */ /* 0x001fe20008000f00 */
[----:B------:R-:W0:Y:S01]  /*0a30*/  LDCU UR9, c[0x0][0x384] ;  /* 0x00007080ff0977ac */ /* 0x000e220008000800 */
[----:B------:R-:W-:Y:S03]  /*0a40*/  BSSY.RECONVERGENT B0, `(.L_x_738) ;  /* 0x000007f000007945 */ /* 0x000fe60003800200 */
[----:B------:R-:W-:Y:S01]  /*0a50*/  IMAD R24, R24, 0x80, R7 ;  /* 0x0000008018187824 */ /* 0x000fe200078e0207 */
[----:B------:R-:W-:-:S04]  /*0a60*/  UIADD3 UR4, UPT, UPT, UR4, 0x1, URZ ;  /* 0x0000000104047890 */ /* 0x000fc8000fffe0ff */
[----:B------:R-:W-:Y:S01]  /*0a70*/  ISETP.GE.AND P0, PT, R24, UR10, PT ;  /* 0x0000000a18007c0c */ /* 0x000fe2000bf06270 */
[----:B0-----:R-:W-:-:S12]  /*0a80*/  UISETP.NE.AND UP0, UPT, UR4, UR9, UPT ;  /* 0x000000090400728c */ /* 0x001fd8000bf05270 */
[----:B------:R-:W-:Y:S05]  /*0a90*/  @P0 BRA `(.L_x_739) ;  /* 0x0000000400e40947 */ /* 0x000fea0003800000 */
[----:B------:R-:W-:Y:S01]  /*0aa0*/  VIADD R0, R24, UR8 ;  /* 0x0000000818007c36 */ /* 0x000fe20008000000 */
[----:B------:R-:W-:Y:S01]  /*0ab0*/  BSSY.RECONVERGENT B1, `(.L_x_740) ;  /* 0x000003d000017945 */ /* 0x000fe20003800200 */
[----:B------:R-:W-:Y:S02]  /*0ac0*/  HFMA2 R4, -RZ, RZ, 0, 0 ;  /* 0x00000000ff047431 */ /* 0x000fe400000001ff */
[----:B------:R-:W-:Y:S01]  /*0ad0*/  IMAD.MOV.U32 R2, RZ, RZ, 0x1 ;  /* 0x00000001ff027424 */ /* 0x000fe200078e00ff */
[----:B------:R-:W-:-:S13]  /*0ae0*/  ISETP.NE.AND P0, PT, R0, RZ, PT ;  /* 0x000000ff0000720c */ /* 0x000fda0003f05270 */
[----:B------:R-:W-:Y:S05]  /*0af0*/  @!P0 BRA `(.L_x_741) ;  /* 0x0000000000e08947 */ /* 0x000fea0003800000 */
[----:B------:R-:W-:Y:S01]  /*0b00*/  IMAD.MOV.U32 R11, RZ, RZ, RZ ;  /* 0x000000ffff0b7224 */ /* 0x000fe200078e00ff */
[----:B------:R-:W-:Y:S01]  /*0b10*/  MOV R2, 0x1 ;  /* 0x0000000100027802 */ /* 0x000fe20000000f00 */
[----:B------:R-:W-:Y:S02]  /*0b20*/  IMAD.MOV.U32 R10, RZ, RZ, 0xbc8f ;  /* 0x0000bc8fff0a7424 */ /* 0x000fe400078e00ff */
[----:B------:R-:W-:Y:S02]  /*0b30*/  IMAD.MOV.U32 R21, RZ, RZ, RZ ;  /* 0x000000ffff157224 */ /* 0x000fe400078e00ff */
[----:B------:R-:W-:-:S07]  /*0b40*/  IMAD.MOV.U32 R4, RZ, RZ, RZ ;  /* 0x000000ffff047224 */ /* 0x000fce00078e00ff */
.L_x_744:
[-C--:B------:R-:W-:Y:S01]  /*0b50*/  IMAD R6, R21, R10.reuse, RZ ;  /* 0x0000000a15067224 */ /* 0x080fe200078e02ff */
[----:B------:R-:W-:Y:S01]  /*0b60*/  BSSY.RECONVERGENT B2, `(.L_x_742) ;  /* 0x000002b000027945 */ /* 0x000fe20003800200 */
[----:B------:R-:W-:-:S04]  /*0b70*/  IMAD.WIDE.U32 R12, R10, R10, RZ ;  /* 0x0000000a0a0c7225 */ /* 0x000fc800078e00ff */
[----:B------:R-:W-:Y:S01]  /*0b80*/  IMAD R15, R10, R21, R6 ;  /* 0x000000150a0f7224 */ /* 0x000fe200078e0206 */
[----:B------:R-:W-:Y:S01]  /*0b90*/  LOP3.LUT R6, R0, 0x1, RZ, 0xc0, !PT ;  /* 0x0000000100067812 */ /* 0x000fe200078ec0ff */
[----:B------:R-:W-:-:S03]  /*0ba0*/  IMAD.WIDE.U32 R16, R12, 0x3, RZ ;  /* 0x000000030c107825 */ /* 0x000fc600078e00ff */
[----:B------:R-:W-:Y:S01]  /*0bb0*/  ISETP.NE.U32.AND P1, PT, R6, 0x1, PT ;  /* 0x000000010600780c */ /* 0x000fe20003f25070 */
[----:B------:R-:W-:-:S03]  /*0bc0*/  IMAD.IADD R13, R13, 0x1, R15 ;  /* 0x000000010d0d7824 */ /* 0x000fc600078e020f */
[----:B------:R-:W-:Y:S01]  /*0bd0*/  ISETP.NE.U32.AND.EX P1, PT, RZ, RZ, PT, P1 ;  /* 0x000000ffff00720c */ /* 0x000fe20003f25110 */
[----:B------:R-:W-:-:S04]  /*0be0*/  IMAD.WIDE.U32 R14, R13, 0x3, RZ ;  /* 0x000000030d0e7825 */ /* 0x000fc800078e00ff */
        /* <DEDUP_REMOVED lines=13> */
[----:B------:R-:W-:-:S04]  /*0cc0*/  IMAD R21, R21, R2, R4 ;  /* 0x0000000215157224 */ /* 0x000fc800078e0204 */
[----:B------:R-:W-:Y:S02]  /*0cd0*/  IMAD.IADD R15, R15, 0x1, R21 ;  /* 0x000000010f0f7824 */ /* 0x000fe400078e0215 */
[----:B------:R-:W-:-:S04]  /*0ce0*/  IMAD.WIDE.U32 R20, R14, 0x5, RZ ;  /* 0x000000050e147825 */ /* 0x000fc800078e00ff */
[----:B------:R-:W-:-:S04]  /*0cf0*/  IMAD.WIDE.U32 R18, R15, 0x5, RZ ;  /* 0x000000050f127825 */ /* 0x000fc800078e00ff */
[----:B------:R-:W-:-:S04]  /*0d00*/  IMAD.WIDE.U32 R18, P1, R14, 0x2, R18 ;  /* 0x000000020e127825 */ /* 0x000fc80007820012 */
[----:B------:R-:W-:Y:S01]  /*0d10*/  IMAD.MOV.U32 R22, RZ, RZ, R19 ;  /* 0x000000ffff167224 */ /* 0x000fe200078e0013 */
[----:B------:R-:W-:Y:S02]  /*0d20*/  IADD3.X R23, PT, PT, RZ, RZ, RZ, P1, !PT ;  /* 0x000000ffff177210 */ /* 0x000fe40000ffe4ff */
[----:B------:R-:W-:-:S05]  /*0d30*/  IADD3 RZ, P1, PT, R21, R18, RZ ;  /* 0x0000001215ff7210 */ /* 0x000fca0007f3e0ff */
        /* <DEDUP_REMOVED lines=13> */
.L_x_743:
[----:B------:R-:W-:Y:S05]  /*0e10*/  BSYNC.RECONVERGENT B2 ;  /* 0x0000000000027941 */ /* 0x000fea0003800200 */
.L_x_742:
[----:B------:R-:W-:Y:S01]  /*0e20*/  ISETP.GT.U32.AND.EX P0, PT, R11, RZ, PT, P0 ;  /* 0x000000ff0b00720c */ /* 0x000fe20003f04100 */
[----:B------:R-:W-:Y:S01]  /*0e30*/  IMAD.MOV.U32 R10, RZ, RZ, R12 ;  /* 0x000000ffff0a7224 */ /* 0x000fe200078e000c */
[--C-:B------:R-:W-:Y:S02]  /*0e40*/  SHF.R.U64 R0, R0, 0x1, R11.reuse ;  /* 0x0000000100007819 */ /* 0x100fe4000000120b */
[----:B------:R-:W-:Y:S02]  /*0e50*/  SHF.R.U32.HI R11, RZ, 0x1, R11 ;  /* 0x00000001ff0b7819 */ /* 0x000fe4000001160b */
[----:B------:R-:W-:-:S07]  /*0e60*/  IADD3 R21, PT, PT, R13, -R17, R6 ;  /* 0x800000110d157210 */ /* 0x000fce0007ffe006 */
[----:B------:R-:W-:Y:S05]  /*0e70*/  @P0 BRA `(.L_x_744) ;  /* 0xfffffffc00340947 */ /* 0x000fea000383ffff */
.L_x_741:
[----:B------:R-:W-:Y:S05]  /*0e80*/  BSYNC.RECONVERGENT B1 ;  /* 0x0000000000017941 */ /* 0x000fea0003800200 */
.L_x_740:
[-C--:B------:R-:W-:Y:S01]  /*0e90*/  IMAD R17, R4, R3.reuse, RZ ;  /* 0x0000000304117224 */ /* 0x080fe200078e02ff */
[----:B------:R-:W-:Y:S01]  /*0ea0*/  BSSY.RECONVERGENT B1, `(.L_x_745) ;  /* 0x0000033000017945 */ /* 0x000fe20003800200 */
[----:B------:R-:W-:-:S05]  /*0eb0*/  IMAD.WIDE.U32 R2, R2, R3, RZ ;  /* 0x0000000302027225 */ /* 0x000fca00078e00ff */
[----:B------:R-:W-:-:S05]  /*0ec0*/  IADD3 R17, PT, PT, R3, R17, RZ ;  /* 0x0000001103117210 */ /* 0x000fca0007ffe0ff */
[----:B------:R-:W-:-:S04]  /*0ed0*/  IMAD.WIDE.U32 R10, R17, 0x5, RZ ;  /* 0x00000005110a7825 */ /* 0x000fc800078e00ff */
[----:B------:R-:W-:-:S04]  /*0ee0*/  IMAD.WIDE.U32 R12, P0, R2, 0x2, R10 ;  /* 0x00000002020c7825 */ /* 0x000fc8000780000a */
[----:B------:R-:W-:-:S04]  /*0ef0*/  IMAD.WIDE.U32 R10, R2, 0x5, RZ ;  /* 0x00000005020a7825 */ /* 0x000fc800078e00ff */
[----:B------:R-:W-:Y:S01]  /*0f00*/  IMAD.X R15, RZ, RZ, RZ, P0 ;  /* 0x000000ffff0f7224 */ /* 0x000fe200000e06ff */
[----:B------:R-:W-:Y:S01]  /*0f10*/  IADD3 RZ, P0, PT, R11, R12, RZ ;  /* 0x0000000c0bff7210 */ /* 0x000fe20007f1e0ff */
[----:B------:R-:W-:-:S04]  /*0f20*/  IMAD.MOV.U32 R14, RZ, RZ, R13 ;  /* 0x000000ffff0e7224 */ /* 0x000fc800078e000d */
[----:B------:R-:W-:-:S03]  /*0f30*/  IMAD.WIDE.U32.X R10, R17, 0x2, R14, P0 ;  /* 0x00000002110a7825 */ /* 0x000fc600000e040e */
[----:B------:R-:W-:-:S04]  /*0f40*/  IADD3 R3, P0, PT, R2, -R10, RZ ;  /* 0x8000000a02037210 */ /* 0x000fc80007f1e0ff */
[----:B------:R-:W-:-:S04]  /*0f50*/  IADD3.X R0, PT, PT, R17, ~R11, RZ, P0, !PT ;  /* 0x8000000b11007210 */ /* 0x000fc800007fe4ff */
[--C-:B------:R-:W-:Y:S02]  /*0f60*/  SHF.R.U64 R3, R3, 0x1, R0.reuse ;  /* 0x0000000103037819 */ /* 0x100fe40000001200 */
[----:B------:R-:W-:Y:S02]  /*0f70*/  SHF.R.U32.HI R13, RZ, 0x1, R0 ;  /* 0x00000001ff0d7819 */ /* 0x000fe40000011600 */
[----:B------:R-:W-:-:S05]  /*0f80*/  IADD3 R3, P0, PT, R3, R10, RZ ;  /* 0x0000000a03037210 */ /* 0x000fca0007f1e0ff */
[----:B------:R-:W-:Y:S01]  /*0f90*/  IMAD.X R10, R13, 0x1, R11, P0 ;  /* 0x000000010d0a7824 */ /* 0x000fe200000e060b */
[----:B------:R-:W-:-:S04]  /*0fa0*/  MOV R11, 0x41dfffff ;  /* 0x41dfffff000b7802 */ /* 0x000fc80000000f00 */
[----:B------:R-:W-:Y:S01]  /*0fb0*/  SHF.R.U64 R3, R3, 0x1e, R10 ;  /* 0x0000001e03037819 */ /* 0x000fe2000000120a */
[----:B------:R-:W-:-:S04]  /*0fc0*/  IMAD.MOV.U32 R10, RZ, RZ, -0x800000 ;  /* 0xff800000ff0a7424 */ /* 0x000fc800078e00ff */
        /* <DEDUP_REMOVED lines=27> */
[----:B------:R-:W-:Y:S02]  /*1180*/  MOV R15, R13 ;  /* 0x0000000d000f7202 */ /* 0x000fe40000000f00 */
[----:B------:R-:W-:-:S07]  /*1190*/  MOV R4, 0x11b0 ;  /* 0x000011b000047802 */ /* 0x000fce0000000f00 */
[----:B------:R-:W-:Y:S05]  /*11a0*/  CALL.REL.NOINC `($__internal_3_$__cuda_sm20_div_rn_f64_full) ;  /* 0x00000000002c7944 */ /* 0x000fea0003c00000 */
[----:B------:R-:W-:Y:S02]  /*11b0*/  IMAD.MOV.U32 R10, RZ, RZ, R18 ;  /* 0x000000ffff0a7224 */ /* 0x000fe400078e0012 */
[----:B------:R-:W-:-:S07]  /*11c0*/  IMAD.MOV.U32 R11, RZ, RZ, R19 ;  /* 0x000000ffff0b7224 */ /* 0x000fce00078e0013 */
.L_x_746:
[----:B------:R-:W-:Y:S05]  /*11d0*/  BSYNC.RECONVERGENT B1 ;  /* 0x0000000000017941 */ /* 0x000fea0003800200 */
.L_x_745:
[----:B------:R-:W0:Y:S01]  /*11e0*/  LDCU.64 UR14, c[0x0][0x3a0] ;  /* 0x00007400ff0e77ac */ /* 0x000e220008000a00 */
[----:B------:R-:W-:-:S05]  /*11f0*/  MOV R25, 0x8 ;  /* 0x0000000800197802 */ /* 0x000fca0000000f00 */
[----:B------:R-:W-:Y:S01]  /*1200*/  IMAD.WIDE R24, R24, R25, UR6 ;  /* 0x0000000618187e25 */ /* 0x000fe2000f8e0219 */
[----:B0-----:R-:W-:-:S07]  /*1210*/  DFMA R10, R8, R10, UR14 ;  /* 0x0000000e080a7e2b */ /* 0x001fce000800000a */
[----:B------:R0:W-:Y:S04]  /*1220*/  STG.E.64 desc[UR12][R24.64], R10 ;  /* 0x0000000a18007986 */ /* 0x0001e8000c101b0c */
.L_x_739:
[----:B------:R-:W-:Y:S05]  /*1230*/  BSYNC.RECONVERGENT B0 ;  /* 0x0000000000007941 */ /* 0x000fea0003800200 */
.L_x_738:
[----:B------:R-:W-:Y:S05]  /*1240*/  BRA.U UP0, `(.L_x_747) ;  /* 0xfffffff500f47547 */ /* 0x000fea000b83ffff */
[----:B------:R-:W-:Y:S05]  /*1250*/  EXIT ;  /* 0x000000000000794d */ /* 0x000fea0003800000 */
        .weak           $__internal_3_$__cuda_sm20_div_rn_f64_full
        .type           $__internal_3_$__cuda_sm20_div_rn_f64_full,@function
        .size           $__internal_3_$__cuda_sm20_div_rn_f64_full,(.L_x_1038 - $__internal_3_$__cuda_sm20_div_rn_f64_full)
$__internal_3_$__cuda_sm20_div_rn_f64_full:
[C---:B------:R-:W-:Y:S01]  /*1260*/  FSETP.GEU.AND P0, PT, |R5|.reuse, 1.469367938527859385e-39, PT ;  /* 0x001000000500780b */ /* 0x040fe20003f0e200 */
[----:B------:R-:W-:Y:S01]  /*1270*/  IMAD.U32 R12, RZ, RZ, UR5 ;  /* 0x00000005ff0c7e24 */ /* 0x000fe2000f8e00ff */
[----:B------:R-:W-:Y:S01]  /*1280*/  MOV R13, R5 ;  /* 0x00000005000d7202 */ /* 0x000fe20000000f00 */
[----:B------:R-:W-:Y:S01]  /*1290*/  IMAD.U32 R10, RZ, RZ, UR5 ;  /* 0x00000005ff0a7e24 */ /* 0x000fe2000f8e00ff */
[----:B------:R-:W-:Y:S01]  /*12a0*/  LOP3.LUT R0, R5, 0x800fffff, RZ, 0xc0, !PT ;  /* 0x800fffff05007812 */ /* 0x000fe200078ec0ff */
[----:B------:R-:W-:Y:S01]  /*12b0*/  IMAD.MOV.U32 R16, RZ, RZ, 0x1 ;  /* 0x00000001ff107424 */ /* 0x000fe200078e00ff */
[C---:B------:R-:W-:Y:S01]  /*12c0*/  FSETP.GEU.AND P2, PT, |R15|.reuse, 1.469367938527859385e-39, PT ;  /* 0x001000000f00780b */ /* 0x040fe20003f4e200 */
[----:B------:R-:W-:Y:S01]  /*12d0*/  BSSY.RECONVERGENT B2, `(.L_x_748) ;  /* 0x0000052000027945 */ /* 0x000fe20003800200 */
[----:B------:R-:W-:Y:S01]  /*12e0*/  LOP3.LUT R11, R0, 0x3ff00000, RZ, 0xfc, !PT ;  /* 0x3ff00000000b7812 */ /* 0x000fe200078efcff */
[----:B------:R-:W-:Y:S01]  /*12f0*/  IMAD.MOV.U32 R0, RZ, RZ, 0x1ca00000 ;  /* 0x1ca00000ff007424 */ /* 0x000fe200078e00ff */
[----:B------:R-:W-:-:S02]  /*1300*/  LOP3.LUT R2, R15, 0x7ff00000, RZ, 0xc0, !PT ;  /* 0x7ff000000f027812 */ /* 0x000fc400078ec0ff */
[----:B------:R-:W-:Y:S01]  /*1310*/  LOP3.LUT R27, R5, 0x7ff00000, RZ, 0xc0, !PT ;  /* 0x7ff00000051b7812 */ /* 0x000fe200078ec0ff */
[----:B------:R-:W-:Y:S02]  /*1320*/  @!P0 DMUL R10, R12, 8.98846567431157953865e+307 ;  /* 0x7fe000000c0a8828 */ /* 0x000fe40000000000 */
[----:B------:R-:W-:Y:S01]  /*1330*/  IMAD.MOV.U32 R6, RZ, RZ, R2 ;  /* 0x000000ffff067224 */ /* 0x000fe200078e0002 */
[----:B------:R-:W-:-:S03]  /*1340*/  ISETP.GE.U32.AND P1, PT, R2, R27, PT ;  /* 0x0000001b0200720c */ /* 0x000fc60003f26070 */
[----:B------:R-:W0:Y:S01]  /*1350*/  MUFU.RCP64H R17, R11 ;  /* 0x0000000b00117308 */ /* 0x000e220000001800 */
[----:B------:R-:W-:Y:S01]  /*1360*/  @!P2 LOP3.LUT R19, R13, 0x7ff00000, RZ, 0xc0, !PT ;  /* 0x7ff000000d13a812 */ /* 0x000fe200078ec0ff */
[----:B------:R-:W-:Y:S02]  /*1370*/  @!P2 IMAD.MOV.U32 R22, RZ, RZ, RZ ;  /* 0x000000ffff16a224 */ /* 0x000fe400078e00ff */
[----:B------:R-:W-:Y:S02]  /*1380*/  @!P0 LOP3.LUT R27, R11, 0x7ff00000, RZ, 0xc0, !PT ;  /* 0x7ff000000b1b8812 */ /* 0x000fe400078ec0ff */
[----:B------:R-:W-:-:S03]  /*1390*/  @!P2 ISETP.GE.U32.AND P3, PT, R2, R19, PT ;  /* 0x000000130200a20c */ /* 0x000fc60003f66070 */
[----:B------:R-:W-:Y:S01]  /*13a0*/  VIADD R26, R27, 0xffffffff ;  /* 0xffffffff1b1a7836 */ /* 0x000fe20000000000 */
[----:B------:R-:W-:-:S04]  /*13b0*/  @!P2 SEL R19, R0, 0x63400000, !P3 ;  /* 0x634000000013a807 */ /* 0x000fc80005800000 */
[----:B------:R-:W-:Y:S01]  /*13c0*/  @!P2 LOP3.LUT R19, R19, 0x80000000, R15, 0xf8, !PT ;  /* 0x800000001313a812 */ /* 0x000fe200078ef80f */
[----:B0-----:R-:W-:-:S03]  /*13d0*/  DFMA R20, R16, -R10, 1 ;  /* 0x3ff000001014742b */ /* 0x001fc6000000080a */
[----:B------:R-:W-:-:S05]  /*13e0*/  @!P2 LOP3.LUT R23, R19, 0x100000, RZ, 0xfc, !PT ;  /* 0x001000001317a812 */ /* 0x000fca00078efcff */
[----:B------:R-:W-:-:S08]  /*13f0*/  DFMA R20, R20, R20, R20 ;  /* 0x000000141414722b */ /* 0x000fd00000000014 */
[----:B------:R-:W-:Y:S01]  /*1400*/  DFMA R20, R16, R20, R16 ;  /* 0x000000141014722b */ /* 0x000fe20000000010 */
[----:B------:R-:W-:Y:S02]  /*1410*/  SEL R17, R0, 0x63400000, !P1 ;  /* 0x6340000000117807 */ /* 0x000fe40004800000 */
[----:B------:R-:W-:Y:S02]  /*1420*/  MOV R16, R14 ;  /* 0x0000000e00107202 */ /* 0x000fe40000000f00 */
[----:B------:R-:W-:-:S03]  /*1430*/  LOP3.LUT R17, R17, 0x800fffff, R15, 0xf8, !PT ;  /* 0x800fffff11117812 */ /* 0x000fc600078ef80f */
[----:B------:R-:W-:-:S03]  /*1440*/  DFMA R18, R20, -R10, 1 ;  /* 0x3ff000001412742b */ /* 0x000fc6000000080a */
[----:B------:R-:W-:-:S05]  /*1450*/  @!P2 DFMA R16, R16, 2, -R22 ;  /* 0x400000001010a82b */ /* 0x000fca0000000816 */
[----:B------:R-:W-:-:S05]  /*1460*/  DFMA R18, R20, R18, R20 ;  /* 0x000000121412722b */ /* 0x000fca0000000014 */
[----:B------:R-:W-:-:S03]  /*1470*/  @!P2 LOP3.LUT R6, R17, 0x7ff00000, RZ, 0xc0, !PT ;  /* 0x7ff000001106a812 */ /* 0x000fc600078ec0ff */
[----:B------:R-:W-:Y:S01]  /*1480*/  DMUL R20, R18, R16 ;  /* 0x0000001012147228 */ /* 0x000fe20000000000 */
[----:B------:R-:W-:-:S04]  /*1490*/  IADD3 R22, PT, PT, R6, -0x1, RZ ;  /* 0xffffffff06167810 */ /* 0x000fc80007ffe0ff */
[----:B------:R-:W-:-:S03]  /*14a0*/  ISETP.GT.U32.AND P0, PT, R22, 0x7feffffe, PT ;  /* 0x7feffffe1600780c */ /* 0x000fc60003f04070 */
[----:B------:R-:W-:Y:S01]  /*14b0*/  DFMA R22, R20, -R10, R16 ;  /* 0x8000000a1416722b */ /* 0x000fe20000000010 */
[----:B------:R-:W-:-:S07]  /*14c0*/  ISETP.GT.U32.OR P0, PT, R26, 0x7feffffe, P0 ;  /* 0x7feffffe1a00780c */ /* 0x000fce0000704470 */
[----:B------:R-:W-:-:S06]  /*14d0*/  DFMA R22, R18, R22, R20 ;  /* 0x000000161216722b */ /* 0x000fcc0000000014 */
[----:B------:R-:W-:Y:S05]  /*14e0*/  @P0 BRA `(.L_x_749) ;  /* 0x00000000006c0947 */ /* 0x000fea0003800000 */
[----:B------:R-:W-:Y:S01]  /*14f0*/  LOP3.LUT R15, R13, 0x7ff00000, RZ, 0xc0, !PT ;  /* 0x7ff000000d0f7812 */ /* 0x000fe200078ec0ff */
[----:B------:R-:W-:-:S03]  /*1500*/  IMAD.MOV.U32 R14, RZ, RZ, RZ ;  /* 0x000000ffff0e7224 */ /* 0x000fc600078e00ff */
[CC--:B------:R-:W-:Y:S02]  /*1510*/  VIADDMNMX R6, R2.reuse, -R15.reuse, 0xb9600000, !PT ;  /* 0xb960000002067446 */ /* 0x0c0fe4000780090f */
[----:B------:R-:W-:Y:S02]  /*1520*/  ISETP.GE.U32.AND P0, PT, R2, R15, PT ;  /* 0x0000000f0200720c */ /* 0x000fe40003f06070 */
[----:B------:R-:W-:Y:S02]  /*1530*/  VIMNMX R6, PT, PT, R6, 0x46a00000, PT ;  /* 0x46a0000006067848 */ /* 0x000fe40003fe0100 */
[----:B------:R-:W-:-:S05]  /*1540*/  SEL R15, R0, 0x63400000, !P0 ;  /* 0x63400000000f7807 */ /* 0x000fca0004000000 */
[----:B------:R-:W-:-:S05]  /*1550*/  IMAD.IADD R0, R6, 0x1, -R15 ;  /* 0x0000000106007824 */ /* 0x000fca00078e0a0f */
[----:B------:R-:W-:-:S06]  /*1560*/  IADD3 R15, PT, PT, R0, 0x7fe00000, RZ ;  /* 0x7fe00000000f7810 */ /* 0x000fcc0007ffe0ff */
[----:B------:R-:W-:-:S10]  /*1570*/  DMUL R18, R22, R14 ;  /* 0x0000000e16127228 */ /* 0x000fd40000000000 */
[----:B------:R-:W-:-:S13]  /*1580*/  FSETP.GTU.AND P0, PT, |R19|, 1.469367938527859385e-39, PT ;  /* 0x001000001300780b */ /* 0x000fda0003f0c200 */
[----:B------:R-:W-:Y:S05]  /*1590*/  @P0 BRA `(.L_x_750) ;  /* 0x0000000000940947 */ /* 0x000fea0003800000 */
[----:B------:R-:W-:Y:S01]  /*15a0*/  DFMA R10, R22, -R10, R16 ;  /* 0x8000000a160a722b */ /* 0x000fe20000000010 */
[----:B------:R-:W-:-:S09]  /*15b0*/  IMAD.MOV.U32 R14, RZ, RZ, RZ ;  /* 0x000000ffff0e7224 */ /* 0x000fd200078e00ff */
[C---:B------:R-:W-:Y:S02]  /*15c0*/  FSETP.NEU.AND P0, PT, R11.reuse, RZ, PT ;  /* 0x000000ff0b00720b */ /* 0x040fe40003f0d000 */
[----:B------:R-:W-:-:S04]  /*15d0*/  LOP3.LUT R13, R11, 0x80000000, R13, 0x48, !PT ;  /* 0x800000000b0d7812 */ /* 0x000fc800078e480d */
[----:B------:R-:W-:-:S07]  /*15e0*/  LOP3.LUT R15, R13, R15, RZ, 0xfc, !PT ;  /* 0x0000000f0d0f7212 */ /* 0x000fce00078efcff */
[----:B------:R-:W-:Y:S05]  /*15f0*/  @!P0 BRA `(.L_x_750) ;  /* 0x00000000007c8947 */ /* 0x000fea0003800000 */
[----:B------:R-:W-:Y:S01]  /*1600*/  IADD3 R11, PT, PT, -R0, RZ, RZ ;  /* 0x000000ff000b7210 */ /* 0x000fe20007ffe1ff */
[----:B------:R-:W-:Y:S01]  /*1610*/  IMAD.MOV.U32 R10, RZ, RZ, RZ ;  /* 0x000000ffff0a7224 */ /* 0x000fe200078e00ff */
[----:B------:R-:W-:-:S05]  /*1620*/  DMUL.RP R14, R22, R14 ;  /* 0x0000000e160e7228 */ /* 0x000fca0000008000 */
[----:B------:R-:W-:-:S05]  /*1630*/  DFMA R10, R18, -R10, R22 ;  /* 0x8000000a120a722b */ /* 0x000fca0000000016 */
[----:B------:R-:W-:Y:S02]  /*1640*/  LOP3.LUT R13, R15, R13, RZ, 0x3c, !PT ;  /* 0x0000000d0f0d7212 */ /* 0x000fe400078e3cff */
[----:B------:R-:W-:-:S04]  /*1650*/  IADD3 R10, PT, PT, -R0, -0x43300000, RZ ;  /* 0xbcd00000000a7810 */ /* 0x000fc80007ffe1ff */
[----:B------:R-:W-:-:S04]  /*1660*/  FSETP.NEU.AND P0, PT, |R11|, R10, PT ;  /* 0x0000000a0b00720b */ /* 0x000fc80003f0d200 */
[----:B------:R-:W-:Y:S02]  /*1670*/  FSEL R18, R14, R18, !P0 ;  /* 0x000000120e127208 */ /* 0x000fe40004000000 */
[----:B------:R-:W-:Y:S01]  /*1680*/  FSEL R19, R13, R19, !P0 ;  /* 0x000000130d137208 */ /* 0x000fe20004000000 */
[----:B------:R-:W-:Y:S06]  /*1690*/  BRA `(.L_x_750) ;  /* 0x0000000000547947 */ /* 0x000fec0003800000 */
.L_x_749:
[----:B------:R-:W-:-:S14]  /*16a0*/  DSETP.NAN.AND P0, PT, R14, R14, PT ;  /* 0x0000000e0e00722a */ /* 0x000fdc0003f08000 */
[----:B------:R-:W-:Y:S05]  /*16b0*/  @P0 BRA `(.L_x_751) ;  /* 0x0000000000440947 */ /* 0x000fea0003800000 */
[----:B------:R-:W-:-:S14]  /*16c0*/  DSETP.NAN.AND P0, PT, R12, R12, PT ;  /* 0x0000000c0c00722a */ /* 0x000fdc0003f08000 */
[----:B------:R-:W-:Y:S05]  /*16d0*/  @P0 BRA `(.L_x_752) ;  /* 0x0000000000300947 */ /* 0x000fea0003800000 */
[----:B------:R-:W-:Y:S01]  /*16e0*/  ISETP.NE.AND P0, PT, R6, R27, PT ;  /* 0x0000001b0600720c */ /* 0x000fe20003f05270 */
[----:B------:R-:W-:Y:S01]  /*16f0*/  IMAD.MOV.U32 R18, RZ, RZ, 0x0 ;  /* 0x00000000ff127424 */ /* 0x000fe200078e00ff */
[----:B------:R-:W-:-:S11]  /*1700*/  MOV R19, 0xfff80000 ;  /* 0xfff8000000137802 */ /* 0x000fd60000000f00 */
[----:B------:R-:W-:Y:S05]  /*1710*/  @!P0 BRA `(.L_x_750) ;  /* 0x0000000000348947 */ /* 0x000fea0003800000 */
[----:B------:R-:W-:Y:S02]  /*1720*/  ISETP.NE.AND P0, PT, R6, 0x7ff00000, PT ;  /* 0x7ff000000600780c */ /* 0x000fe40003f05270 */
[----:B------:R-:W-:Y:S02]  /*1730*/  LOP3.LUT R19, R15, 0x80000000, R13, 0x48, !PT ;  /* 0x800000000f137812 */ /* 0x000fe400078e480d */
[----:B------:R-:W-:-:S13]  /*1740*/  ISETP.EQ.OR P0, PT, R27, RZ, !P0 ;  /* 0x000000ff1b00720c */ /* 0x000fda0004702670 */
[----:B------:R-:W-:Y:S01]  /*1750*/  @P0 LOP3.LUT R0, R19, 0x7ff00000, RZ, 0xfc, !PT ;  /* 0x7ff0000013000812 */ /* 0x000fe200078efcff */
[----:B------:R-:W-:Y:S02]  /*1760*/  @!P0 IMAD.MOV.U32 R18, RZ, RZ, RZ ;  /* 0x000000ffff128224 */ /* 0x000fe400078e00ff */
[----:B------:R-:W-:Y:S01]  /*1770*/  @P0 IMAD.MOV.U32 R18, RZ, RZ, RZ ;  /* 0x000000ffff120224 */ /* 0x000fe200078e00ff */
[----:B------:R-:W-:Y:S01]  /*1780*/  @P0 MOV R19, R0 ;  /* 0x0000000000130202 */ /* 0x000fe20000000f00 */
[----:B------:R-:W-:Y:S06]  /*1790*/  BRA `(.L_x_750) ;  /* 0x0000000000147947 */ /* 0x000fec0003800000 */
.L_x_752:
[----:B------:R-:W-:Y:S01]  /*17a0*/  LOP3.LUT R19, R13, 0x80000, RZ, 0xfc, !PT ;  /* 0x000800000d137812 */ /* 0x000fe200078efcff */
[----:B------:R-:W-:Y:S01]  /*17b0*/  IMAD.MOV.U32 R18, RZ, RZ, R12 ;  /* 0x000000ffff127224 */ /* 0x000fe200078e000c */
[----:B------:R-:W-:Y:S06]  /*17c0*/  BRA `(.L_x_750) ;  /* 0x0000000000087947 */ /* 0x000fec0003800000 */
.L_x_751:
[----:B------:R-:W-:Y:S01]  /*17d0*/  LOP3.LUT R19, R15, 0x80000, RZ, 0xfc, !PT ;  /* 0x000800000f137812 */ /* 0x000fe200078efcff */
[----:B------:R-:W-:-:S07]  /*17e0*/  IMAD.MOV.U32 R18, RZ, RZ, R14 ;  /* 0x000000ffff127224 */ /* 0x000fce00078e000e */
.L_x_750:
[----:B------:R-:W-:Y:S05]  /*17f0*/  BSYNC.RECONVERGENT B2 ;  /* 0x0000000000027941 */ /* 0x000fea0003800200 */
.L_x_748:
[----:B------:R-:W-:Y:S01]  /*1800*/  MOV R10, R4 ;  /* 0x00000004000a7202 */ /* 0x000fe20000000f00 */
[----:B------:R-:W-:-:S04]  /*1810*/  IMAD.MOV.U32 R11, RZ, RZ, 0x0 ;  /* 0x00000000ff0b7424 */ /* 0x000fc800078e00ff */
[----:B------:R-:W-:Y:S05]  /*1820*/  RET.REL.NODEC R10 `(_ZN3cub18CUB_300001_SM_10006detail9transform16transform_kernelINS2_10policy_hubILb1EN4cuda3std3__45tupleIJN6thrust24THRUST_300001_SM_1000_NS17counting_iteratorIjNSA_11use_defaultESC_SC_EEEEEE10policy1000Ei3prgNSA_6detail15normal_iteratorINSA_10device_ptrIdEEEEJSD_EEEvT0_iT1_T2_DpNS2_10kernel_argIT3_EE) ;  /* 0xffffffe40af47950 */ /* 0x000fea0003c3ffff */
.L_x_753:
        /* <DEDUP_REMOVED lines=13> */
.L_x_1038:


//--------------------- .text._ZN3cub18CUB_300001_SM_10006detail9transform16transform_kernelINS2_10policy_hubILb1EN4cuda3std3__45tupleIJN6thrust24THRUST_300001_SM_1000_NS6detail15normal_iteratorINSA_10device_ptrIdEEEEEEEE10policy1000El7SigmoidSF_JPdEEEvT0_iT1_T2_DpNS2_10kernel_argIT3_EE --------------------------
	.section	.text._ZN3cub18CUB_300001_SM_10006detail9transform16transform_kernelINS2_10policy_hubILb1EN4cuda3std3__45tupleIJN6thrust24THRUST_300001_SM_1000_NS6detail15normal_iteratorINSA_10device_ptrIdEEEEEEEE10policy1000El7SigmoidSF_JPdEEEvT0_iT1_T2_DpNS2_10kernel_argIT3_EE,"ax",@progbits
	.align	128
        .global         _ZN3cub18CUB_300001_SM_10006detail9transform16transform_kernelINS2_10policy_hubILb1EN4cuda3std3__45tupleIJN6thrust24THRUST_300001_SM_1000_NS6detail15normal_iteratorINSA_10device_ptrIdEEEEEEEE10policy1000El7SigmoidSF_JPdEEEvT0_iT1_T2_DpNS2_10kernel_argIT3_EE
        .type           _ZN3cub18CUB_300001_SM_10006detail9transform16transform_kernelINS2_10policy_hubILb1EN4cuda3std3__45tupleIJN6thrust24THRUST_300001_SM_1000_NS6detail15normal_iteratorINSA_10device_ptrIdEEEEEEEE10policy1000El7SigmoidSF_JPdEEEvT0_iT1_T2_DpNS2_10kernel_argIT3_EE,@function
        .size           _ZN3cub18CUB_300001_SM_10006detail9transform16transform_kernelINS2_10policy_hubILb1EN4cuda3std3__45tupleIJN6thrust24THRUST_300001_SM_1000_NS6detail15normal_iteratorINSA_10device_ptrIdEEEEEEEE10policy1000El7SigmoidSF_JPdEEEvT0_iT1_T2_DpNS2_10kernel_argIT3_EE,(.L_x_1039 - _ZN3cub18CUB_300001_SM_10006detail9transform16transform_kernelINS2_10policy_hubILb1EN4cuda3std3__45tupleIJN6thrust24THRUST_300001_SM_1000_NS6detail15normal_iteratorINSA_10device_ptrIdEEEEEEEE10policy1000El7SigmoidSF_JPdEEEvT0_iT1_T2_DpNS2_10kernel_argIT3_EE)
        .other          _ZN3cub18CUB_300001_SM_10006detail9transform16transform_kernelINS2_10policy_hubILb1EN4cuda3std3__45tupleIJN6thrust24THRUST_300001_SM_1000_NS6detail15normal_iteratorINSA_10device_ptrIdEEEEEEEE10policy1000El7SigmoidSF_JPdEEEvT0_iT1_T2_DpNS2_10kernel_argIT3_EE,@"STO_CUDA_ENTRY STV_DEFAULT"
_ZN3cub18CUB_300001_SM_10006detail9transform16transform_kernelINS2_10policy_hubILb1EN4cuda3std3__45tupleIJN6thrust24THRUST_300001_SM_1000_NS6detail15normal_iteratorINSA_10device_ptrIdEEEEEEEE10policy1000El7SigmoidSF_JPdEEEvT0_iT1_T2_DpNS2_10kernel_argIT3_EE:
.text._ZN3cub18CUB_300001_SM_10006detail9transform16transform_kernelINS2_10policy_hubILb1EN4cuda3std3__45tupleIJN6thrust24THRUST_300001_SM_1000_NS6detail15normal_iteratorINSA_10device_ptrIdEEEEEEEE10policy1000El7SigmoidSF_JPdEEEvT0_iT1_T2_DpNS2_10kernel_argIT3_EE:
[----:B------:R-:W-:Y:S08]  /*0000*/  LDC R1, c[0x0][0x37c] ;  /* 0x0000df00ff017b82 */ /* 0x000ff00000000800 */
[----:B------:R-:W0:Y:S01]  /*0010*/  LDC R0, c[0x0][0x388] ;  /* 0x0000e200ff007b82 */ /* 0x000e220000000800 */
[----:B------:R-:W1:Y:S01]  /*0020*/  LDCU.64 UR6, c[0x0][0x380] ;  /* 0x00007000ff0677ac */ /* 0x000e620008000a00 */
[----:B------:R-:W2:Y:S01]  /*0030*/  S2R R2, SR_TID.X ;  /* 0x0000000000027919 */ /* 0x000ea20000002100 */
[----:B------:R-:W-:Y:S05]  /*0040*/  BSSY.RECONVERGENT B0, `(.L_x_754) ;  /* 0x000001a000007945 */ /* 0x000fea0003800200 */
[----:B------:R-:W3:Y:S01]  /*0050*/  S2UR UR4, SR_CTAID.X ;  /* 0x00000000000479c3 */ /* 0x000ee20000002500 */
[----:B0-----:R-:W-:-:S05]  /*0060*/  IMAD.SHL.U32 R3, R0, 0x80, RZ ;  /* 0x0000008000037824 */ /* 0x001fca00078e00ff */
[----:B------:R-:W-:Y:S01]  /*0070*/  SHF.R.S32.HI R4, RZ, 0x1f, R3 ;  /* 0x0000001fff047819 */ /* 0x000fe20000011403 */
[----:B---3--:R-:W-:-:S04]  /*0080*/  IMAD.WIDE.U32 R6, R3, UR4, RZ ;  /* 0x0000000403067c25 */ /* 0x008fc8000f8e00ff */
[----:B------:R-:W-:Y:S01]  /*0090*/  IMAD R11, R4, UR4, RZ ;  /* 0x00000004040b7c24 */ /* 0x000fe2000f8e02ff */
[----:B-1----:R-:W-:Y:S01]  /*00a0*/  IADD3 R8, P1, PT, -R6, UR6, RZ ;  /* 0x0000000606087c10 */ /* 0x002fe2000ff3e1ff */
[----:B--2---:R-:W-:Y:S02]  /*00b0*/  IMAD.SHL.U32 R10, R2, 0x80, RZ ;  /* 0x00000080020a7824 */ /* 0x004fe400078e00ff */
[----:B------:R-:W-:Y:S01]  /*00c0*/  IMAD.IADD R11, R7, 0x1, R11 ;  /* 0x00000001070b7824 */ /* 0x000fe200078e020b */
[----:B------:R-:W-:-:S04]  /*00d0*/  ISETP.LT.U32.AND P0, PT, R8, R3, PT ;  /* 0x000000030800720c */ /* 0x000fc80003f01070 */
[----:B------:R-:W-:-:S04]  /*00e0*/  IADD3.X R5, PT, PT, ~R11, UR7, RZ, P1, !PT ;  /* 0x000000070b057c10 */ /* 0x000fc80008ffe5ff */
[----:B------:R-:W-:-:S04]  /*00f0*/  ISETP.LT.AND.EX P0, PT, R5, R4, PT, P0 ;  /* 0x000000040500720c */ /* 0x000fc80003f01300 */
[----:B------:R-:W-:-:S05]  /*0100*/  SEL R4, R8, R3, P0 ;  /* 0x0000000308047207 */ /* 0x000fca0000000000 */
[----:B------:R-:W-:-:S05]  /*0110*/  IMAD.SHL.U32 R5, R4, 0x8, RZ ;  /* 0x0000000804057824 */ /* 0x000fca00078e00ff */
[----:B------:R-:W-:-:S13]  /*0120*/  ISETP.GE.AND P0, PT, R10, R5, PT ;  /* 0x000000050a00720c */ /* 0x000fda0003f06270 */
[----:B------:R-:W-:Y:S05]  /*0130*/  @P0 BRA `(.L_x_755) ;  /* 0x0000000000280947 */ /* 0x000fea0003800000 */
[----:B------:R-:W0:Y:S02]  /*0140*/  LDC.64 R8, c[0x0][0x398] ;  /* 0x0000e600ff087b82 */ /* 0x000e240000000a00 */
[----:B0-----:R-:W-:-:S04]  /*0150*/  LEA R8, P0, R6, R8, 0x3 ;  /* 0x0000000806087211 */ /* 0x001fc800078018ff */
[----:B------:R-:W-:-:S03]  /*0160*/  LEA.HI.X R9, R6, R9, R11, 0x3, P0 ;  /* 0x0000000906097211 */ /* 0x000fc600000f1c0b */
[----:B------:R-:W-:-:S07]  /*0170*/  IMAD.WIDE.U32 R8, R2, 0x80, R8 ;  /* 0x0000008002087825 */ /* 0x000fce00078e0008 */
.L_x_756:
[----:B------:R-:W-:Y:S01]  /*0180*/  VIADD R10, R10, 0x4000 ;  /* 0x000040000a0a7836 */ /* 0x000fe20000000000 */
[----:B------:R0:W-:Y:S04]  /*0190*/  CCTL.E.PF2 [R8] ;  /* 0x000000000800798f */ /* 0x0001e80000800100 */
[----:B------:R-:W-:Y:S02]  /*01a0*/  ISETP.GE.AND P0, PT, R10, R5, PT ;  /* 0x000000050a00720c */ /* 0x000fe40003f06270 */
[----:B0-----:R-:W-:-:S05]  /*01b0*/  IADD3 R8, P1, PT, R8, 0x4000, RZ ;  /* 0x0000400008087810 */ /* 0x001fca0007f3e0ff */
[----:B------:R-:W-:-:S06]  /*01c0*/  IMAD.X R9, RZ, RZ, R9, P1 ;  /* 0x000000ffff097224 */ /* 0x000fcc00008e0609 */
[----:B------:R-:W-:Y:S05]  /*01d0*/  @!P0 BRA `(.L_x_756) ;  /* 0xfffffffc00e88947 */ /* 0x000fea000383ffff */
.L_x_755:
[----:B------:R-:W-:Y:S05]  /*01e0*/  BSYNC.RECONVERGENT B0 ;  /* 0x0000000000007941 */ /* 0x000fea0003800200 */
.L_x_754:
[----:B------:R-:W0:Y:S01]  /*01f0*/  LDCU.128 UR8, c[0x0][0x390] ;  /* 0x00007200ff0877ac */ /* 0x000e220008000c00 */
[----:B------:R-:W-:Y:S01]  /*0200*/  ISETP.NE.AND P0, PT, R3, R4, PT ;  /* 0x000000040300720c */ /* 0x000fe20003f05270 */
[C---:B------:R-:W-:Y:S01]  /*0210*/  IMAD.SHL.U32 R7, R6.reuse, 0x8, RZ ;  /* 0x0000000806077824 */ /* 0x040fe200078e00ff */
[----:B------:R-:W-:Y:S01]  /*0220*/  SHF.L.U64.HI R5, R6, 0x3, R11 ;  /* 0x0000000306057819 */ /* 0x000fe2000001020b */
[----:B------:R-:W1:Y:S03]  /*0230*/  LDCU.64 UR4, c[0x0][0x358] ;  /* 0x00006b00ff0477ac */ /* 0x000e660008000a00 */
[C---:B0-----:R-:W-:Y:S02]  /*0240*/  IADD3 R8, P1, PT, R7.reuse, UR10, RZ ;  /* 0x0000000a07087c10 */ /* 0x041fe4000ff3e0ff */
[----:B------:R-:W-:Y:S02]  /*0250*/  IADD3 R6, P2, PT, R7, UR8, RZ ;  /* 0x0000000807067c10 */ /* 0x000fe4000ff5e0ff */
[----:B------:R-:W-:-:S02]  /*0260*/  IADD3.X R9, PT, PT, R5, UR11, RZ, P1, !PT ;  /* 0x0000000b05097c10 */ /* 0x000fc40008ffe4ff */
[----:B------:R-:W-:Y:S01]  /*0270*/  IADD3.X R7, PT, PT, R5, UR9, RZ, P2, !PT ;  /* 0x0000000905077c10 */ /* 0x000fe200097fe4ff */
[----:B-1----:R-:W-:Y:S08]  /*0280*/  @!P0 BRA `(.L_x_757) ;  /* 0x00000010004c8947 */ /* 0x002ff00003800000 */
[----:B------:R-:W-:-:S13]  /*0290*/  ISETP.GE.AND P0, PT, R0, 0x1, PT ;  /* 0x000000010000780c */ /* 0x000fda0003f06270 */
[----:B------:R-:W-:Y:S05]  /*02a0*/  @!P0 EXIT ;  /* 0x000000000000894d */ /* 0x000fea0003800000 */
[----:B------:R-:W-:Y:S01]  /*02b0*/  ISETP.NE.AND P0, PT, R0, 0x1, PT ;  /* 0x000000010000780c */ /* 0x000fe20003f05270 */
[----:B------:R-:W-:-:S12]  /*02c0*/  IMAD.MOV.U32 R5, RZ, RZ, RZ ;  /* 0x000000ffff057224 */ /* 0x000fd800078e00ff */
[----:B------:R-:W-:Y:S05]  /*02d0*/  @!P0 BRA `(.L_x_758) ;  /* 0x0000000800c48947 */ /* 0x000fea0003800000 */
[----:B------:R-:W-:Y:S01]  /*02e0*/  LOP3.LUT R0, R0, 0x7ffffffe, RZ, 0xc0, !PT ;  /* 0x7ffffffe00007812 */ /* 0x000fe200078ec0ff */
[----:B------:R-:W-:-:S03]  /*02f0*/  IMAD.MOV.U32 R5, RZ, RZ, R2 ;  /* 0x000000ffff057224 */ /* 0x000fc600078e0002 */
[----:B------:R-:W-:-:S07]  /*0300*/  IADD3 R18, PT, PT, -R0, RZ, RZ ;  /* 0x000000ff00127210 */ /* 0x000fce0007ffe1ff */
.L_x_771:
[C---:B------:R-:W-:Y:S01]  /*0310*/  ISETP.GE.AND P1, PT, R5.reuse, R4, PT ;  /* 0x000000040500720c */ /* 0x040fe20003f26270 */
[----:B------:R-:W-:Y:S01]  /*0320*/  VIADD R18, R18, 0x2 ;  /* 0x0000000212127836 */ /* 0x000fe20000000000 */
[----:B------:R-:W-:Y:S01]  /*0330*/  BSSY.RECONVERGENT B0, `(.L_x_759) ;  /* 0x0000054000007945 */ /* 0x000fe20003800200 */
[----:B------:R-:W-:-:S03]  /*0340*/  VIADD R19, R5, 0x80 ;  /* 0x0000008005137836 */ /* 0x000fc60000000000 */
[----:B------:R-:W-:-:S07]  /*0350*/  ISETP.NE.AND P0, PT, R18, RZ, PT ;  /* 0x000000ff1200720c */ /* 0x000fce0003f05270 */
[----:B01----:R-:W-:Y:S06]  /*0360*/  @P1 BRA `(.L_x_760) ;  /* 0x0000000400401947 */ /* 0x003fec0003800000 */
[----:B------:R-:W-:-:S06]  /*0370*/  IMAD.WIDE R10, R5, 0x8, R8 ;  /* 0x00000008050a7825 */ /* 0x000fcc00078e0208 */
[----:B------:R-:W2:Y:S01]  /*0380*/  LDG.E.64 R10, desc[UR4][R10.64] ;  /* 0x000000040a0a7981 */ /* 0x000ea2000c1e1b00 */
[----:B------:R-:W-:Y:S01]  /*0390*/  IMAD.MOV.U32 R12, RZ, RZ, 0x652b82fe ;  /* 0x652b82feff0c7424 */ /* 0x000fe200078e00ff */
[----:B------:R-:W-:Y:S01]  /*03a0*/  UMOV UR6, 0xfefa39ef ;  /* 0xfefa39ef00067882 */ /* 0x000fe20000000000 */
[----:B------:R-:W-:Y:S01]  /*03b0*/  IMAD.MOV.U32 R13, RZ, RZ, 0x3ff71547 ;  /* 0x3ff71547ff0d7424 */ /* 0x000fe200078e00ff */
[----:B------:R-:W-:Y:S01]  /*03c0*/  UMOV UR7, 0x3fe62e42 ;  /* 0x3fe62e4200077882 */ /* 0x000fe20000000000 */
[----:B------:R-:W-:Y:S04]  /*03d0*/  BSSY.RECONVERGENT B1, `(.L_x_761) ;  /* 0x0000037000017945 */ /* 0x000fe80003800200 */
[----:B--2---:R-:W-:Y:S02]  /*03e0*/  DFMA R12, R10, -R12, 6.75539944105574400000e+15 ;  /* 0x433800000a0c742b */ /* 0x004fe4000000080c */
[----:B------:R-:W-:-:S06]  /*03f0*/  DADD R20, -RZ, -R10 ;  /* 0x00000000ff147229 */ /* 0x000fcc000000090a */
[----:B------:R-:W-:-:S04]  /*0400*/  DADD R14, R12, -6.75539944105574400000e+15 ;  /* 0xc33800000c0e7429 */ /* 0x000fc80000000000 */
[----:B------:R-:W-:-:S04]  /*0410*/  FSETP.GEU.AND P1, PT, |R21|, 4.1917929649353027344, PT ;  /* 0x4086232b1500780b */ /* 0x000fc80003f2e200 */
[----:B------:R-:W-:Y:S01]  /*0420*/  DFMA R16, R14, -UR6, -R10 ;  /* 0x800000060e107c2b */ /* 0x000fe2000800080a */
        /* <DEDUP_REMOVED lines=38> */
[C---:B------:R-:W-:Y:S02]  /*0690*/  DADD R14, -R10.reuse, +INF ;  /* 0x7ff000000a0e7429 */ /* 0x040fe40000000100 */
[----:B------:R-:W-:-:S08]  /*06a0*/  DSETP.GT.AND P1, PT, R10, RZ, PT ;  /* 0x000000ff0a00722a */ /* 0x000fd00003f24000 */
[----:B------:R-:W-:Y:S02]  /*06b0*/  FSEL R14, R14, RZ, !P1 ;  /* 0x000000ff0e0e7208 */ /* 0x000fe40004800000 */
[----:B------:R-:W-:Y:S02]  /*06c0*/  @!P2 LEA.HI R0, R12, R12, RZ, 0x1 ;  /* 0x0000000c0c00a211 */ /* 0x000fe400078f08ff */
[----:B------:R-:W-:Y:S02]  /*06d0*/  FSEL R15, R15, RZ, !P1 ;  /* 0x000000ff0f0f7208 */ /* 0x000fe40004800000 */
[----:B------:R-:W-:-:S04]  /*06e0*/  @!P2 SHF.R.S32.HI R11, RZ, 0x1, R0 ;  /* 0x00000001ff0ba819 */ /* 0x000fc80000011400 */
[----:B------:R-:W-:Y:S01]  /*06f0*/  @!P2 IADD3 R10, PT, PT, R12, -R11, RZ ;  /* 0x8000000b0c0aa210 */ /* 0x000fe20007ffe0ff */
[----:B------:R-:W-:-:S03]  /*0700*/  @!P2 IMAD R17, R11, 0x100000, R17 ;  /* 0x001000000b11a824 */ /* 0x000fc600078e0211 */
[----:B------:R-:W-:Y:S01]  /*0710*/  @!P2 LEA R11, R10, 0x3ff00000, 0x14 ;  /* 0x3ff000000a0ba811 */ /* 0x000fe200078ea0ff */
[----:B------:R-:W-:-:S06]  /*0720*/  @!P2 IMAD.MOV.U32 R10, RZ, RZ, RZ ;  /* 0x000000ffff0aa224 */ /* 0x000fcc00078e00ff */
[----:B------:R-:W-:-:S11]  /*0730*/  @!P2 DMUL R14, R16, R10 ;  /* 0x0000000a100ea228 */ /* 0x000fd60000000000 */
.L_x_762:
[----:B------:R-:W-:Y:S05]  /*0740*/  BSYNC.RECONVERGENT B1 ;  /* 0x0000000000017941 */ /* 0x000fea0003800200 */
.L_x_761:
[----:B------:R-:W-:Y:S01]  /*0750*/  DADD R10, R14, 1 ;  /* 0x3ff000000e0a7429 */ /* 0x000fe20000000000 */
[----:B------:R-:W-:Y:S05]  /*0760*/  BSSY.RECONVERGENT B1, `(.L_x_763) ;  /* 0x000000e000017945 */ /* 0x000fea0003800200 */
[----:B------:R-:W0:Y:S04]  /*0770*/  MUFU.RCP64H R13, R11 ;  /* 0x0000000b000d7308 */ /* 0x000e280000001800 */
[----:B------:R-:W-:-:S05]  /*0780*/  VIADD R12, R11, 0x300402 ;  /* 0x003004020b0c7836 */ /* 0x000fca0000000000 */
[----:B------:R-:W-:Y:S01]  /*0790*/  FSETP.GEU.AND P1, PT, |R12|, 5.8789094863358348022e-39, PT ;  /* 0x004004020c00780b */ /* 0x000fe20003f2e200 */
[----:B0-----:R-:W-:-:S08]  /*07a0*/  DFMA R14, -R10, R12, 1 ;  /* 0x3ff000000a0e742b */ /* 0x001fd0000000010c */
[----:B------:R-:W-:-:S08]  /*07b0*/  DFMA R14, R14, R14, R14 ;  /* 0x0000000e0e0e722b */ /* 0x000fd0000000000e */
[----:B------:R-:W-:-:S08]  /*07c0*/  DFMA R14, R12, R14, R12 ;  /* 0x0000000e0c0e722b */ /* 0x000fd0000000000c */
[----:B------:R-:W-:-:S08]  /*07d0*/  DFMA R16, -R10, R14, 1 ;  /* 0x3ff000000a10742b */ /* 0x000fd0000000010e */
[----:B------:R-:W-:Y:S01]  /*07e0*/  DFMA R14, R14, R16, R14 ;  /* 0x000000100e0e722b */ /* 0x000fe2000000000e */
[----:B------:R-:W-:Y:S10]  /*07f0*/  @P1 BRA `(.L_x_764) ;  /* 0x0000000000101947 */ /* 0x000ff40003800000 */
[----:B------:R-:W-:Y:S02]  /*0800*/  LOP3.LUT R14, R11, 0x7fffffff, RZ, 0xc0, !PT ;  /* 0x7fffffff0b0e7812 */ /* 0x000fe400078ec0ff */
[----:B------:R-:W-:-:S03]  /*0810*/  MOV R0, 0x840 ;  /* 0x0000084000007802 */ /* 0x000fc60000000f00 */
[----:B------:R-:W-:-:S07]  /*0820*/  VIADD R14, R14, 0xfff00000 ;  /* 0xfff000000e0e7836 */ /* 0x000fce0000000000 */
[----:B------:R-:W-:Y:S05]  /*0830*/  CALL.REL.NOINC `($__internal_4_$__cuda_sm20_dblrcp_rn_slowpath_v3) ;  /* 0x0000001800f87944 */ /* 0x000fea0003c00000 */
.L_x_764:
[----:B------:R-:W-:Y:S05]  /*0840*/  BSYNC.RECONVERGENT B1 ;  /* 0x0000000000017941 */ /* 0x000fea0003800200 */
.L_x_763:
[----:B------:R-:W-:-:S05]  /*0850*/  IMAD.WIDE R10, R5, 0x8, R6 ;  /* 0x00000008050a7825 */ /* 0x000fca00078e0206 */
[----:B------:R0:W-:Y:S02]  /*0860*/  STG.E.64 desc[UR4][R10.64], R14 ;  /* 0x0000000e0a007986 */ /* 0x0001e4000c101b04 */
.L_x_760:
[----:B------:R-:W-:Y:S05]  /*0870*/  BSYNC.RECONVERGENT B0 ;  /* 0x0000000000007941 */ /* 0x000fea0003800200 */
.L_x_759:
[----:B------:R-:W-:Y:S01]  /*0880*/  ISETP.GE.AND P1, PT, R19, R4, PT ;  /* 0x000000041300720c */ /* 0x000fe20003f26270 */
[----:B------:R-:W-:-:S12]  /*0890*/  BSSY.RECONVERGENT B0, `(.L_x_765) ;  /* 0x0000052000007945 */ /* 0x000fd80003800200 */
[----:B------:R-:W-:Y:S05]  /*08a0*/  @P1 BRA `(.L_x_766) ;  /* 0x0000000400401947 */ /* 0x000fea0003800000 */
[----:B0-----:R-:W-:-:S06]  /*08b0*/  IMAD.WIDE R10, R19, 0x8, R8 ;  /* 0x00000008130a7825 */ /* 0x001fcc00078e0208 */
        /* <DEDUP_REMOVED lines=45> */
[----:B------:R-:W-:Y:S01]  /*0b90*/  LEA R15, R12, R17, 0x14 ;  /* 0x000000110c0f7211 */ /* 0x000fe200078ea0ff */
        /* <DEDUP_REMOVED lines=8> */
[----:B------:R-:W-:-:S05]  /*0c20*/  @!P2 SHF.R.S32.HI R11, RZ, 0x1, R0 ;  /* 0x00000001ff0ba819 */ /* 0x000fca0000011400 */
[----:B------:R-:W-:Y:S02]  /*0c30*/  @!P2 IMAD.IADD R10, R12, 0x1, -R11 ;  /* 0x000000010c0aa824 */ /* 0x000fe400078e0a0b */
[----:B------:R-:W-:-:S03]  /*0c40*/  @!P2 IMAD R17, R11, 0x100000, R17 ;  /* 0x001000000b11a824 */ /* 0x000fc600078e0211 */
[----:B------:R-:W-:Y:S01]  /*0c50*/  @!P2 LEA R11, R10, 0x3ff00000, 0x14 ;  /* 0x3ff000000a0ba811 */ /* 0x000fe200078ea0ff */
[----:B------:R-:W-:-:S06]  /*0c60*/  @!P2 IMAD.MOV.U32 R10, RZ, RZ, RZ ;  /* 0x000000ffff0aa224 */ /* 0x000fcc00078e00ff */
[----:B------:R-:W-:-:S11]  /*0c70*/  @!P2 DMUL R14, R16, R10 ;  /* 0x0000000a100ea228 */ /* 0x000fd60000000000 */
.L_x_768:
[----:B------:R-:W-:Y:S05]  /*0c80*/  BSYNC.RECONVERGENT B1 ;  /* 0x0000000000017941 */ /* 0x000fea0003800200 */
.L_x_767:
        /* <DEDUP_REMOVED lines=15> */
.L_x_770:
[----:B------:R-:W-:Y:S05]  /*0d80*/  BSYNC.RECONVERGENT B1 ;  /* 0x0000000000017941 */ /* 0x000fea0003800200 */
.L_x_769:
[----:B------:R-:W-:-:S05]  /*0d90*/  IMAD.WIDE R10, R19, 0x8, R6 ;  /* 0x00000008130a7825 */ /* 0x000fca00078e0206 */
[----:B------:R1:W-:Y:S02]  /*0da0*/  STG.E.64 desc[UR4][R10.64], R14 ;  /* 0x0000000e0a007986 */ /* 0x0003e4000c101b04 */
.L_x_766:
[----:B------:R-:W-:Y:S05]  /*0db0*/  BSYNC.RECONVERGENT B0 ;  /* 0x0000000000007941 */ /* 0x000fea0003800200 */
.L_x_765:
[----:B------:R-:W-:Y:S01]  /*0dc0*/  VIADD R5, R5, 0x100 ;  /* 0x0000010005057836 */ /* 0x000fe20000000000 */
[----:B------:R-:W-:Y:S06]  /*0dd0*/  @P0 BRA `(.L_x_771) ;  /* 0xfffffff4004c0947 */ /* 0x000fec000383ffff */
[----:B------:R-:W-:-:S07]  /*0de0*/  LOP3.LUT R5, R3, 0xffffff00, RZ, 0xc0, !PT ;  /* 0xffffff0003057812 */ /* 0x000fce00078ec0ff */
.L_x_758:
[----:B------:R-:W2:Y:S02]  /*0df0*/  LDC R0, c[0x0][0x388] ;  /* 0x0000e200ff007b82 */ /* 0x000ea40000000800 */
[----:B--2---:R-:W-:-:S04]  /*0e00*/  LOP3.LUT R0, R0, 0x1, RZ, 0xc0, !PT ;  /* 0x0000000100007812 */ /* 0x004fc800078ec0ff */
[----:B------:R-:W-:-:S13]  /*0e10*/  ISETP.NE.U32.AND P0, PT, R0, 0x1, PT ;  /* 0x000000010000780c */ /* 0x000fda0003f05070 */
[----:B------:R-:W-:Y:S05]  /*0e20*/  @P0 EXIT ;  /* 0x000000000000094d */ /* 0x000fea0003800000 */
[----:B------:R-:W-:-:S05]  /*0e30*/  IMAD.IADD R3, R2, 0x1, R5 ;  /* 0x0000000102037824 */ /* 0x000fca00078e0205 */
[----:B------:R-:W-:-:S13]  /*0e40*/  ISETP.GE.AND P0, PT, R3, R4, PT ;  /* 0x000000040300720c */ /* 0x000fda0003f06270 */
[----:B------:R-:W-:Y:S05]  /*0e50*/  @P0 EXIT ;  /* 0x000000000000094d */ /* 0x000fea0003800000 */
[----:B------:R-:W-:-:S06]  /*0e60*/  IMAD.WIDE R4, R3, 0x8, R8 ;  /* 0x0000000803047825 */ /* 0x000fcc00078e0208 */
[----:B------:R-:W2:Y:S01]  /*0e70*/  LDG.E.64 R4, desc[UR4][R4.64] ;  /* 0x0000000404047981 */ /* 0x000ea2000c1e1b00 */
[----:B------:R-:W-:Y:S01]  /*0e80*/  MOV R8, 0x652b82fe ;  /* 0x652b82fe00087802 */ /* 0x000fe20000000f00 */
[----:B------:R-:W-:Y:S01]  /*0e90*/  IMAD.MOV.U32 R9, RZ, RZ, 0x3ff71547 ;  /* 0x3ff71547ff097424 */ /* 0x000fe200078e00ff */
[----:B------:R-:W-:Y:S01]  /*0ea0*/  UMOV UR6, 0xfefa39ef ;  /* 0xfefa39ef00067882 */ /* 0x000fe20000000000 */
[----:B------:R-:W-:Y:S01]  /*0eb0*/  UMOV UR7, 0x3fe62e42 ;  /* 0x3fe62e4200077882 */ /* 0x000fe20000000000 */
[----:B------:R-:W-:Y:S03]  /*0ec0*/  BSSY.RECONVERGENT B0, `(.L_x_772) ;  /* 0x0000038000007945 */ /* 0x000fe60003800200 */
[----:B--2---:R-:W-:Y:S02]  /*0ed0*/  DFMA R8, R4, -R8, 6.75539944105574400000e+15 ;  /* 0x433800000408742b */ /* 0x004fe40000000808 */
[----:B01----:R-:W-:-:S06]  /*0ee0*/  DADD R14, -RZ, -R4 ;  /* 0x00000000ff0e7229 */ /* 0x003fcc0000000904 */
        /* <DEDUP_REMOVED lines=44> */
[----:B------:R-:W-:Y:S01]  /*11b0*/  @!P1 LEA.HI R0, R8, R8, RZ, 0x1 ;  /* 0x0000000808009211 */ /* 0x000fe200078f08ff */
[----:B------:R-:W-:Y:S01]  /*11c0*/  @!P1 IMAD.MOV.U32 R4, RZ, RZ, R12 ;  /* 0x000000ffff049224 */ /* 0x000fe200078e000c */
[----:B------:R-:W-:Y:S02]  /*11d0*/  FSEL R11, R11, RZ, !P0 ;  /* 0x000000ff0b0b7208 */ /* 0x000fe40004000000 */
[----:B------:R-:W-:-:S05]  /*11e0*/  @!P1 SHF.R.S32.HI R5, RZ, 0x1, R0 ;  /* 0x00000001ff059819 */ /* 0x000fca0000011400 */
[----:B------:R-:W-:Y:S02]  /*11f0*/  @!P1 IMAD.IADD R8, R8, 0x1, -R5 ;  /* 0x0000000108089824 */ /* 0x000fe400078e0a05 */
[----:B------:R-:W-:-:S03]  /*1200*/  @!P1 IMAD R5, R5, 0x100000, R13 ;  /* 0x0010000005059824 */ /* 0x000fc600078e020d */
[----:B------:R-:W-:Y:S02]  /*1210*/  @!P1 LEA R9, R8, 0x3ff00000, 0x14 ;  /* 0x3ff0000008099811 */ /* 0x000fe400078ea0ff */
[----:B------:R-:W-:-:S06]  /*1220*/  @!P1 MOV R8, RZ ;  /* 0x000000ff00089202 */ /* 0x000fcc0000000f00 */
[----:B------:R-:W-:-:S11]  /*1230*/  @!P1 DMUL R10, R4, R8 ;  /* 0x00000008040a9228 */ /* 0x000fd60000000000 */
.L_x_773:
[----:B------:R-:W-:Y:S05]  /*1240*/  BSYNC.RECONVERGENT B0 ;  /* 0x0000000000007941 */ /* 0x000fea0003800200 */
.L_x_772:
        /* <DEDUP_REMOVED lines=11> */
[----:B------:R-:W-:Y:S01]  /*1300*/  LOP3.LUT R14, R13, 0x7fffffff, RZ, 0xc0, !PT ;  /* 0x7fffffff0d0e7812 */ /* 0x000fe200078ec0ff */
[----:B------:R-:W-:Y:S01]  /*1310*/  IMAD.MOV.U32 R10, RZ, RZ, R12 ;  /* 0x000000ffff0a7224 */ /* 0x000fe200078e000c */
[----:B------:R-:W-:Y:S01]  /*1320*/  MOV R0, 0x1360 ;  /* 0x0000136000007802 */ /* 0x000fe20000000f00 */
[----:B------:R-:W-:Y:S02]  /*1330*/  IMAD.MOV.U32 R11, RZ, RZ, R13 ;  /* 0x000000ffff0b7224 */ /* 0x000fe400078e000d */
[----:B------:R-:W-:-:S07]  /*1340*/  VIADD R14, R14, 0xfff00000 ;  /* 0xfff000000e0e7836 */ /* 0x000fce0000000000 */
[----:B------:R-:W-:Y:S05]  /*1350*/  CALL.REL.NOINC `($__internal_4_$__cuda_sm20_dblrcp_rn_slowpath_v3) ;  /* 0x0000001000307944 */ /* 0x000fea0003c00000 */
[----:B------:R-:W-:Y:S02]  /*1360*/  IMAD.MOV.U32 R8, RZ, RZ, R14 ;  /* 0x000000ffff087224 */ /* 0x000fe400078e000e */
[----:B------:R-:W-:-:S07]  /*1370*/  IMAD.MOV.U32 R9, RZ, RZ, R15 ;  /* 0x000000ffff097224 */ /* 0x000fce00078e000f */
.L_x_775:
[----:B------:R-:W-:Y:S05]  /*1380*/  BSYNC.RECONVERGENT B0 ;  /* 0x0000000000007941 */ /* 0x000fea0003800200 */
.L_x_774:
[----:B------:R-:W-:-:S05]  /*1390*/  IMAD.WIDE R6, R3, 0x8, R6 ;  /* 0x0000000803067825 */ /* 0x000fca00078e0206 */
[----:B------:R-:W-:Y:S01]  /*13a0*/  STG.E.64 desc[UR4][R6.64], R8 ;  /* 0x0000000806007986 */ /* 0x000fe2000c101b04 */
[----:B------:R-:W-:Y:S05]  /*13b0*/  EXIT ;  /* 0x000000000000794d */ /* 0x000fea0003800000 */
.L_x_757:
        /* <DEDUP_REMOVED lines=8> */
.L_x_785:
[----:B------:R-:W-:-:S05]  /*1440*/  IMAD.WIDE R18, R4, 0x8, R8 ;  /* 0x0000000804127825 */ /* 0x000fca00078e0208 */
[----:B------:R-:W2:Y:S01]  /*1450*/  LDG.E.64 R10, desc[UR4][R18.64] ;  /* 0x00000004120a7981 */ /* 0x000ea2000c1e1b00 */
[----:B------:R-:W-:Y:S01]  /*1460*/  IMAD.MOV.U32 R12, RZ, RZ, 0x652b82fe ;  /* 0x652b82feff0c7424 */ /* 0x000fe200078e00ff */
[----:B------:R-:W-:Y:S01]  /*1470*/  UMOV UR6, 0xfefa39ef ;  /* 0xfefa39ef00067882 */ /* 0x000fe20000000000 */
[----:B------:R-:W-:Y:S01]  /*1480*/  IMAD.MOV.U32 R13, RZ, RZ, 0x3ff71547 ;  /* 0x3ff71547ff0d7424 */ /* 0x000fe200078e00ff */
[----:B------:R-:W-:Y:S01]  /*1490*/  UMOV UR7, 0x3fe62e42 ;  /* 0x3fe62e4200077882 */ /* 0x000fe20000000000 */
[----:B------:R-:W-:Y:S04]  /*14a0*/  BSSY.RECONVERGENT B0, `(.L_x_777) ;  /* 0x0000037000007945 */ /* 0x000fe80003800200 */
[----:B--2---:R-:W-:Y:S02]  /*14b0*/  DFMA R12, R10, -R12, 6.75539944105574400000e+15 ;  /* 0x433800000a0c742b */ /* 0x004fe4000000080c */
[----:B0-----:R-:W-:-:S06]  /*14c0*/  DADD R20, -RZ, -R10 ;  /* 0x00000000ff147229 */ /* 0x001fcc000000090a */
        /* <DEDUP_REMOVED lines=49> */
[----:B------:R-:W-:Y:S02]  /*17e0*/  @!P1 LEA R11, R10, 0x3ff00000, 0x14 ;  /* 0x3ff000000a0b9811 */ /* 0x000fe400078ea0ff */
[----:B------:R-:W-:-:S06]  /*17f0*/  @!P1 MOV R10, RZ ;  /* 0x000000ff000a9202 */ /* 0x000fcc0000000f00 */
[----:B------:R-:W-:-:S11]  /*1800*/  @!P1 DMUL R14, R16, R10 ;  /* 0x0000000a100e9228 */ /* 0x000fd60000000000 */
.L_x_778:
[----:B------:R-:W-:Y:S05]  /*1810*/  BSYNC.RECONVERGENT B0 ;  /* 0x0000000000007941 */ /* 0x000fea0003800200 */
.L_x_777:
[----:B------:R-:W-:Y:S01]  /*1820*/  DADD R10, R14, 1 ;  /* 0x3ff000000e0a7429 */ /* 0x000fe20000000000 */
[----:B------:R-:W-:Y:S01]  /*1830*/  VIADD R5, R5, 0x2 ;  /* 0x0000000205057836 */ /* 0x000fe20000000000 */
[----:B------:R-:W-:Y:S04]  /*1840*/  BSSY.RECONVERGENT B0, `(.L_x_779) ;  /* 0x000000f000007945 */ /* 0x000fe80003800200 */
[----:B------:R-:W0:Y:S01]  /*1850*/  MUFU.RCP64H R13, R11 ;  /* 0x0000000b000d7308 */ /* 0x000e220000001800 */
[----:B------:R-:W-:-:S03]  /*1860*/  ISETP.NE.AND P0, PT, R5, RZ, PT ;  /* 0x000000ff0500720c */ /* 0x000fc60003f05270 */
        /* <DEDUP_REMOVED lines=12> */
.L_x_780:
[----:B------:R-:W-:Y:S05]  /*1930*/  BSYNC.RECONVERGENT B0 ;  /* 0x0000000000007941 */ /* 0x000fea0003800200 */
.L_x_779:
[----:B------:R-:W-:-:S05]  /*1940*/  IMAD.WIDE R20, R4, 0x8, R6 ;  /* 0x0000000804147825 */ /* 0x000fca00078e0206 */
[----:B------:R0:W-:Y:S04]  /*1950*/  STG.E.64 desc[UR4][R20.64], R14 ;  /* 0x0000000e14007986 */ /* 0x0001e8000c101b04 */
[----:B------:R-:W2:Y:S01]  /*1960*/  LDG.E.64 R18, desc[UR4][R18.64+0x400] ;  /* 0x0004000412127981 */ /* 0x000ea2000c1e1b00 */
[----:B------:R-:W-:Y:S01]  /*1970*/  IMAD.MOV.U32 R10, RZ, RZ, 0x652b82fe ;  /* 0x652b82feff0a7424 */ /* 0x000fe200078e00ff */
[----:B------:R-:W-:Y:S01]  /*1980*/  UMOV UR6, 0xfefa39ef ;  /* 0xfefa39ef00067882 */ /* 0x000fe20000000000 */
[----:B------:R-:W-:Y:S01]  /*1990*/  IMAD.MOV.U32 R11, RZ, RZ, 0x3ff71547 ;  /* 0x3ff71547ff0b7424 */ /* 0x000fe200078e00ff */
[----:B------:R-:W-:Y:S01]  /*19a0*/  UMOV UR7, 0x3fe62e42 ;  /* 0x3fe62e4200077882 */ /* 0x000fe20000000000 */
[----:B------:R-:W-:Y:S04]  /*19b0*/  BSSY.RECONVERGENT B0, `(.L_x_781) ;  /* 0x0000037000007945 */ /* 0x000fe80003800200 */
[----:B--2---:R-:W-:-:S08]  /*19c0*/  DFMA R10, R18, -R10, 6.75539944105574400000e+15 ;  /* 0x43380000120a742b */ /* 0x004fd0000000080a */
[----:B------:R-:W-:-:S08]  /*19d0*/  DADD R12, R10, -6.75539944105574400000e+15 ;  /* 0xc33800000a0c7429 */ /* 0x000fd00000000000 */
        /* <DEDUP_REMOVED lines=8> */
[----:B0-----:R-:W-:Y:S01]  /*1a60*/  DFMA R14, R12, UR6, R16 ;  /* 0x000000060c0e7c2b */ /* 0x001fe20008000010 */
[----:B------:R-:W-:Y:S01]  /*1a70*/  UMOV UR6, 0x62401315 ;  /* 0x6240131500067882 */ /* 0x000fe20000000000 */
[----:B------:R-:W-:Y:S01]  /*1a80*/  UMOV UR7, 0x3ec71dee ;  /* 0x3ec71dee00077882 */ /* 0x000fe20000000000 */
[----:B------:R-:W-:-:S05]  /*1a90*/  DADD R16, -RZ, -R18 ;  /* 0x00000000ff107229 */ /* 0x000fca0000000912 */
[----:B------:R-:W-:Y:S01]  /*1aa0*/  DFMA R14, R12, R14, UR6 ;  /* 0x000000060c0e7e2b */ /* 0x000fe2000800000e */
[----:B------:R-:W-:Y:S01]  /*1ab0*/  UMOV UR6, 0x7c89eb71 ;  /* 0x7c89eb7100067882 */ /* 0x000fe20000000000 */
[----:B------:R-:W-:-:S03]  /*1ac0*/  UMOV UR7, 0x3efa0199 ;  /* 0x3efa019900077882 */ /* 0x000fc60000000000 */
[----:B------:R-:W-:-:S03]  /*1ad0*/  FSETP.GEU.AND P1, PT, |R17|, 4.1917929649353027344, PT ;  /* 0x4086232b1100780b */ /* 0x000fc60003f2e200 */
        /* <DEDUP_REMOVED lines=36> */
.L_x_782:
[----:B------:R-:W-:Y:S05]  /*1d20*/  BSYNC.RECONVERGENT B0 ;  /* 0x0000000000007941 */ /* 0x000fea0003800200 */
.L_x_781:
        /* <DEDUP_REMOVED lines=15> */
.L_x_784:
[----:B------:R-:W-:Y:S05]  /*1e20*/  BSYNC.RECONVERGENT B0 ;  /* 0x0000000000007941 */ /* 0x000fea0003800200 */
.L_x_783:
[----:B------:R0:W-:Y:S01]  /*1e30*/  STG.E.64 desc[UR4][R20.64+0x400], R14 ;  /* 0x0004000e14007986 */ /* 0x0001e2000c101b04 */
[----:B------:R-:W-:Y:S01]  /*1e40*/  VIADD R4, R4, 0x100 ;  /* 0x0000010004047836 */ /* 0x000fe20000000000 */
[----:B------:R-:W-:Y:S06]  /*1e50*/  @P0 BRA `(.L_x_785) ;  /* 0xfffffff400780947 */ /* 0x000fec000383ffff */
[----:B------:R-:W-:-:S07]  /*1e60*/  LOP3.LUT R5, R3, 0xffffff00, RZ, 0xc0, !PT ;  /* 0xffffff0003057812 */ /* 0x000fce00078ec0ff */
.L_x_776:
[----:B------:R-:W1:Y:S02]  /*1e70*/  LDC R0, c[0x0][0x388] ;  /* 0x0000e200ff007b82 */ /* 0x000e640000000800 */
[----:B-1----:R-:W-:-:S04]  /*1e80*/  LOP3.LUT R0, R0, 0x1, RZ, 0xc0, !PT ;  /* 0x0000000100007812 */ /* 0x002fc800078ec0ff */
[----:B------:R-:W-:-:S13]  /*1e90*/  ISETP.NE.U32.AND P0, PT, R0, 0x1, PT ;  /* 0x000000010000780c */ /* 0x000fda0003f05070 */
[----:B------:R-:W-:Y:S05]  /*1ea0*/  @P0 EXIT ;  /* 0x000000000000094d */ /* 0x000fea0003800000 */
[----:B------:R-:W-:-:S04]  /*1eb0*/  IMAD.IADD R3, R2, 0x1, R5 ;  /* 0x0000000102037824 */ /* 0x000fc800078e0205 */
[----:B------:R-:W-:-:S06]  /*1ec0*/  IMAD.WIDE R4, R3, 0x8, R8 ;  /* 0x0000000803047825 */ /* 0x000fcc00078e0208 */
[----:B------:R-:W2:Y:S01]  /*1ed0*/  LDG.E.64 R4, desc[UR4][R4.64] ;  /* 0x0000000404047981 */ /* 0x000ea2000c1e1b00 */
[----:B------:R-:W-:Y:S01]  /*1ee0*/  IMAD.MOV.U32 R8, RZ, RZ, 0x652b82fe ;  /* 0x652b82feff087424 */ /* 0x000fe200078e00ff */
[----:B------:R-:W-:Y:S01]  /*1ef0*/  MOV R9, 0x3ff71547 ;  /* 0x3ff7154700097802 */ /* 0x000fe20000000f00 */
[----:B------:R-:W-:Y:S01]  /*1f00*/  UMOV UR6, 0xfefa39ef ;  /* 0xfefa39ef00067882 */ /* 0x000fe20000000000 */
[----:B------:R-:W-:Y:S01]  /*1f10*/  UMOV UR7, 0x3fe62e42 ;  /* 0x3fe62e4200077882 */ /* 0x000fe20000000000 */
[----:B------:R-:W-:Y:S03]  /*1f20*/  BSSY.RECONVERGENT B0, `(.L_x_786) ;  /* 0x0000038000007945 */ /* 0x000fe60003800200 */
        /* <DEDUP_REMOVED lines=52> */
[----:B------:R-:W-:Y:S01]  /*2270*/  @!P1 LEA R9, R8, 0x3ff00000, 0x14 ;  /* 0x3ff0000008099811 */ /* 0x000fe200078ea0ff */
[----:B------:R-:W-:-:S06]  /*2280*/  @!P1 IMAD.MOV.U32 R8, RZ, RZ, RZ ;  /* 0x000000ffff089224 */ /* 0x000fcc00078e00ff */
[----:B------:R-:W-:-:S11]  /*2290*/  @!P1 DMUL R10, R4, R8 ;  /* 0x00000008040a9228 */ /* 0x000fd60000000000 */
.L_x_787:
[----:B------:R-:W-:Y:S05]  /*22a0*/  BSYNC.RECONVERGENT B0 ;  /* 0x0000000000007941 */ /* 0x000fea0003800200 */
.L_x_786:
[----:B------:R-:W-:Y:S01]  /*22b0*/  DADD R12, R10, 1 ;  /* 0x3ff000000a0c7429 */ /* 0x000fe20000000000 */
[----:B------:R-:W-:Y:S05]  /*22c0*/  BSSY.RECONVERGENT B0, `(.L_x_788) ;  /* 0x0000012000007945 */ /* 0x000fea0003800200 */
[----:B------:R-:W0:Y:S04]  /*22d0*/  MUFU.RCP64H R5, R13 ;  /* 0x0000000d00057308 */ /* 0x000e280000001800 */
[----:B------:R-:W-:-:S04]  /*22e0*/  IADD3 R4, PT, PT, R13, 0x300402, RZ ;  /* 0x003004020d047810 */ /* 0x000fc80007ffe0ff */
[----:B------:R-:W-:Y:S02]  /*22f0*/  FSETP.GEU.AND P0, PT, |R4|, 5.8789094863358348022e-39, PT ;  /* 0x004004020400780b */ /* 0x000fe40003f0e200 */
        /* <DEDUP_REMOVED lines=14> */
.L_x_789:
[----:B------:R-:W-:Y:S05]  /*23e0*/  BSYNC.RECONVERGENT B0 ;  /* 0x0000000000007941 */ /* 0x000fea0003800200 */
.L_x_788:
[----:B------:R-:W-:-:S05]  /*23f0*/  IMAD.WIDE R6, R3, 0x8, R6 ;  /* 0x0000000803067825 */ /* 0x000fca00078e0206 */
[----:B------:R-:W-:Y:S01]  /*2400*/  STG.E.64 desc[UR4][R6.64], R8 ;  /* 0x0000000806007986 */ /* 0x000fe2000c101b04 */
[----:B------:R-:W-:Y:S05]  /*2410*/  EXIT ;  /* 0x000000000000794d */ /* 0x000fea0003800000 */
        .weak           $__internal_4_$__cuda_sm20_dblrcp_rn_slowpath_v3
        .type           $__internal_4_$__cuda_sm20_dblrcp_rn_slowpath_v3,@function
        .size           $__internal_4_$__cuda_sm20_dblrcp_rn_slowpath_v3,(.L_x_1039 - $__internal_4_$__cuda_sm20_dblrcp_rn_slowpath_v3)
$__internal_4_$__cuda_sm20_dblrcp_rn_slowpath_v3:
[----:B------:R-:W-:Y:S01]  /*2420*/  DSETP.GTU.AND P1, PT, |R10|, +INF , PT ;  /* 0x7ff000000a00742a */ /* 0x000fe20003f2c200 */
[----:B------:R-:W-:-:S13]  /*2430*/  BSSY.RECONVERGENT B2, `(.L_x_790) ;  /* 0x0000023000027945 */ /* 0x000fda0003800200 */
[----:B------:R-:W-:Y:S05]  /*2440*/  @P1 BRA `(.L_x_791) ;  /* 0x00000000007c1947 */ /* 0x000fea0003800000 */
[----:B------:R-:W-:-:S05]  /*2450*/  LOP3.LUT R15, R11, 0x7fffffff, RZ, 0xc0, !PT ;  /* 0x7fffffff0b0f7812 */ /* 0x000fca00078ec0ff */
[----:B------:R-:W-:-:S05]  /*2460*/  VIADD R12, R15, 0xffffffff ;  /* 0xffffffff0f0c7836 */ /* 0x000fca0000000000 */
[----:B------:R-:W-:-:S13]  /*2470*/  ISETP.GE.U32.AND P1, PT, R12, 0x7fefffff, PT ;  /* 0x7fefffff0c00780c */ /* 0x000fda0003f26070 */
[----:B------:R-:W-:Y:S01]  /*2480*/  @P1 LOP3.LUT R13, R11, 0x7ff00000, RZ, 0x3c, !PT ;  /* 0x7ff000000b0d1812 */ /* 0x000fe200078e3cff */
[----:B------:R-:W-:Y:S01]  /*2490*/  @P1 IMAD.MOV.U32 R12, RZ, RZ, RZ ;  /* 0x000000ffff0c1224 */ /* 0x000fe200078e00ff */
[----:B------:R-:W-:Y:S06]  /*24a0*/  @P1 BRA `(.L_x_792) ;  /* 0x00000000006c1947 */ /* 0x000fec0003800000 */
[----:B------:R-:W-:-:S13]  /*24b0*/  ISETP.GE.U32.AND P1, PT, R15, 0x1000001, PT ;  /* 0x010000010f00780c */ /* 0x000fda0003f26070 */
[----:B------:R-:W-:Y:S05]  /*24c0*/  @!P1 BRA `(.L_x_793) ;  /* 0x0000000000349947 */ /* 0x000fea0003800000 */
[----:B------:R-:W-:Y:S01]  /*24d0*/  VIADD R13, R11, 0xc0200000 ;  /* 0xc02000000b0d7836 */ /* 0x000fe20000000000 */
[----:B------:R-:W-:-:S03]  /*24e0*/  MOV R12, R10 ;  /* 0x0000000a000c7202 */ /* 0x000fc60000000f00 */
[----:B------:R-:W0:Y:S03]  /*24f0*/  MUFU.RCP64H R15, R13 ;  /* 0x0000000d000f7308 */ /* 0x000e260000001800 */
[----:B0-----:R-:W-:-:S08]  /*2500*/  DFMA R16, -R12, R14, 1 ;  /* 0x3ff000000c10742b */ /* 0x001fd0000000010e */
[----:B------:R-:W-:-:S08]  /*2510*/  DFMA R16, R16, R16, R16 ;  /* 0x000000101010722b */ /* 0x000fd00000000010 */
[----:B------:R-:W-:-:S08]  /*2520*/  DFMA R16, R14, R16, R14 ;  /* 0x000000100e10722b */ /* 0x000fd0000000000e */
[----:B------:R-:W-:-:S08]  /*2530*/  DFMA R14, -R12, R16, 1 ;  /* 0x3ff000000c0e742b */ /* 0x000fd00000000110 */
[----:B------:R-:W-:-:S08]  /*2540*/  DFMA R14, R16, R14, R16 ;  /* 0x0000000e100e722b */ /* 0x000fd00000000010 */
[----:B------:R-:W-:-:S08]  /*2550*/  DMUL R14, R14, 2.2250738585072013831e-308 ;  /* 0x001000000e0e7828 */ /* 0x000fd00000000000 */
[----:B------:R-:W-:-:S08]  /*2560*/  DFMA R10, -R10, R14, 1 ;  /* 0x3ff000000a0a742b */ /* 0x000fd0000000010e */
[----:B------:R-:W-:-:S08]  /*2570*/  DFMA R10, R10, R10, R10 ;  /* 0x0000000a0a0a722b */ /* 0x000fd0000000000a */
[----:B------:R-:W-:Y:S01]  /*2580*/  DFMA R12, R14, R10, R14 ;  /* 0x0000000a0e0c722b */ /* 0x000fe2000000000e */
[----:B------:R-:W-:Y:S10]  /*2590*/  BRA `(.L_x_792) ;  /* 0x0000000000307947 */ /* 0x000ff40003800000 */
.L_x_793:
[----:B------:R-:W-:Y:S01]  /*25a0*/  DMUL R10, R10, 8.11296384146066816958e+31 ;  /* 0x469000000a0a7828 */ /* 0x000fe20000000000 */
[----:B------:R-:W-:-:S05]  /*25b0*/  IMAD.MOV.U32 R12, RZ, RZ, R14 ;  /* 0x000000ffff0c7224 */ /* 0x000fca00078e000e */
[----:B------:R-:W0:Y:S02]  /*25c0*/  MUFU.RCP64H R13, R11 ;  /* 0x0000000b000d7308 */ /* 0x000e240000001800 */
[----:B0-----:R-:W-:-:S08]  /*25d0*/  DFMA R14, -R10, R12, 1 ;  /* 0x3ff000000a0e742b */ /* 0x001fd0000000010c */
[----:B------:R-:W-:-:S08]  /*25e0*/  DFMA R14, R14, R14, R14 ;  /* 0x0000000e0e0e722b */ /* 0x000fd0000000000e */
[----:B------:R-:W-:-:S08]  /*25f0*/  DFMA R14, R12, R14, R12 ;  /* 0x0000000e0c0e722b */ /* 0x000fd0000000000c */
[----:B------:R-:W-:-:S08]  /*2600*/  DFMA R12, -R10, R14, 1 ;  /* 0x3ff000000a0c742b */ /* 0x000fd0000000010e */
[----:B------:R-:W-:-:S08]  /*2610*/  DFMA R12, R14, R12, R14 ;  /* 0x0000000c0e0c722b */ /* 0x000fd0000000000e */
[----:B------:R-:W-:Y:S01]  /*2620*/  DMUL R12, R12, 8.11296384146066816958e+31 ;  /* 0x469000000c0c7828 */ /* 0x000fe20000000000 */
[----:B------:R-:W-:Y:S10]  /*2630*/  BRA `(.L_x_792) ;  /* 0x0000000000087947 */ /* 0x000ff40003800000 */
.L_x_791:
[----:B------:R-:W-:Y:S01]  /*2640*/  LOP3.LUT R13, R11, 0x80000, RZ, 0xfc, !PT ;  /* 0x000800000b0d7812 */ /* 0x000fe200078efcff */
[----:B------:R-:W-:-:S07]  /*2650*/  IMAD.MOV.U32 R12, RZ, RZ, R10 ;  /* 0x000000ffff0c7224 */ /* 0x000fce00078e000a */
.L_x_792:
[----:B------:R-:W-:Y:S05]  /*2660*/  BSYNC.RECONVERGENT B2 ;  /* 0x0000000000027941 */ /* 0x000fea0003800200 */
.L_x_790:
[----:B------:R-:W-:Y:S02]  /*2670*/  IMAD.MOV.U32 R10, RZ, RZ, R0 ;  /* 0x000000ffff0a7224 */ /* 0x000fe400078e0000 */
[----:B------:R-:W-:Y:S02]  /*2680*/  IMAD.MOV.U32 R11, RZ, RZ, 0x0 ;  /* 0x00000000ff0b7424 */ /* 0x000fe400078e00ff */
[----:B------:R-:W-:Y:S02]  /*2690*/  IMAD.MOV.U32 R14, RZ, RZ, R12 ;  /* 0x000000ffff0e7224 */ /* 0x000fe400078e000c */
[----:B------:R-:W-:Y:S01]  /*26a0*/  IMAD.MOV.U32 R15, RZ, RZ, R13 ;  /* 0x000000ffff0f7224 */ /* 0x000fe200078e000d */
[----:B------:R-:W-:Y:S06]  /*26b0*/  RET.REL.NODEC R10 `(_ZN3cub18CUB_300001_SM_10006detail9transform16transform_kernelINS2_10policy_hubILb1EN4cuda3std3__45tupleIJN6thrust24THRUST_300001_SM_1000_NS6detail15normal_iteratorINSA_10device_ptrIdEEEEEEEE10policy1000El7SigmoidSF_JPdEEEvT0_iT1_T2_DpNS2_10kernel_argIT3_EE) ;  /* 0xffffffd80a507950 */ /* 0x000fec0003c3ffff */
.L_x_794:
        /* <DEDUP_REMOVED lines=12> */
.L_x_1039:


//--------------------- .text._ZN3cub18CUB_300001_SM_10006detail9transform16transform_kernelINS2_10policy_hubILb1EN4cuda3std3__45tupleIJN6thrust24THRUST_300001_SM_1000_NS6detail15normal_iteratorINSA_10device_ptrIdEEEEEEEE10policy1000Ei7SigmoidSF_JPdEEEvT0_iT1_T2_DpNS2_10kernel_argIT3_EE --------------------------
	.section	.text._ZN3cub18CUB_300001_SM_10006detail9transform16transform_kernelINS2_10policy_hubILb1EN4cuda3std3__45tupleIJN6thrust24THRUST_300001_SM_1000_NS6detail15normal_iteratorINSA_10device_ptrIdEEEEEEEE10policy1000Ei7SigmoidSF_JPdEEEvT0_iT1_T2_DpNS2_10kernel_argIT3_EE,"ax",@progbits
	.align	128
        .global         _ZN3cub18CUB_300001_SM_10006detail9transform16transform_kernelINS2_10policy_hubILb1EN4cuda3std3__45tupleIJN6thrust24THRUST_300001_SM_1000_NS6detail15normal_iteratorINSA_10device_ptrIdEEEEEEEE10policy1000Ei7SigmoidSF_JPdEEEvT0_iT1_T2_DpNS2_10kernel_argIT3_EE
        .type           _ZN3cub18CUB_300001_SM_10006detail9transform16transform_kernelINS2_10policy_hubILb1EN4cuda3std3__45tupleIJN6thrust24THRUST_300001_SM_1000_NS6detail15normal_iteratorINSA_10device_ptrIdEEEEEEEE10policy1000Ei7SigmoidSF_JPdEEEvT0_iT1_T2_DpNS2_10kernel_argIT3_EE,@function
        .size           _ZN3cub18CUB_300001_SM_10006detail9transform16transform_kernelINS2_10policy_hubILb1EN4cuda3std3__45tupleIJN6thrust24THRUST_300001_SM_1000_NS6detail15normal_iteratorINSA_10device_ptrIdEEEEEEEE10policy1000Ei7SigmoidSF_JPdEEEvT0_iT1_T2_DpNS2_10kernel_argIT3_EE,(.L_x_1040 - _ZN3cub18CUB_300001_SM_10006detail9transform16transform_kernelINS2_10policy_hubILb1EN4cuda3std3__45tupleIJN6thrust24THRUST_300001_SM_1000_NS6detail15normal_iteratorINSA_10device_ptrIdEEEEEEEE10policy1000Ei7SigmoidSF_JPdEEEvT0_iT1_T2_DpNS2_10kernel_argIT3_EE)
        .other          _ZN3cub18CUB_300001_SM_10006detail9transform16transform_kernelINS2_10policy_hubILb1EN4cuda3std3__45tupleIJN6thrust24THRUST_300001_SM_1000_NS6detail15normal_iteratorINSA_10device_ptrIdEEEEEEEE10policy1000Ei7SigmoidSF_JPdEEEvT0_iT1_T2_DpNS2_10kernel_argIT3_EE,@"STO_CUDA_ENTRY STV_DEFAULT"
_ZN3cub18CUB_300001_SM_10006detail9transform16transform_kernelINS2_10policy_hubILb1EN4cuda3std3__45tupleIJN6thrust24THRUST_300001_SM_1000_NS6detail15normal_iteratorINSA_10device_ptrIdEEEEEEEE10policy1000Ei7SigmoidSF_JPdEEEvT0_iT1_T2_DpNS2_10kernel_argIT3_EE:
.text._ZN3cub18CUB_300001_SM_10006detail9transform16transform_kernelINS2_10policy_hubILb1EN4cuda3std3__45tupleIJN6thrust24THRUST_300001_SM_1000_NS6detail15normal_iteratorINSA_10device_ptrIdEEEEEEEE10policy1000Ei7SigmoidSF_JPdEEEvT0_iT1_T2_DpNS2_10kernel_argIT3_EE:
[----:B------:R-:W-:Y:S08]  /*0000*/  LDC R1, c[0x0][0x37c] ;  /* 0x0000df00ff017b82 */ /* 0x000ff00000000800 */
[----:B------:R-:W0:Y:S01]  /*0010*/  LDC.64 R4, c[0x0][0x380] ;  /* 0x0000e000ff047b82 */ /* 0x000e220000000a00 */
[----:B------:R-:W1:Y:S01]  /*0020*/  S2R R2, SR_TID.X ;  /* 0x0000000000027919 */ /* 0x000e620000002100 */
[----:B------:R-:W-:Y:S06]  /*0030*/  BSSY.RECONVERGENT B0, `(.L_x_795) ;  /* 0x0000017000007945 */ /* 0x000fec0003800200 */
[----:B------:R-:W2:Y:S08]  /*0040*/  S2UR UR4, SR_CTAID.X ;  /* 0x00000000000479c3 */ /* 0x000eb00000002500 */
[----:B------:R-:W3:Y:S01]  /*0050*/  LDC.64 R8, c[0x0][0x398] ;  /* 0x0000e600ff087b82 */ /* 0x000ee20000000a00 */
[----:B0-----:R-:W-:-:S07]  /*0060*/  IMAD.SHL.U32 R3, R5, 0x80, RZ ;  /* 0x0000008005037824 */ /* 0x001fce00078e00ff */
[----:B------:R-:W0:Y:S01]  /*0070*/  LDC.64 R6, c[0x0][0x390] ;  /* 0x0000e400ff067b82 */ /* 0x000e220000000a00 */
[----:B--2---:R-:W-:Y:S01]  /*0080*/  IMAD R13, R3, UR4, RZ ;  /* 0x00000004030d7c24 */ /* 0x004fe2000f8e02ff */
[----:B------:R-:W2:Y:S01]  /*0090*/  LDCU.64 UR4, c[0x0][0x358] ;  /* 0x00006b00ff0477ac */ /* 0x000ea20008000a00 */
[----:B-1----:R-:W-:Y:S02]  /*00a0*/  IMAD.SHL.U32 R15, R2, 0x80, RZ ;  /* 0x00000080020f7824 */ /* 0x002fe400078e00ff */
[----:B------:R-:W-:-:S05]  /*00b0*/  IMAD.IADD R0, R4, 0x1, -R13 ;  /* 0x0000000104007824 */ /* 0x000fca00078e0a0d */
[CC--:B------:R-:W-:Y:S02]  /*00c0*/  VIMNMX R4, PT, PT, R3.reuse, R0.reuse, PT ;  /* 0x0000000003047248 */ /* 0x0c0fe40003fe0100 */
[----:B------:R-:W-:-:S03]  /*00d0*/  ISETP.GT.AND P0, PT, R3, R0, PT ;  /* 0x000000000300720c */ /* 0x000fc60003f04270 */
[----:B------:R-:W-:-:S05]  /*00e0*/  IMAD.SHL.U32 R12, R4, 0x8, RZ ;  /* 0x00000008040c7824 */ /* 0x000fca00078e00ff */
[----:B------:R-:W-:-:S13]  /*00f0*/  ISETP.GE.AND P1, PT, R15, R12, PT ;  /* 0x0000000c0f00720c */ /* 0x000fda0003f26270 */
[----:B--23--:R-:W-:Y:S05]  /*0100*/  @P1 BRA `(.L_x_796) ;  /* 0x0000000000241947 */ /* 0x00cfea0003800000 */
[----:B------:R-:W1:Y:S02]  /*0110*/  LDC.64 R10, c[0x0][0x398] ;  /* 0x0000e600ff0a7b82 */ /* 0x000e640000000a00 */
[----:B-1----:R-:W-:-:S04]  /*0120*/  IMAD.WIDE.U32 R10, R2, 0x80, R10 ;  /* 0x00000080020a7825 */ /* 0x002fc800078e000a */
[----:B------:R-:W-:-:S07]  /*0130*/  IMAD.WIDE R10, R13, 0x8, R10 ;  /* 0x000000080d0a7825 */ /* 0x000fce00078e020a */
.L_x_797:
[----:B------:R-:W-:Y:S01]  /*0140*/  VIADD R15, R15, 0x4000 ;  /* 0x000040000f0f7836 */ /* 0x000fe20000000000 */
[----:B------:R1:W-:Y:S04]  /*0150*/  CCTL.E.PF2 [R10] ;  /* 0x000000000a00798f */ /* 0x0003e80000800100 */
[----:B------:R-:W-:Y:S02]  /*0160*/  ISETP.GE.AND P1, PT, R15, R12, PT ;  /* 0x0000000c0f00720c */ /* 0x000fe40003f26270 */
[----:B-1----:R-:W-:-:S04]  /*0170*/  IADD3 R10, P2, PT, R10, 0x4000, RZ ;  /* 0x000040000a0a7810 */ /* 0x002fc80007f5e0ff */
[----:B------:R-:W-:-:S07]  /*0180*/  IADD3.X R11, PT, PT, RZ, R11, RZ, P2, !PT ;  /* 0x0000000bff0b7210 */ /* 0x000fce00017fe4ff */
[----:B------:R-:W-:Y:S05]  /*0190*/  @!P1 BRA `(.L_x_797) ;  /* 0xfffffffc00e89947 */ /* 0x000fea000383ffff */
.L_x_796:
[----:B------:R-:W-:Y:S05]  /*01a0*/  BSYNC.RECONVERGENT B0 ;  /* 0x0000000000007941 */ /* 0x000fea0003800200 */
.L_x_795:
[----:B------:R-:W-:-:S04]  /*01b0*/  IMAD.WIDE R8, R13, 0x8, R8 ;  /* 0x000000080d087825 */ /* 0x000fc800078e0208 */
[----:B0-----:R-:W-:Y:S01]  /*01c0*/  IMAD.WIDE R6, R13, 0x8, R6 ;  /* 0x000000080d067825 */ /* 0x001fe200078e0206 */
[----:B------:R-:W-:Y:S06]  /*01d0*/  @P0 BRA `(.L_x_798) ;  /* 0x0000001000180947 */ /* 0x000fec0003800000 */
[----:B------:R-:W-:-:S13]  /*01e0*/  ISETP.GE.AND P0, PT, R5, 0x1, PT ;  /* 0x000000010500780c */ /* 0x000fda0003f06270 */
[----:B------:R-:W-:Y:S05]  /*01f0*/  @!P0 EXIT ;  /* 0x000000000000894d */ /* 0x000fea0003800000 */
[----:B------:R-:W-:Y:S01]  /*0200*/  ISETP.NE.AND P0, PT, R5, 0x1, PT ;  /* 0x000000010500780c */ /* 0x000fe20003f05270 */
[----:B------:R-:W-:-:S12]  /*0210*/  IMAD.MOV.U32 R11, RZ, RZ, RZ ;  /* 0x000000ffff0b7224 */ /* 0x000fd800078e00ff */
[----:B------:R-:W-:Y:S05]  /*0220*/  @!P0 BRA `(.L_x_799) ;  /* 0x0000000800988947 */ /* 0x000fea0003800000 */
[----:B------:R-:W-:Y:S01]  /*0230*/  LOP3.LUT R5, R5, 0x7ffffffe, RZ, 0xc0, !PT ;  /* 0x7ffffffe05057812 */ /* 0x000fe200078ec0ff */
[----:B------:R-:W-:-:S04]  /*0240*/  IMAD.MOV.U32 R4, RZ, RZ, R2 ;  /* 0x000000ffff047224 */ /* 0x000fc800078e0002 */
[----:B------:R-:W-:-:S07]  /*0250*/  IMAD.MOV R5, RZ, RZ, -R5 ;  /* 0x000000ffff057224 */ /* 0x000fce00078e0a05 */
.L_x_808:
        /* <DEDUP_REMOVED lines=61> */
.L_x_801:
[----:B------:R-:W-:Y:S05]  /*0630*/  BSYNC.RECONVERGENT B0 ;  /* 0x0000000000007941 */ /* 0x000fea0003800200 */
.L_x_800:
        /* <DEDUP_REMOVED lines=16> */
[----:B------:R-:W-:Y:S05]  /*0740*/  CALL.REL.NOINC `($__internal_5_$__cuda_sm20_dblrcp_rn_slowpath_v3) ;  /* 0x0000001c00087944 */ /* 0x000fea0003c00000 */
.L_x_803:
[----:B------:R-:W-:Y:S05]  /*0750*/  BSYNC.RECONVERGENT B0 ;  /* 0x0000000000007941 */ /* 0x000fea0003800200 */
.L_x_802:
        /* <DEDUP_REMOVED lines=62> */
.L_x_805:
[----:B------:R-:W-:Y:S05]  /*0b40*/  BSYNC.RECONVERGENT B0 ;  /* 0x0000000000007941 */ /* 0x000fea0003800200 */
.L_x_804:
        /* <DEDUP_REMOVED lines=15> */
.L_x_807:
[----:B------:R-:W-:Y:S05]  /*0c40*/  BSYNC.RECONVERGENT B0 ;  /* 0x0000000000007941 */ /* 0x000fea0003800200 */
.L_x_806:
[----:B------:R0:W-:Y:S01]  /*0c50*/  STG.E.64 desc[UR4][R20.64+0x400], R14 ;  /* 0x0004000e14007986 */ /* 0x0001e2000c101b04 */
[----:B------:R-:W-:Y:S01]  /*0c60*/  VIADD R4, R4, 0x100 ;  /* 0x0000010004047836 */ /* 0x000fe20000000000 */
[----:B------:R-:W-:Y:S06]  /*0c70*/  @P0 BRA `(.L_x_808) ;  /* 0xfffffff400780947 */ /* 0x000fec000383ffff */
[----:B------:R-:W-:-:S07]  /*0c80*/  LOP3.LUT R11, R3, 0xffffff00, RZ, 0xc0, !PT ;  /* 0xffffff00030b7812 */ /* 0x000fce00078ec0ff */
.L_x_799:
        /* <DEDUP_REMOVED lines=62> */
[----:B------:R-:W-:Y:S01]  /*1070*/  @!P1 IMAD.IADD R8, R8, 0x1, -R5 ;  /* 0x0000000108089824 */ /* 0x000fe200078e0a05 */
[----:B------:R-:W-:-:S04]  /*1080*/  @!P1 LEA R5, R5, R13, 0x14 ;  /* 0x0000000d05059211 */ /* 0x000fc800078ea0ff */
[----:B------:R-:W-:Y:S01]  /*1090*/  @!P1 LEA R9, R8, 0x3ff00000, 0x14 ;  /* 0x3ff0000008099811 */ /* 0x000fe200078ea0ff */
[----:B------:R-:W-:-:S06]  /*10a0*/  @!P1 IMAD.MOV.U32 R8, RZ, RZ, RZ ;  /* 0x000000ffff089224 */ /* 0x000fcc00078e00ff */
[----:B------:R-:W-:-:S11]  /*10b0*/  @!P1 DMUL R10, R4, R8 ;  /* 0x00000008040a9228 */ /* 0x000fd60000000000 */
.L_x_810:
[----:B------:R-:W-:Y:S05]  /*10c0*/  BSYNC.RECONVERGENT B0 ;  /* 0x0000000000007941 */ /* 0x000fea0003800200 */
.L_x_809:
        /* <DEDUP_REMOVED lines=14> */
[----:B------:R-:W-:Y:S01]  /*11b0*/  IMAD.MOV.U32 R11, RZ, RZ, R13 ;  /* 0x000000ffff0b7224 */ /* 0x000fe200078e000d */
[----:B------:R-:W-:-:S07]  /*11c0*/  IADD3 R14, PT, PT, R14, -0x100000, RZ ;  /* 0xfff000000e0e7810 */ /* 0x000fce0007ffe0ff */
[----:B------:R-:W-:Y:S05]  /*11d0*/  CALL.REL.NOINC `($__internal_5_$__cuda_sm20_dblrcp_rn_slowpath_v3) ;  /* 0x0000001000647944 */ /* 0x000fea0003c00000 */
[----:B------:R-:W-:Y:S02]  /*11e0*/  IMAD.MOV.U32 R8, RZ, RZ, R14 ;  /* 0x000000ffff087224 */ /* 0x000fe400078e000e */
[----:B------:R-:W-:-:S07]  /*11f0*/  IMAD.MOV.U32 R9, RZ, RZ, R15 ;  /* 0x000000ffff097224 */ /* 0x000fce00078e000f */
.L_x_812:
[----:B------:R-:W-:Y:S05]  /*1200*/  BSYNC.RECONVERGENT B0 ;  /* 0x0000000000007941 */ /* 0x000fea0003800200 */
.L_x_811:
[----:B------:R-:W-:-:S05]  /*1210*/  IMAD.WIDE R6, R3, 0x8, R6 ;  /* 0x0000000803067825 */ /* 0x000fca00078e0206 */
[----:B------:R-:W-:Y:S01]  /*1220*/  STG.E.64 desc[UR4][R6.64], R8 ;  /* 0x0000000806007986 */ /* 0x000fe2000c101b04 */
[----:B------:R-:W-:Y:S05]  /*1230*/  EXIT ;  /* 0x000000000000794d */ /* 0x000fea0003800000 */
.L_x_798:
        /* <DEDUP_REMOVED lines=8> */
.L_x_826:
[C---:B------:R-:W-:Y:S01]  /*12c0*/  ISETP.GE.AND P1, PT, R5.reuse, R4, PT ;  /* 0x000000040500720c */ /* 0x040fe20003f26270 */
[----:B------:R-:W-:Y:S01]  /*12d0*/  BSSY.RECONVERGENT B0, `(.L_x_814) ;  /* 0x0000055000007945 */ /* 0x000fe20003800200 */
[----:B------:R-:W-:Y:S01]  /*12e0*/  IADD3 R18, PT, PT, R18, 0x2, RZ ;  /* 0x0000000212127810 */ /* 0x000fe20007ffe0ff */
        /* <DEDUP_REMOVED lines=64> */
.L_x_817:
[----:B------:R-:W-:Y:S05]  /*16f0*/  BSYNC.RECONVERGENT B1 ;  /* 0x0000000000017941 */ /* 0x000fea0003800200 */
.L_x_816:
        /* <DEDUP_REMOVED lines=12> */
[----:B------:R-:W-:Y:S02]  /*17c0*/  MOV R0, 0x17f0 ;  /* 0x000017f000007802 */ /* 0x000fe40000000f00 */
[----:B------:R-:W-:-:S07]  /*17d0*/  IADD3 R14, PT, PT, R14, -0x100000, RZ ;  /* 0xfff000000e0e7810 */ /* 0x000fce0007ffe0ff */
[----:B------:R-:W-:Y:S05]  /*17e0*/  CALL.REL.NOINC `($__internal_5_$__cuda_sm20_dblrcp_rn_slowpath_v3) ;  /* 0x0000000800e07944 */ /* 0x000fea0003c00000 */
.L_x_819:
[----:B------:R-:W-:Y:S05]  /*17f0*/  BSYNC.RECONVERGENT B1 ;  /* 0x0000000000017941 */ /* 0x000fea0003800200 */
.L_x_818:
[----:B------:R-:W-:-:S05]  /*1800*/  IMAD.WIDE R10, R5, 0x8, R6 ;  /* 0x00000008050a7825 */ /* 0x000fca00078e0206 */
[----:B------:R0:W-:Y:S02]  /*1810*/  STG.E.64 desc[UR4][R10.64], R14 ;  /* 0x0000000e0a007986 */ /* 0x0001e4000c101b04 */
.L_x_815:
[----:B------:R-:W-:Y:S05]  /*1820*/  BSYNC.RECONVERGENT B0 ;  /* 0x0000000000007941 */ /* 0x000fea0003800200 */
.L_x_814:
        /* <DEDUP_REMOVED lines=64> */
.L_x_823:
[----:B------:R-:W-:Y:S05]  /*1c30*/  BSYNC.RECONVERGENT B1 ;  /* 0x0000000000017941 */ /* 0x000fea0003800200 */
.L_x_822:
        /* <DEDUP_REMOVED lines=15> */
.L_x_825:
[----:B------:R-:W-:Y:S05]  /*1d30*/  BSYNC.RECONVERGENT B1 ;  /* 0x0000000000017941 */ /* 0x000fea0003800200 */
.L_x_824:
[----:B------:R-:W-:-:S05]  /*1d40*/  IMAD.WIDE R10, R19, 0x8, R6 ;  /* 0x00000008130a7825 */ /* 0x000fca00078e0206 */
[----:B------:R1:W-:Y:S02]  /*1d50*/  STG.E.64 desc[UR4][R10.64], R14 ;  /* 0x0000000e0a007986 */ /* 0x0003e4000c101b04 */
.L_x_821:
[----:B------:R-:W-:Y:S05]  /*1d60*/  BSYNC.RECONVERGENT B0 ;  /* 0x0000000000007941 */ /* 0x000fea0003800200 */
.L_x_820:
[----:B------:R-:W-:Y:S01]  /*1d70*/  VIADD R5, R5, 0x100 ;  /* 0x0000010005057836 */ /* 0x000fe20000000000 */
[----:B------:R-:W-:Y:S06]  /*1d80*/  @P0 BRA `(.L_x_826) ;  /* 0xfffffff4004c0947 */ /* 0x000fec000383ffff */
[----:B01----:R-:W-:-:S07]  /*1d90*/  LOP3.LUT R11, R3, 0xffffff00, RZ, 0xc0, !PT ;  /* 0xffffff00030b7812 */ /* 0x003fce00078ec0ff */
.L_x_813:
[----:B------:R-:W0:Y:S02]  /*1da0*/  LDC R0, c[0x0][0x384] ;  /* 0x0000e100ff007b82 */ /* 0x000e240000000800 */
[----:B0-----:R-:W-:-:S04]  /*1db0*/  LOP3.LUT R0, R0, 0x1, RZ, 0xc0, !PT ;  /* 0x0000000100007812 */ /* 0x001fc800078ec0ff */
[----:B------:R-:W-:-:S13]  /*1dc0*/  ISETP.NE.U32.AND P0, PT, R0, 0x1, PT ;  /* 0x000000010000780c */ /* 0x000fda0003f05070 */
[----:B------:R-:W-:Y:S05]  /*1dd0*/  @P0 EXIT ;  /* 0x000000000000094d */ /* 0x000fea0003800000 */
[----:B------:R-:W-:-:S05]  /*1de0*/  IMAD.IADD R3, R2, 0x1, R11 ;  /* 0x0000000102037824 */ /* 0x000fca00078e020b */
[----:B------:R-:W-:-:S13]  /*1df0*/  ISETP.GE.AND P0, PT, R3, R4, PT ;  /* 0x000000040300720c */ /* 0x000fda0003f06270 */
[----:B------:R-:W-:Y:S05]  /*1e00*/  @P0 EXIT ;  /* 0x000000000000094d */ /* 0x000fea0003800000 */
        /* <DEDUP_REMOVED lines=62> */
.L_x_828:
[----:B------:R-:W-:Y:S05]  /*21f0*/  BSYNC.RECONVERGENT B0 ;  /* 0x0000000000007941 */ /* 0x000fea0003800200 */
.L_x_827:
        /* <DEDUP_REMOVED lines=13> */
[----:B------:R-:W-:Y:S02]  /*22d0*/  MOV R11, R13 ;  /* 0x0000000d000b7202 */ /* 0x000fe40000000f00 */
[----:B------:R-:W-:Y:S01]  /*22e0*/  MOV R0, 0x2310 ;  /* 0x0000231000007802 */ /* 0x000fe20000000f00 */
[----:B------:R-:W-:-:S07]  /*22f0*/  VIADD R14, R14, 0xfff00000 ;  /* 0xfff000000e0e7836 */ /* 0x000fce0000000000 */
[----:B------:R-:W-:Y:S05]  /*2300*/  CALL.REL.NOINC `($__internal_5_$__cuda_sm20_dblrcp_rn_slowpath_v3) ;  /* 0x0000000000187944 */ /* 0x000fea0003c00000 */
[----:B------:R-:W-:Y:S02]  /*2310*/  IMAD.MOV.U32 R8, RZ, RZ, R14 ;  /* 0x000000ffff087224 */ /* 0x000fe400078e000e */
[----:B------:R-:W-:-:S07]  /*2320*/  IMAD.MOV.U32 R9, RZ, RZ, R15 ;  /* 0x000000ffff097224 */ /* 0x000fce00078e000f */
.L_x_830:
[----:B------:R-:W-:Y:S05]  /*2330*/  BSYNC.RECONVERGENT B0 ;  /* 0x0000000000007941 */ /* 0x000fea0003800200 */
.L_x_829:
[----:B------:R-:W-:-:S05]  /*2340*/  IMAD.WIDE R6, R3, 0x8, R6 ;  /* 0x0000000803067825 */ /* 0x000fca00078e0206 */
[----:B------:R-:W-:Y:S01]  /*2350*/  STG.E.64 desc[UR4][R6.64], R8 ;  /* 0x0000000806007986 */ /* 0x000fe2000c101b04 */
[----:B------:R-:W-:Y:S05]  /*2360*/  EXIT ;  /* 0x000000000000794d */ /* 0x000fea0003800000 */
        .weak           $__internal_5_$__cuda_sm20_dblrcp_rn_slowpath_v3
        .type           $__internal_5_$__cuda_sm20_dblrcp_rn_slowpath_v3,@function
        .size           $__internal_5_$__cuda_sm20_dblrcp_rn_slowpath_v3,(.L_x_1040 - $__internal_5_$__cuda_sm20_dblrcp_rn_slowpath_v3)
$__internal_5_$__cuda_sm20_dblrcp_rn_slowpath_v3:
[----:B------:R-:W-:Y:S01]  /*2370*/  DSETP.GTU.AND P1, PT, |R10|, +INF , PT ;  /* 0x7ff000000a00742a */ /* 0x000fe20003f2c200 */
[----:B------:R-:W-:-:S13]  /*2380*/  BSSY.RECONVERGENT B2, `(.L_x_831) ;  /* 0x0000023000027945 */ /* 0x000fda0003800200 */
[----:B------:R-:W-:Y:S05]  /*2390*/  @P1 BRA `(.L_x_832) ;  /* 0x00000000007c1947 */ /* 0x000fea0003800000 */
[----:B------:R-:W-:-:S05]  /*23a0*/  LOP3.LUT R15, R11, 0x7fffffff, RZ, 0xc0, !PT ;  /* 0x7fffffff0b0f7812 */ /* 0x000fca00078ec0ff */
[----:B------:R-:W-:-:S05]  /*23b0*/  VIADD R12, R15, 0xffffffff ;  /* 0xffffffff0f0c7836 */ /* 0x000fca0000000000 */
[----:B------:R-:W-:-:S13]  /*23c0*/  ISETP.GE.U32.AND P1, PT, R12, 0x7fefffff, PT ;  /* 0x7fefffff0c00780c */ /* 0x000fda0003f26070 */
[----:B------:R-:W-:Y:S02]  /*23d0*/  @P1 LOP3.LUT R13, R11, 0x7ff00000, RZ, 0x3c, !PT ;  /* 0x7ff000000b0d1812 */ /* 0x000fe400078e3cff */
[----:B------:R-:W-:Y:S01]  /*23e0*/  @P1 MOV R12, RZ ;  /* 0x000000ff000c1202 */ /* 0x000fe20000000f00 */
[----:B------:R-:W-:Y:S06]  /*23f0*/  @P1 BRA `(.L_x_833) ;  /* 0x00000000006c1947 */ /* 0x000fec0003800000 */
[----:B------:R-:W-:-:S13]  /*2400*/  ISETP.GE.U32.AND P1, PT, R15, 0x1000001, PT ;  /* 0x010000010f00780c */ /* 0x000fda0003f26070 */
[----:B------:R-:W-:Y:S05]  /*2410*/  @!P1 BRA `(.L_x_834) ;  /* 0x0000000000349947 */ /* 0x000fea0003800000 */
[----:B------:R-:W-:Y:S02]  /*2420*/  VIADD R13, R11, 0xc0200000 ;  /* 0xc02000000b0d7836 */ /* 0x000fe40000000000 */
[----:B------:R-:W-:Y:S02]  /*2430*/  IMAD.MOV.U32 R12, RZ, RZ, R10 ;  /* 0x000000ffff0c7224 */ /* 0x000fe400078e000a */
[----:B------:R-:W0:Y:S04]  /*2440*/  MUFU.RCP64H R15, R13 ;  /* 0x0000000d000f7308 */ /* 0x000e280000001800 */
        /* <DEDUP_REMOVED lines=10> */
.L_x_834:
        /* <DEDUP_REMOVED lines=10> */
.L_x_832:
[----:B------:R-:W-:Y:S01]  /*2590*/  LOP3.LUT R13, R11, 0x80000, RZ, 0xfc, !PT ;  /* 0x000800000b0d7812 */ /* 0x000fe200078efcff */
[----:B------:R-:W-:-:S07]  /*25a0*/  IMAD.MOV.U32 R12, RZ, RZ, R10 ;  /* 0x000000ffff0c7224 */ /* 0x000fce00078e000a */
.L_x_833:
[----:B------:R-:W-:Y:S05]  /*25b0*/  BSYNC.RECONVERGENT B2 ;  /* 0x0000000000027941 */ /* 0x000fea0003800200 */
.L_x_831:
[----:B------:R-:W-:Y:S01]  /*25c0*/  IMAD.MOV.U32 R10, RZ, RZ, R0 ;  /* 0x000000ffff0a7224 */ /* 0x000fe200078e0000 */
[----:B------:R-:W-:Y:S01]  /*25d0*/  MOV R14, R12 ;  /* 0x0000000c000e7202 */ /* 0x000fe20000000f00 */
[----:B------:R-:W-:Y:S02]  /*25e0*/  IMAD.MOV.U32 R11, RZ, RZ, 0x0 ;  /* 0x00000000ff0b7424 */ /* 0x000fe400078e00ff */
[----:B------:R-:W-:Y:S02]  /*25f0*/  IMAD.MOV.U32 R15, RZ, RZ, R13 ;  /* 0x000000ffff0f7224 */ /* 0x000fe400078e000d */
[----:B------:R-:W-:Y:S05]  /*2600*/  RET.REL.NODEC R10 `(_ZN3cub18CUB_300001_SM_10006detail9transform16transform_kernelINS2_10policy_hubILb1EN4cuda3std3__45tupleIJN6thrust24THRUST_300001_SM_1000_NS6detail15normal_iteratorINSA_10device_ptrIdEEEEEEEE10policy1000Ei7SigmoidSF_JPdEEEvT0_iT1_T2_DpNS2_10kernel_argIT3_EE) ;  /* 0xffffffd80a7c7950 */ /* 0x000fea0003c3ffff */
.L_x_835:
        /* <DEDUP_REMOVED lines=15> */
.L_x_1040:


//--------------------- .text._ZN3cub18CUB_300001_SM_10006detail9transform16transform_kernelINS2_10policy_hubILb1EN4cuda3std3__45tupleIJN6thrust24THRUST_300001_SM_1000_NS6detail15normal_iteratorINSA_10device_ptrIdEEEEEEEE10policy1000El4TanHSF_JPdEEEvT0_iT1_T2_DpNS2_10kernel_argIT3_EE --------------------------
	.section	.text._ZN3cub18CUB_300001_SM_10006detail9transform16transform_kernelINS2_10policy_hubILb1EN4cuda3std3__45tupleIJN6thrust24THRUST_300001_SM_1000_NS6detail15normal_iteratorINSA_10device_ptrIdEEEEEEEE10policy1000El4TanHSF_JPdEEEvT0_iT1_T2_DpNS2_10kernel_argIT3_EE,"ax",@progbits
	.align	128
        .global         _ZN3cub18CUB_300001_SM_10006detail9transform16transform_kernelINS2_10policy_hubILb1EN4cuda3std3__45tupleIJN6thrust24THRUST_300001_SM_1000_NS6detail15normal_iteratorINSA_10device_ptrIdEEEEEEEE10policy1000El4TanHSF_JPdEEEvT0_iT1_T2_DpNS2_10kernel_argIT3_EE
        .type           _ZN3cub18CUB_300001_SM_10006detail9transform16transform_kernelINS2_10policy_hubILb1EN4cuda3std3__45tupleIJN6thrust24THRUST_300001_SM_1000_NS6detail15normal_iteratorINSA_10device_ptrIdEEEEEEEE10policy1000El4TanHSF_JPdEEEvT0_iT1_T2_DpNS2_10kernel_argIT3_EE,@function
        .size           _ZN3cub18CUB_300001_SM_10006detail9transform16transform_kernelINS2_10policy_hubILb1EN4cuda3std3__45tupleIJN6thrust24THRUST_300001_SM_1000_NS6detail15normal_iteratorINSA_10device_ptrIdEEEEEEEE10policy1000El4TanHSF_JPdEEEvT0_iT1_T2_DpNS2_10kernel_argIT3_EE,(.L_x_1059 - _ZN3cub18CUB_300001_SM_10006detail9transform16transform_kernelINS2_10policy_hubILb1EN4cuda3std3__45tupleIJN6thrust24THRUST_300001_SM_1000_NS6detail15normal_iteratorINSA_10device_ptrIdEEEEEEEE10policy1000El4TanHSF_JPdEEEvT0_iT1_T2_DpNS2_10kernel_argIT3_EE)
        .other          _ZN3cub18CUB_300001_SM_10006detail9transform16transform_kernelINS2_10policy_hubILb1EN4cuda3std3__45tupleIJN6thrust24THRUST_300001_SM_1000_NS6detail15normal_iteratorINSA_10device_ptrIdEEEEEEEE10policy1000El4TanHSF_JPdEEEvT0_iT1_T2_DpNS2_10kernel_argIT3_EE,@"STO_CUDA_ENTRY STV_DEFAULT"
_ZN3cub18CUB_300001_SM_10006detail9transform16transform_kernelINS2_10policy_hubILb1EN4cuda3std3__45tupleIJN6thrust24THRUST_300001_SM_1000_NS6detail15normal_iteratorINSA_10device_ptrIdEEEEEEEE10policy1000El4TanHSF_JPdEEEvT0_iT1_T2_DpNS2_10kernel_argIT3_EE:
.text._ZN3cub18CUB_300001_SM_10006detail9transform16transform_kernelINS2_10policy_hubILb1EN4cuda3std3__45tupleIJN6thrust24THRUST_300001_SM_1000_NS6detail15normal_iteratorINSA_10device_ptrIdEEEEEEEE10policy1000El4TanHSF_JPdEEEvT0_iT1_T2_DpNS2_10kernel_argIT3_EE:
        /* <DEDUP_REMOVED lines=24> */
.L_x_838:
[----:B------:R-:W-:Y:S01]  /*0180*/  VIADD R10, R10, 0x4000 ;  /* 0x000040000a0a7836 */ /* 0x000fe20000000000 */
[----:B------:R0:W-:Y:S04]  /*0190*/  CCTL.E.PF2 [R4] ;  /* 0x000000000400798f */ /* 0x0001e80000800100 */
[----:B------:R-:W-:Y:S02]  /*01a0*/  ISETP.GE.AND P0, PT, R10, R9, PT ;  /* 0x000000090a00720c */ /* 0x000fe40003f06270 */
[----:B0-----:R-:W-:-:S04]  /*01b0*/  IADD3 R4, P1, PT, R4, 0x4000, RZ ;  /* 0x0000400004047810 */ /* 0x001fc80007f3e0ff */
[----:B------:R-:W-:-:S07]  /*01c0*/  IADD3.X R5, PT, PT, RZ, R5, RZ, P1, !PT ;  /* 0x00000005ff057210 */ /* 0x000fce0000ffe4ff */
[----:B------:R-:W-:Y:S05]  /*01d0*/  @!P0 BRA `(.L_x_838) ;  /* 0xfffffffc00e88947 */ /* 0x000fea000383ffff */
.L_x_837:
[----:B------:R-:W-:Y:S05]  /*01e0*/  BSYNC.RECONVERGENT B0 ;  /* 0x0000000000007941 */ /* 0x000fea0003800200 */
.L_x_836:
        /* <DEDUP_REMOVED lines=18> */
.L_x_851:
[C---:B------:R-:W-:Y:S01]  /*0310*/  ISETP.GE.AND P1, PT, R11.reuse, R7, PT ;  /* 0x000000070b00720c */ /* 0x040fe20003f26270 */
[----:B------:R-:W-:Y:S01]  /*0320*/  BSSY.RECONVERGENT B0, `(.L_x_841) ;  /* 0x000006d000007945 */ /* 0x000fe20003800200 */
[----:B------:R-:W-:Y:S01]  /*0330*/  IADD3 R10, PT, PT, R10, 0x2, RZ ;  /* 0x000000020a0a7810 */ /* 0x000fe20007ffe0ff */
[----:B-1----:R-:W-:-:S03]  /*0340*/  VIADD R13, R11, 0x80 ;  /* 0x000000800b0d7836 */ /* 0x002fc60000000000 */
[----:B------:R-:W-:-:S07]  /*0350*/  ISETP.NE.AND P0, PT, R10, RZ, PT ;  /* 0x000000ff0a00720c */ /* 0x000fce0003f05270 */
[----:B0-----:R-:W-:Y:S06]  /*0360*/  @P1 BRA `(.L_x_842) ;  /* 0x0000000400a01947 */ /* 0x001fec0003800000 */
[----:B------:R-:W-:-:S06]  /*0370*/  IMAD.WIDE R8, R11, 0x8, R2 ;  /* 0x000000080b087825 */ /* 0x000fcc00078e0202 */
[----:B------:R-:W2:Y:S01]  /*0380*/  LDG.E.64 R8, desc[UR4][R8.64] ;  /* 0x0000000408087981 */ /* 0x000ea2000c1e1b00 */
[----:B------:R-:W-:Y:S01]  /*0390*/  UMOV UR6, 0x24dd2f1a ;  /* 0x24dd2f1a00067882 */ /* 0x000fe20000000000 */
[----:B------:R-:W-:Y:S01]  /*03a0*/  UMOV UR7, 0x3fe4f922 ;  /* 0x3fe4f92200077882 */ /* 0x000fe20000000000 */
[----:B------:R-:W-:Y:S01]  /*03b0*/  BSSY.RECONVERGENT B1, `(.L_x_843) ;  /* 0x0000061000017945 */ /* 0x000fe20003800200 */
[----:B--2---:R-:W-:Y:S01]  /*03c0*/  LOP3.LUT R15, R9, 0x7fffffff, RZ, 0xc0, !PT ;  /* 0x7fffffff090f7812 */ /* 0x004fe200078ec0ff */
[----:B------:R-:W-:-:S06]  /*03d0*/  IMAD.MOV.U32 R14, RZ, RZ, R8 ;  /* 0x000000ffff0e7224 */ /* 0x000fcc00078e0008 */
[----:B------:R-:W-:-:S14]  /*03e0*/  DSETP.GE.AND P1, PT, R14, UR6, PT ;  /* 0x000000060e007e2a */ /* 0x000fdc000bf26000 */
[----:B------:R-:W-:Y:S05]  /*03f0*/  @!P1 BRA `(.L_x_844) ;  /* 0x0000000000e49947 */ /* 0x000fea0003800000 */
[----:B------:R-:W-:Y:S01]  /*0400*/  DADD R18, R14, R14 ;  /* 0x000000000e127229 */ /* 0x000fe2000000000e */
[----:B------:R-:W-:Y:S01]  /*0410*/  UMOV UR6, 0xfefa39ef ;  /* 0xfefa39ef00067882 */ /* 0x000fe20000000000 */
[----:B------:R-:W-:Y:S01]  /*0420*/  UMOV UR7, 0x3fe62e42 ;  /* 0x3fe62e4200077882 */ /* 0x000fe20000000000 */
[----:B------:R-:W-:Y:S01]  /*0430*/  IMAD.MOV.U32 R20, RZ, RZ, -0x7649667 ;  /* 0xf89b6999ff147424 */ /* 0x000fe200078e00ff */
[----:B------:R-:W-:Y:S01]  /*0440*/  ISETP.GT.U32.AND P1, PT, R15, 0x40330fc1, PT ;  /* 0x40330fc10f00780c */ /* 0x000fe20003f24070 */
[----:B------:R-:W-:Y:S01]  /*0450*/  IMAD.MOV.U32 R21, RZ, RZ, 0x3e928a27 ;  /* 0x3e928a27ff157424 */ /* 0x000fe200078e00ff */
[----:B------:R-:W0:Y:S02]  /*0460*/  F2F.F32.F64 R8, R18 ;  /* 0x0000001200087310 */ /* 0x000e240000301000 */
[----:B0-----:R-:W-:-:S06]  /*0470*/  FMUL R8, R8, 1.4426950216293334961 ;  /* 0x3fb8aa3b08087820 */ /* 0x001fcc0000400000 */
[----:B------:R-:W0:Y:S08]  /*0480*/  FRND R8, R8 ;  /* 0x0000000800087307 */ /* 0x000e300000201000 */
[----:B0-----:R0:W1:Y:S08]  /*0490*/  F2F.F64.F32 R16, R8 ;  /* 0x0000000800107310 */ /* 0x0010700000201800 */
[----:B0-----:R-:W0:Y:S01]  /*04a0*/  MUFU.EX2 R8, R8 ;  /* 0x0000000800087308 */ /* 0x001e220000000800 */
[----:B-1----:R-:W-:Y:S01]  /*04b0*/  DFMA R16, R16, -UR6, R18 ;  /* 0x8000000610107c2b */ /* 0x002fe20008000012 */
[----:B------:R-:W-:Y:S01]  /*04c0*/  UMOV UR6, 0xa4741b81 ;  /* 0xa4741b8100067882 */ /* 0x000fe20000000000 */
[----:B------:R-:W-:-:S06]  /*04d0*/  UMOV UR7, 0x3e5ae904 ;  /* 0x3e5ae90400077882 */ /* 0x000fcc0000000000 */
[C---:B------:R-:W-:Y:S01]  /*04e0*/  DFMA R20, R16.reuse, UR6, R20 ;  /* 0x0000000610147c2b */ /* 0x040fe20008000014 */
[----:B------:R-:W-:Y:S01]  /*04f0*/  UMOV UR6, 0x15ff7e07 ;  /* 0x15ff7e0700067882 */ /* 0x000fe20000000000 */
[----:B------:R-:W-:Y:S01]  /*0500*/  UMOV UR7, 0x3ec71de7 ;  /* 0x3ec71de700077882 */ /* 0x000fe20000000000 */
[----:B0-----:R-:W0:Y:S05]  /*0510*/  F2F.F64.F32 R18, R8 ;  /* 0x0000000800127310 */ /* 0x001e2a0000201800 */
        /* <DEDUP_REMOVED lines=22> */
[----:B------:R-:W-:Y:S02]  /*0680*/  DMUL R22, R16, R20 ;  /* 0x0000001410167228 */ /* 0x000fe40000000000 */
[----:B0-----:R-:W-:-:S06]  /*0690*/  DADD R20, -R18, 1 ;  /* 0x3ff0000012147429 */ /* 0x001fcc0000000100 */
[----:B------:R-:W-:Y:S01]  /*06a0*/  DFMA R22, R16, R22, R16 ;  /* 0x000000161016722b */ /* 0x000fe20000000010 */
[----:B------:R-:W-:-:S07]  /*06b0*/  MOV R16, RZ ;  /* 0x000000ff00107202 */ /* 0x000fce0000000f00 */
[----:B------:R-:W-:-:S08]  /*06c0*/  DFMA R20, -R22, R18, R20 ;  /* 0x000000121614722b */ /* 0x000fd00000000114 */
[----:B------:R-:W-:-:S06]  /*06d0*/  DADD R20, -R20, 2 ;  /* 0x4000000014147429 */ /* 0x000fcc0000000100 */
[----:B------:R-:W0:Y:S02]  /*06e0*/  MUFU.RCP64H R17, R21 ;  /* 0x0000001500117308 */ /* 0x000e240000001800 */
[----:B0-----:R-:W-:-:S08]  /*06f0*/  DFMA R18, -R20, R16, 1 ;  /* 0x3ff000001412742b */ /* 0x001fd00000000110 */
[----:B------:R-:W-:-:S08]  /*0700*/  DFMA R18, R18, R18, R18 ;  /* 0x000000121212722b */ /* 0x000fd00000000012 */
[----:B------:R-:W-:Y:S01]  /*0710*/  DFMA R18, R16, R18, R16 ;  /* 0x000000121012722b */ /* 0x000fe20000000010 */
[----:B------:R-:W-:Y:S02]  /*0720*/  IMAD.MOV.U32 R16, RZ, RZ, 0x0 ;  /* 0x00000000ff107424 */ /* 0x000fe400078e00ff */
[----:B------:R-:W-:-:S06]  /*0730*/  IMAD.MOV.U32 R17, RZ, RZ, 0x40000000 ;  /* 0x40000000ff117424 */ /* 0x000fcc00078e00ff */
[----:B------:R-:W-:-:S10]  /*0740*/  DFMA R18, R18, -R16, 1 ;  /* 0x3ff000001212742b */ /* 0x000fd40000000810 */
[----:B------:R-:W-:Y:S02]  /*0750*/  FSEL R15, R19, 1.875, !P1 ;  /* 0x3ff00000130f7808 */ /* 0x000fe40004800000 */
[----:B------:R-:W-:Y:S02]  /*0760*/  FSEL R8, R18, RZ, !P1 ;  /* 0x000000ff12087208 */ /* 0x000fe40004800000 */
[----:B------:R-:W-:Y:S01]  /*0770*/  LOP3.LUT R9, R15, 0x80000000, R9, 0xb8, !PT ;  /* 0x800000000f097812 */ /* 0x000fe200078eb809 */
[----:B------:R-:W-:Y:S06]  /*0780*/  BRA `(.L_x_845) ;  /* 0x00000000008c7947 */ /* 0x000fec0003800000 */
.L_x_844:
[----:B------:R-:W-:Y:S01]  /*0790*/  DMUL R14, R8, R8 ;  /* 0x00000008080e7228 */ /* 0x000fe20000000000 */
[----:B------:R-:W-:Y:S01]  /*07a0*/  IMAD.MOV.U32 R16, RZ, RZ, 0x420afc3d ;  /* 0x420afc3dff107424 */ /* 0x000fe200078e00ff */
[----:B------:R-:W-:Y:S01]  /*07b0*/  UMOV UR6, 0xe2f5e964 ;  /* 0xe2f5e96400067882 */ /* 0x000fe20000000000 */
[----:B------:R-:W-:Y:S01]  /*07c0*/  IMAD.MOV.U32 R17, RZ, RZ, 0x3f14359f ;  /* 0x3f14359fff117424 */ /* 0x000fe200078e00ff */
[----:B------:R-:W-:-:S05]  /*07d0*/  UMOV UR7, 0x3ef0bc46 ;  /* 0x3ef0bc4600077882 */ /* 0x000fca0000000000 */
[----:B------:R-:W-:Y:S01]  /*07e0*/  DFMA R16, R14, -UR6, R16 ;  /* 0x800000060e107c2b */ /* 0x000fe20008000010 */
[----:B------:R-:W-:Y:S01]  /*07f0*/  UMOV UR6, 0x728c5d84 ;  /* 0x728c5d8400067882 */ /* 0x000fe20000000000 */
[----:B------:R-:W-:-:S06]  /*0800*/  UMOV UR7, 0x3f2df9f0 ;  /* 0x3f2df9f000077882 */ /* 0x000fcc0000000000 */
[----:B------:R-:W-:Y:S01]  /*0810*/  DFMA R16, R14, R16, -UR6 ;  /* 0x800000060e107e2b */ /* 0x000fe20008000010 */
[----:B------:R-:W-:Y:S01]  /*0820*/  UMOV UR6, 0xcec4f033 ;  /* 0xcec4f03300067882 */ /* 0x000fe20000000000 */
[----:B------:R-:W-:-:S06]  /*0830*/  UMOV UR7, 0x3f4337d1 ;  /* 0x3f4337d100077882 */ /* 0x000fcc0000000000 */
[----:B------:R-:W-:Y:S01]  /*0840*/  DFMA R16, R14, R16, UR6 ;  /* 0x000000060e107e2b */ /* 0x000fe20008000010 */
        /* <DEDUP_REMOVED lines=20> */
[----:B------:R-:W-:-:S08]  /*0990*/  DFMA R16, R14, R16, -UR6 ;  /* 0x800000060e107e2b */ /* 0x000fd00008000010 */
[----:B------:R-:W-:-:S08]  /*09a0*/  DFMA R16, R14, R16, RZ ;  /* 0x000000100e10722b */ /* 0x000fd000000000ff */
[----:B------:R-:W-:-:S11]  /*09b0*/  DFMA R8, R8, R16, R8 ;  /* 0x000000100808722b */ /* 0x000fd60000000008 */
.L_x_845:
[----:B------:R-:W-:Y:S05]  /*09c0*/  BSYNC.RECONVERGENT B1 ;  /* 0x0000000000017941 */ /* 0x000fea0003800200 */
.L_x_843:
[----:B------:R-:W-:-:S05]  /*09d0*/  IMAD.WIDE R14, R11, 0x8, R4 ;  /* 0x000000080b0e7825 */ /* 0x000fca00078e0204 */
[----:B------:R0:W-:Y:S02]  /*09e0*/  STG.E.64 desc[UR4][R14.64], R8 ;  /* 0x000000080e007986 */ /* 0x0001e4000c101b04 */
.L_x_842:
[----:B------:R-:W-:Y:S05]  /*09f0*/  BSYNC.RECONVERGENT B0 ;  /* 0x0000000000007941 */ /* 0x000fea0003800200 */
.L_x_841:
[----:B------:R-:W-:Y:S01]  /*0a00*/  ISETP.GE.AND P1, PT, R13, R7, PT ;  /* 0x000000070d00720c */ /* 0x000fe20003f26270 */
[----:B------:R-:W-:-:S12]  /*0a10*/  BSSY.RECONVERGENT B0, `(.L_x_846) ;  /* 0x000006a000007945 */ /* 0x000fd80003800200 */
[----:B------:R-:W-:Y:S05]  /*0a20*/  @P1 BRA `(.L_x_847) ;  /* 0x0000000400a01947 */ /* 0x000fea0003800000 */
[----:B0-----:R-:W-:-:S06]  /*0a30*/  IMAD.WIDE R8, R13, 0x8, R2 ;  /* 0x000000080d087825 */ /* 0x001fcc00078e0202 */
[----:B------:R-:W2:Y:S01]  /*0a40*/  LDG.E.64 R8, desc[UR4][R8.64] ;  /* 0x0000000408087981 */ /* 0x000ea2000c1e1b00 */
[----:B------:R-:W-:Y:S01]  /*0a50*/  UMOV UR6, 0x24dd2f1a ;  /* 0x24dd2f1a00067882 */ /* 0x000fe20000000000 */
[----:B------:R-:W-:Y:S01]  /*0a60*/  UMOV UR7, 0x3fe4f922 ;  /* 0x3fe4f92200077882 */ /* 0x000fe20000000000 */
[----:B------:R-:W-:Y:S01]  /*0a70*/  BSSY.RECONVERGENT B1, `(.L_x_848) ;  /* 0x0000061000017945 */ /* 0x000fe20003800200 */
[----:B--2---:R-:W-:Y:S02]  /*0a80*/  LOP3.LUT R15, R9, 0x7fffffff, RZ, 0xc0, !PT ;  /* 0x7fffffff090f7812 */ /* 0x004fe400078ec0ff */
[----:B------:R-:W-:-:S06]  /*0a90*/  MOV R14, R8 ;  /* 0x00000008000e7202 */ /* 0x000fcc0000000f00 */
        /* <DEDUP_REMOVED lines=45> */
[----:B------:R-:W-:-:S07]  /*0d70*/  IMAD.MOV.U32 R16, RZ, RZ, RZ ;  /* 0x000000ffff107224 */ /* 0x000fce00078e00ff */
[----:B------:R-:W-:-:S08]  /*0d80*/  DFMA R20, -R22, R18, R20 ;  /* 0x000000121614722b */ /* 0x000fd00000000114 */
[----:B------:R-:W-:-:S06]  /*0d90*/  DADD R20, -R20, 2 ;  /* 0x4000000014147429 */ /* 0x000fcc0000000100 */
[----:B------:R-:W0:Y:S02]  /*0da0*/  MUFU.RCP64H R17, R21 ;  /* 0x0000001500117308 */ /* 0x000e240000001800 */
[----:B0-----:R-:W-:-:S08]  /*0db0*/  DFMA R18, -R20, R16, 1 ;  /* 0x3ff000001412742b */ /* 0x001fd00000000110 */
[----:B------:R-:W-:-:S08]  /*0dc0*/  DFMA R18, R18, R18, R18 ;  /* 0x000000121212722b */ /* 0x000fd00000000012 */
[----:B------:R-:W-:Y:S01]  /*0dd0*/  DFMA R18, R16, R18, R16 ;  /* 0x000000121012722b */ /* 0x000fe20000000010 */
[----:B------:R-:W-:Y:S01]  /*0de0*/  IMAD.MOV.U32 R16, RZ, RZ, 0x0 ;  /* 0x00000000ff107424 */ /* 0x000fe200078e00ff */
[----:B------:R-:W-:-:S06]  /*0df0*/  MOV R17, 0x40000000 ;  /* 0x4000000000117802 */ /* 0x000fcc0000000f00 */
[----:B------:R-:W-:-:S10]  /*0e00*/  DFMA R18, R18, -R16, 1 ;  /* 0x3ff000001212742b */ /* 0x000fd40000000810 */
[----:B------:R-:W-:Y:S02]  /*0e10*/  FSEL R15, R19, 1.875, !P1 ;  /* 0x3ff00000130f7808 */ /* 0x000fe40004800000 */
[----:B------:R-:W-:Y:S02]  /*0e20*/  FSEL R8, R18, RZ, !P1 ;  /* 0x000000ff12087208 */ /* 0x000fe40004800000 */
[----:B------:R-:W-:Y:S01]  /*0e30*/  LOP3.LUT R9, R15, 0x80000000, R9, 0xb8, !PT ;  /* 0x800000000f097812 */ /* 0x000fe200078eb809 */
[----:B------:R-:W-:Y:S06]  /*0e40*/  BRA `(.L_x_850) ;  /* 0x00000000008c7947 */ /* 0x000fec0003800000 */
.L_x_849:
        /* <DEDUP_REMOVED lines=35> */
.L_x_850:
[----:B------:R-:W-:Y:S05]  /*1080*/  BSYNC.RECONVERGENT B1 ;  /* 0x0000000000017941 */ /* 0x000fea0003800200 */
.L_x_848:
[----:B------:R-:W-:-:S05]  /*1090*/  IMAD.WIDE R12, R13, 0x8, R4 ;  /* 0x000000080d0c7825 */ /* 0x000fca00078e0204 */
[----:B------:R1:W-:Y:S02]  /*10a0*/  STG.E.64 desc[UR4][R12.64], R8 ;  /* 0x000000080c007986 */ /* 0x0003e4000c101b04 */
.L_x_847:
[----:B------:R-:W-:Y:S05]  /*10b0*/  BSYNC.RECONVERGENT B0 ;  /* 0x0000000000007941 */ /* 0x000fea0003800200 */
.L_x_846:
[----:B------:R-:W-:Y:S01]  /*10c0*/  VIADD R11, R11, 0x100 ;  /* 0x000001000b0b7836 */ /* 0x000fe20000000000 */
[----:B------:R-:W-:Y:S06]  /*10d0*/  @P0 BRA `(.L_x_851) ;  /* 0xfffffff0008c0947 */ /* 0x000fec000383ffff */
[----:B01----:R-:W-:-:S07]  /*10e0*/  LOP3.LUT R9, R0, 0xffffff00, RZ, 0xc0, !PT ;  /* 0xffffff0000097812 */ /* 0x003fce00078ec0ff */
.L_x_840:
        /* <DEDUP_REMOVED lines=39> */
[----:B------:R-:W-:Y:S01]  /*1360*/  UMOV UR7, 0x3f2a01a0 ;  /* 0x3f2a01a000077882 */ /* 0x000fe20000000000 */
[----:B0-----:R-:W-:-:S05]  /*1370*/  DADD R16, -R12, 1 ;  /* 0x3ff000000c107429 */ /* 0x001fca0000000100 */
        /* <DEDUP_REMOVED lines=16> */
[----:B------:R-:W-:-:S08]  /*1480*/  DMUL R14, R10, R14 ;  /* 0x0000000e0a0e7228 */ /* 0x000fd00000000000 */
        /* <DEDUP_REMOVED lines=15> */
.L_x_853:
        /* <DEDUP_REMOVED lines=35> */
.L_x_854:
[----:B------:R-:W-:Y:S05]  /*17b0*/  BSYNC.RECONVERGENT B0 ;  /* 0x0000000000007941 */ /* 0x000fea0003800200 */
.L_x_852:
[----:B------:R-:W-:-:S05]  /*17c0*/  IMAD.WIDE R4, R9, 0x8, R4 ;  /* 0x0000000809047825 */ /* 0x000fca00078e0204 */
[----:B------:R-:W-:Y:S01]  /*17d0*/  STG.E.64 desc[UR4][R4.64], R2 ;  /* 0x0000000204007986 */ /* 0x000fe2000c101b04 */
[----:B------:R-:W-:Y:S05]  /*17e0*/  EXIT ;  /* 0x000000000000794d */ /* 0x000fea0003800000 */
.L_x_839:
        /* <DEDUP_REMOVED lines=8> */
.L_x_862:
[----:B0-----:R-:W-:-:S05]  /*1870*/  IMAD.WIDE R10, R7, 0x8, R2 ;  /* 0x00000008070a7825 */ /* 0x001fca00078e0202 */
[----:B------:R-:W2:Y:S01]  /*1880*/  LDG.E.64 R12, desc[UR4][R10.64] ;  /* 0x000000040a0c7981 */ /* 0x000ea2000c1e1b00 */
[----:B------:R-:W-:Y:S01]  /*1890*/  UMOV UR6, 0x24dd2f1a ;  /* 0x24dd2f1a00067882 */ /* 0x000fe20000000000 */
[----:B------:R-:W-:Y:S01]  /*18a0*/  UMOV UR7, 0x3fe4f922 ;  /* 0x3fe4f92200077882 */ /* 0x000fe20000000000 */
[----:B------:R-:W-:Y:S01]  /*18b0*/  VIADD R8, R8, 0x2 ;  /* 0x0000000208087836 */ /* 0x000fe20000000000 */
[----:B------:R-:W-:Y:S04]  /*18c0*/  BSSY.RECONVERGENT B0, `(.L_x_856) ;  /* 0x0000062000007945 */ /* 0x000fe80003800200 */
[----:B------:R-:W-:Y:S02]  /*18d0*/  ISETP.NE.AND P0, PT, R8, RZ, PT ;  /* 0x000000ff0800720c */ /* 0x000fe40003f05270 */
        /* <DEDUP_REMOVED lines=61> */
.L_x_857:
        /* <DEDUP_REMOVED lines=35> */
.L_x_858:
[----:B------:R-:W-:Y:S05]  /*1ee0*/  BSYNC.RECONVERGENT B0 ;  /* 0x0000000000007941 */ /* 0x000fea0003800200 */
.L_x_856:
[----:B------:R-:W-:-:S05]  /*1ef0*/  IMAD.WIDE R12, R7, 0x8, R4 ;  /* 0x00000008070c7825 */ /* 0x000fca00078e0204 */
[----:B------:R0:W-:Y:S04]  /*1f00*/  STG.E.64 desc[UR4][R12.64], R18 ;  /* 0x000000120c007986 */ /* 0x0001e8000c101b04 */
[----:B------:R-:W2:Y:S01]  /*1f10*/  LDG.E.64 R10, desc[UR4][R10.64+0x400] ;  /* 0x000400040a0a7981 */ /* 0x000ea2000c1e1b00 */
[----:B------:R-:W-:Y:S01]  /*1f20*/  BSSY.RECONVERGENT B0, `(.L_x_859) ;  /* 0x0000061000007945 */ /* 0x000fe20003800200 */
[----:B--2---:R-:W-:Y:S02]  /*1f30*/  LOP3.LUT R15, R11, 0x7fffffff, RZ, 0xc0, !PT ;  /* 0x7fffffff0b0f7812 */ /* 0x004fe400078ec0ff */
[----:B------:R-:W-:-:S06]  /*1f40*/  MOV R14, R10 ;  /* 0x0000000a000e7202 */ /* 0x000fcc0000000f00 */
[----:B------:R-:W-:-:S14]  /*1f50*/  DSETP.GE.AND P1, PT, R14, UR6, PT ;  /* 0x000000060e007e2a */ /* 0x000fdc000bf26000 */
[----:B0-----:R-:W-:Y:S05]  /*1f60*/  @!P1 BRA `(.L_x_860) ;  /* 0x0000000000e49947 */ /* 0x001fea0003800000 */
        /* <DEDUP_REMOVED lines=57> */
.L_x_860:
        /* <DEDUP_REMOVED lines=35> */
.L_x_861:
[----:B------:R-:W-:Y:S05]  /*2530*/  BSYNC.RECONVERGENT B0 ;  /* 0x0000000000007941 */ /* 0x000fea0003800200 */
.L_x_859:
[----:B------:R0:W-:Y:S01]  /*2540*/  STG.E.64 desc[UR4][R12.64+0x400], R10 ;  /* 0x0004000a0c007986 */ /* 0x0001e2000c101b04 */
[----:B------:R-:W-:Y:S01]  /*2550*/  VIADD R7, R7, 0x100 ;  /* 0x0000010007077836 */ /* 0x000fe20000000000 */
[----:B------:R-:W-:Y:S06]  /*2560*/  @P0 BRA `(.L_x_862) ;  /* 0xfffffff000c00947 */ /* 0x000fec000383ffff */
[----:B------:R-:W-:-:S07]  /*2570*/  LOP3.LUT R7, R0, 0xffffff00, RZ, 0xc0, !PT ;  /* 0xffffff0000077812 */ /* 0x000fce00078ec0ff */
.L_x_855:
[----:B------:R-:W1:Y:S02]  /*2580*/  LDC R0, c[0x0][0x388] ;  /* 0x0000e200ff007b82 */ /* 0x000e640000000800 */
[----:B-1----:R-:W-:-:S04]  /*2590*/  LOP3.LUT R0, R0, 0x1, RZ, 0xc0, !PT ;  /* 0x0000000100007812 */ /* 0x002fc800078ec0ff */
[----:B------:R-:W-:-:S13]  /*25a0*/  ISETP.NE.U32.AND P0, PT, R0, 0x1, PT ;  /* 0x000000010000780c */ /* 0x000fda0003f05070 */
[----:B------:R-:W-:Y:S05]  /*25b0*/  @P0 EXIT ;  /* 0x000000000000094d */ /* 0x000fea0003800000 */
[----:B------:R-:W-:-:S04]  /*25c0*/  IMAD.IADD R7, R6, 0x1, R7 ;  /* 0x0000000106077824 */ /* 0x000fc800078e0207 */
        /* <DEDUP_REMOVED lines=9> */
[----:B0-----:R-:W-:Y:S01]  /*2660*/  DADD R12, R8, R8 ;  /* 0x00000000080c7229 */ /* 0x001fe20000000008 */
        /* <DEDUP_REMOVED lines=56> */
.L_x_864:
[----:B------:R-:W-:Y:S01]  /*29f0*/  DMUL R8, R2, R2 ;  /* 0x0000000202087228 */ /* 0x000fe20000000000 */
[----:B0-----:R-:W-:Y:S01]  /*2a00*/  IMAD.MOV.U32 R10, RZ, RZ, 0x420afc3d ;  /* 0x420afc3dff0a7424 */ /* 0x001fe200078e00ff */
        /* <DEDUP_REMOVED lines=33> */
.L_x_865:
[----:B------:R-:W-:Y:S05]  /*2c20*/  BSYNC.RECONVERGENT B0 ;  /* 0x0000000000007941 */ /* 0x000fea0003800200 */
.L_x_863:
[----:B------:R-:W-:-:S05]  /*2c30*/  IMAD.WIDE R4, R7, 0x8, R4 ;  /* 0x0000000807047825 */ /* 0x000fca00078e0204 */
[----:B------:R-:W-:Y:S01]  /*2c40*/  STG.E.64 desc[UR4][R4.64], R2 ;  /* 0x0000000204007986 */ /* 0x000fe2000c101b04 */
[----:B------:R-:W-:Y:S05]  /*2c50*/  EXIT ;  /* 0x000000000000794d */ /* 0x000fea0003800000 */
.L_x_866:
        /* <DEDUP_REMOVED lines=10> */
.L_x_1059:


//--------------------- .text._ZN3cub18CUB_300001_SM_10006detail9transform16transform_kernelINS2_10policy_hubILb1EN4cuda3std3__45tupleIJN6thrust24THRUST_300001_SM_1000_NS6detail15normal_iteratorINSA_10device_ptrIdEEEEEEEE10policy1000Ei4TanHSF_JPdEEEvT0_iT1_T2_DpNS2_10kernel_argIT3_EE --------------------------
	.section	.text._ZN3cub18CUB_300001_SM_10006detail9transform16transform_kernelINS2_10policy_hubILb1EN4cuda3std3__45tupleIJN6thrust24THRUST_300001_SM_1000_NS6detail15normal_iteratorINSA_10device_ptrIdEEEEEEEE10policy1000Ei4TanHSF_JPdEEEvT0_iT1_T2_DpNS2_10kernel_argIT3_EE,"ax",@progbits
	.align	128
        .global         _ZN3cub18CUB_300001_SM_10006detail9transform16transform_kernelINS2_10policy_hubILb1EN4cuda3std3__45tupleIJN6thrust24THRUST_300001_SM_1000_NS6detail15normal_iteratorINSA_10device_ptrIdEEEEEEEE10policy1000Ei4TanHSF_JPdEEEvT0_iT1_T2_DpNS2_10kernel_argIT3_EE
        .type           _ZN3cub18CUB_300001_SM_10006detail9transform16transform_kernelINS2_10policy_hubILb1EN4cuda3std3__45tupleIJN6thrust24THRUST_300001_SM_1000_NS6detail15normal_iteratorINSA_10device_ptrIdEEEEEEEE10policy1000Ei4TanHSF_JPdEEEvT0_iT1_T2_DpNS2_10kernel_argIT3_EE,@function
        .size           _ZN3cub18CUB_300001_SM_10006detail9transform16transform_kernelINS2_10policy_hubILb1EN4cuda3std3__45tupleIJN6thrust24THRUST_300001_SM_1000_NS6detail15normal_iteratorINSA_10device_ptrIdEEEEEEEE10policy1000Ei4TanHSF_JPdEEEvT0_iT1_T2_DpNS2_10kernel_argIT3_EE,(.L_x_1060 - _ZN3cub18CUB_300001_SM_10006detail9transform16transform_kernelINS2_10policy_hubILb1EN4cuda3std3__45tupleIJN6thrust24THRUST_300001_SM_1000_NS6detail15normal_iteratorINSA_10device_ptrIdEEEEEEEE10policy1000Ei4TanHSF_JPdEEEvT0_iT1_T2_DpNS2_10kernel_argIT3_EE)
        .other          _ZN3cub18CUB_300001_SM_10006detail9transform16transform_kernelINS2_10policy_hubILb1EN4cuda3std3__45tupleIJN6thrust24THRUST_300001_SM_1000_NS6detail15normal_iteratorINSA_10device_ptrIdEEEEEEEE10policy1000Ei4TanHSF_JPdEEEvT0_iT1_T2_DpNS2_10kernel_argIT3_EE,@"STO_CUDA_ENTRY STV_DEFAULT"
_ZN3cub18CUB_300001_SM_10006detail9transform16transform_kernelINS2_10policy_hubILb1EN4cuda3std3__45tupleIJN6thrust24THRUST_300001_SM_1000_NS6detail15normal_iteratorINSA_10device_ptrIdEEEEEEEE10policy1000Ei4TanHSF_JPdEEEvT0_iT1_T2_DpNS2_10kernel_argIT3_EE:
.text._ZN3cub18CUB_300001_SM_10006detail9transform16transform_kernelINS2_10policy_hubILb1EN4cuda3std3__45tupleIJN6thrust24THRUST_300001_SM_1000_NS6detail15normal_iteratorINSA_10device_ptrIdEEEEEEEE10policy1000Ei4TanHSF_JPdEEEvT0_iT1_T2_DpNS2_10kernel_argIT3_EE:
        /* <DEDUP_REMOVED lines=13> */
[----:B------:R-:W-:Y:S02]  /*00d0*/  ISETP.GT.AND P0, PT, R6, R11, PT ;  /* 0x0000000b0600720c */ /* 0x000fe40003f04270 */
[----:B------:R-:W-:-:S04]  /*00e0*/  SHF.L.U32 R8, R7, 0x3, RZ ;  /* 0x0000000307087819 */ /* 0x000fc800000006ff */
[----:B------:R-:W-:-:S13]  /*00f0*/  ISETP.GE.AND P1, PT, R15, R8, PT ;  /* 0x000000080f00720c */ /* 0x000fda0003f26270 */
[----:B--23--:R-:W-:Y:S05]  /*0100*/  @P1 BRA `(.L_x_868) ;  /* 0x0000000000241947 */ /* 0x00cfea0003800000 */
[----:B------:R-:W1:Y:S02]  /*0110*/  LDC.64 R10, c[0x0][0x398] ;  /* 0x0000e600ff0a7b82 */ /* 0x000e640000000a00 */
[----:B-1----:R-:W-:-:S04]  /*0120*/  IMAD.WIDE.U32 R10, R0, 0x80, R10 ;  /* 0x00000080000a7825 */ /* 0x002fc800078e000a */
[----:B------:R-:W-:-:S07]  /*0130*/  IMAD.WIDE R10, R13, 0x8, R10 ;  /* 0x000000080d0a7825 */ /* 0x000fce00078e020a */
.L_x_869:
[----:B------:R-:W-:Y:S01]  /*0140*/  VIADD R15, R15, 0x4000 ;  /* 0x000040000f0f7836 */ /* 0x000fe20000000000 */
[----:B------:R1:W-:Y:S04]  /*0150*/  CCTL.E.PF2 [R10] ;  /* 0x000000000a00798f */ /* 0x0003e80000800100 */
[----:B------:R-:W-:Y:S02]  /*0160*/  ISETP.GE.AND P1, PT, R15, R8, PT ;  /* 0x000000080f00720c */ /* 0x000fe40003f26270 */
[----:B-1----:R-:W-:-:S05]  /*0170*/  IADD3 R10, P2, PT, R10, 0x4000, RZ ;  /* 0x000040000a0a7810 */ /* 0x002fca0007f5e0ff */
[----:B------:R-:W-:-:S06]  /*0180*/  IMAD.X R11, RZ, RZ, R11, P2 ;  /* 0x000000ffff0b7224 */ /* 0x000fcc00010e060b */
[----:B------:R-:W-:Y:S05]  /*0190*/  @!P1 BRA `(.L_x_869) ;  /* 0xfffffffc00e89947 */ /* 0x000fea000383ffff */
.L_x_868:
[----:B------:R-:W-:Y:S05]  /*01a0*/  BSYNC.RECONVERGENT B0 ;  /* 0x0000000000007941 */ /* 0x000fea0003800200 */
.L_x_867:
        /* <DEDUP_REMOVED lines=8> */
[----:B------:R-:W-:Y:S02]  /*0230*/  LOP3.LUT R8, R9, 0x7ffffffe, RZ, 0xc0, !PT ;  /* 0x7ffffffe09087812 */ /* 0x000fe400078ec0ff */
[----:B------:R-:W-:-:S03]  /*0240*/  MOV R7, R0 ;  /* 0x0000000000077202 */ /* 0x000fc60000000f00 */
[----:B------:R-:W-:-:S07]  /*0250*/  IMAD.MOV R8, RZ, RZ, -R8 ;  /* 0x000000ffff087224 */ /* 0x000fce00078e0a08 */
.L_x_878:
        /* <DEDUP_REMOVED lines=14> */
[----:B------:R-:W-:Y:S01]  /*0340*/  MOV R20, 0xf89b6999 ;  /* 0xf89b699900147802 */ /* 0x000fe20000000f00 */
[----:B------:R-:W-:Y:S01]  /*0350*/  IMAD.MOV.U32 R21, RZ, RZ, 0x3e928a27 ;  /* 0x3e928a27ff157424 */ /* 0x000fe200078e00ff */
[----:B------:R-:W-:Y:S01]  /*0360*/  ISETP.GT.U32.AND P1, PT, R15, 0x40330fc1, PT ;  /* 0x40330fc10f00780c */ /* 0x000fe20003f24070 */
        /* <DEDUP_REMOVED lines=51> */
.L_x_873:
        /* <DEDUP_REMOVED lines=35> */
.L_x_874:
[----:B------:R-:W-:Y:S05]  /*08d0*/  BSYNC.RECONVERGENT B0 ;  /* 0x0000000000007941 */ /* 0x000fea0003800200 */
.L_x_872:
[----:B------:R-:W-:-:S05]  /*08e0*/  IMAD.WIDE R12, R7, 0x8, R2 ;  /* 0x00000008070c7825 */ /* 0x000fca00078e0202 */
[----:B------:R0:W-:Y:S04]  /*08f0*/  STG.E.64 desc[UR4][R12.64], R18 ;  /* 0x000000120c007986 */ /* 0x0001e8000c101b04 */
[----:B------:R-:W2:Y:S01]  /*0900*/  LDG.E.64 R10, desc[UR4][R10.64+0x400] ;  /* 0x000400040a0a7981 */ /* 0x000ea2000c1e1b00 */
[----:B------:R-:W-:Y:S01]  /*0910*/  BSSY.RECONVERGENT B0, `(.L_x_875) ;  /* 0x0000061000007945 */ /* 0x000fe20003800200 */
[----:B--2---:R-:W-:Y:S01]  /*0920*/  LOP3.LUT R15, R11, 0x7fffffff, RZ, 0xc0, !PT ;  /* 0x7fffffff0b0f7812 */ /* 0x004fe200078ec0ff */
[----:B------:R-:W-:-:S06]  /*0930*/  IMAD.MOV.U32 R14, RZ, RZ, R10 ;  /* 0x000000ffff0e7224 */ /* 0x000fcc00078e000a */
[----:B------:R-:W-:-:S14]  /*0940*/  DSETP.GE.AND P1, PT, R14, UR6, PT ;  /* 0x000000060e007e2a */ /* 0x000fdc000bf26000 */
[----:B0-----:R-:W-:Y:S05]  /*0950*/  @!P1 BRA `(.L_x_876) ;  /* 0x0000000000e49947 */ /* 0x001fea0003800000 */
        /* <DEDUP_REMOVED lines=57> */
.L_x_876:
        /* <DEDUP_REMOVED lines=35> */
.L_x_877:
[----:B------:R-:W-:Y:S05]  /*0f20*/  BSYNC.RECONVERGENT B0 ;  /* 0x0000000000007941 */ /* 0x000fea0003800200 */
.L_x_875:
[----:B------:R0:W-:Y:S01]  /*0f30*/  STG.E.64 desc[UR4][R12.64+0x400], R10 ;  /* 0x0004000a0c007986 */ /* 0x0001e2000c101b04 */
[----:B------:R-:W-:Y:S01]  /*0f40*/  VIADD R7, R7, 0x100 ;  /* 0x0000010007077836 */ /* 0x000fe20000000000 */
[----:B------:R-:W-:Y:S06]  /*0f50*/  @P0 BRA `(.L_x_878) ;  /* 0xfffffff000c00947 */ /* 0x000fec000383ffff */
[----:B------:R-:W-:-:S07]  /*0f60*/  LOP3.LUT R7, R6, 0xffffff00, RZ, 0xc0, !PT ;  /* 0xffffff0006077812 */ /* 0x000fce00078ec0ff */
.L_x_871:
[----:B------:R-:W1:Y:S02]  /*0f70*/  LDC R6, c[0x0][0x384] ;  /* 0x0000e100ff067b82 */ /* 0x000e640000000800 */
[----:B-1----:R-:W-:-:S04]  /*0f80*/  LOP3.LUT R6, R6, 0x1, RZ, 0xc0, !PT ;  /* 0x0000000106067812 */ /* 0x002fc800078ec0ff */
[----:B------:R-:W-:-:S13]  /*0f90*/  ISETP.NE.U32.AND P0, PT, R6, 0x1, PT ;  /* 0x000000010600780c */ /* 0x000fda0003f05070 */
[----:B------:R-:W-:Y:S05]  /*0fa0*/  @P0 EXIT ;  /* 0x000000000000094d */ /* 0x000fea0003800000 */
[----:B------:R-:W-:-:S05]  /*0fb0*/  IADD3 R7, PT, PT, R0, R7, RZ ;  /* 0x0000000700077210 */ /* 0x000fca0007ffe0ff */
        /* <DEDUP_REMOVED lines=66> */
.L_x_880:
[----:B------:R-:W-:Y:S01]  /*13e0*/  DMUL R8, R4, R4 ;  /* 0x0000000404087228 */ /* 0x000fe20000000000 */
[----:B0-----:R-:W-:Y:S01]  /*13f0*/  IMAD.MOV.U32 R10, RZ, RZ, 0x420afc3d ;  /* 0x420afc3dff0a7424 */ /* 0x001fe200078e00ff */
[----:B------:R-:W-:Y:S01]  /*1400*/  MOV R11, 0x3f14359f ;  /* 0x3f14359f000b7802 */ /* 0x000fe20000000f00 */
[----:B------:R-:W-:Y:S01]  /*1410*/  UMOV UR6, 0xe2f5e964 ;  /* 0xe2f5e96400067882 */ /* 0x000fe20000000000 */
[----:B------:R-:W-:-:S04]  /*1420*/  UMOV UR7, 0x3ef0bc46 ;  /* 0x3ef0bc4600077882 */ /* 0x000fc80000000000 */
        /* <DEDUP_REMOVED lines=30> */
.L_x_881:
[----:B------:R-:W-:Y:S05]  /*1610*/  BSYNC.RECONVERGENT B0 ;  /* 0x0000000000007941 */ /* 0x000fea0003800200 */
.L_x_879:
[----:B------:R-:W-:-:S05]  /*1620*/  IMAD.WIDE R2, R7, 0x8, R2 ;  /* 0x0000000807027825 */ /* 0x000fca00078e0202 */
[----:B------:R-:W-:Y:S01]  /*1630*/  STG.E.64 desc[UR4][R2.64], R4 ;  /* 0x0000000402007986 */ /* 0x000fe2000c101b04 */
[----:B------:R-:W-:Y:S05]  /*1640*/  EXIT ;  /* 0x000000000000794d */ /* 0x000fea0003800000 */
.L_x_870:
        /* <DEDUP_REMOVED lines=8> */
.L_x_893:
[C---:B------:R-:W-:Y:S01]  /*16d0*/  ISETP.GE.AND P1, PT, R11.reuse, R7, PT ;  /* 0x000000070b00720c */ /* 0x040fe20003f26270 */
[----:B------:R-:W-:Y:S01]  /*16e0*/  VIADD R10, R10, 0x2 ;  /* 0x000000020a0a7836 */ /* 0x000fe20000000000 */
[----:B------:R-:W-:Y:S01]  /*16f0*/  BSSY.RECONVERGENT B0, `(.L_x_883) ;  /* 0x000006c000007945 */ /* 0x000fe20003800200 */
        /* <DEDUP_REMOVED lines=69> */
.L_x_886:
[----:B------:R-:W-:Y:S01]  /*1b50*/  DMUL R14, R8, R8 ;  /* 0x00000008080e7228 */ /* 0x000fe20000000000 */
[----:B------:R-:W-:Y:S01]  /*1b60*/  MOV R16, 0x420afc3d ;  /* 0x420afc3d00107802 */ /* 0x000fe20000000f00 */
[----:B------:R-:W-:Y:S01]  /*1b70*/  IMAD.MOV.U32 R17, RZ, RZ, 0x3f14359f ;  /* 0x3f14359fff117424 */ /* 0x000fe200078e00ff */
        /* <DEDUP_REMOVED lines=32> */
.L_x_887:
[----:B------:R-:W-:Y:S05]  /*1d80*/  BSYNC.RECONVERGENT B1 ;  /* 0x0000000000017941 */ /* 0x000fea0003800200 */
.L_x_885:
[----:B------:R-:W-:-:S05]  /*1d90*/  IMAD.WIDE R14, R11, 0x8, R2 ;  /* 0x000000080b0e7825 */ /* 0x000fca00078e0202 */
[----:B------:R0:W-:Y:S02]  /*1da0*/  STG.E.64 desc[UR4][R14.64], R8 ;  /* 0x000000080e007986 */ /* 0x0001e4000c101b04 */
.L_x_884:
[----:B------:R-:W-:Y:S05]  /*1db0*/  BSYNC.RECONVERGENT B0 ;  /* 0x0000000000007941 */ /* 0x000fea0003800200 */
.L_x_883:
        /* <DEDUP_REMOVED lines=62> */
[----:B------:R-:W-:Y:S01]  /*21a0*/  MOV R16, 0x0 ;  /* 0x0000000000107802 */ /* 0x000fe20000000f00 */
[----:B------:R-:W-:-:S06]  /*21b0*/  IMAD.MOV.U32 R17, RZ, RZ, 0x40000000 ;  /* 0x40000000ff117424 */ /* 0x000fcc00078e00ff */
[----:B------:R-:W-:-:S10]  /*21c0*/  DFMA R18, R18, -R16, 1 ;  /* 0x3ff000001212742b */ /* 0x000fd40000000810 */
[----:B------:R-:W-:Y:S02]  /*21d0*/  FSEL R15, R19, 1.875, !P1 ;  /* 0x3ff00000130f7808 */ /* 0x000fe40004800000 */
[----:B------:R-:W-:Y:S02]  /*21e0*/  FSEL R8, R18, RZ, !P1 ;  /* 0x000000ff12087208 */ /* 0x000fe40004800000 */
[----:B------:R-:W-:Y:S01]  /*21f0*/  LOP3.LUT R9, R15, 0x80000000, R9, 0xb8, !PT ;  /* 0x800000000f097812 */ /* 0x000fe200078eb809 */
[----:B------:R-:W-:Y:S06]  /*2200*/  BRA `(.L_x_892) ;  /* 0x00000000008c7947 */ /* 0x000fec0003800000 */
.L_x_891:
[----:B------:R-:W-:Y:S01]  /*2210*/  DMUL R14, R8, R8 ;  /* 0x00000008080e7228 */ /* 0x000fe20000000000 */
[----:B------:R-:W-:Y:S01]  /*2220*/  IMAD.MOV.U32 R16, RZ, RZ, 0x420afc3d ;  /* 0x420afc3dff107424 */ /* 0x000fe200078e00ff */
        /* <DEDUP_REMOVED lines=33> */
.L_x_892:
[----:B------:R-:W-:Y:S05]  /*2440*/  BSYNC.RECONVERGENT B1 ;  /* 0x0000000000017941 */ /* 0x000fea0003800200 */
.L_x_890:
[----:B------:R-:W-:-:S05]  /*2450*/  IMAD.WIDE R12, R13, 0x8, R2 ;  /* 0x000000080d0c7825 */ /* 0x000fca00078e0202 */
[----:B------:R1:W-:Y:S02]  /*2460*/  STG.E.64 desc[UR4][R12.64], R8 ;  /* 0x000000080c007986 */ /* 0x0003e4000c101b04 */
.L_x_889:
[----:B------:R-:W-:Y:S05]  /*2470*/  BSYNC.RECONVERGENT B0 ;  /* 0x0000000000007941 */ /* 0x000fea0003800200 */
.L_x_888:
[----:B------:R-:W-:Y:S01]  /*2480*/  VIADD R11, R11, 0x100 ;  /* 0x000001000b0b7836 */ /* 0x000fe20000000000 */
[----:B------:R-:W-:Y:S06]  /*2490*/  @P0 BRA `(.L_x_893) ;  /* 0xfffffff0008c0947 */ /* 0x000fec000383ffff */
[----:B------:R-:W-:-:S07]  /*24a0*/  LOP3.LUT R11, R6, 0xffffff00, RZ, 0xc0, !PT ;  /* 0xffffff00060b7812 */ /* 0x000fce00078ec0ff */
.L_x_882:
[----:B------:R-:W2:Y:S02]  /*24b0*/  LDC R6, c[0x0][0x384] ;  /* 0x0000e100ff067b82 */ /* 0x000ea40000000800 */
[----:B--2---:R-:W-:-:S04]  /*24c0*/  LOP3.LUT R6, R6, 0x1, RZ, 0xc0, !PT ;  /* 0x0000000106067812 */ /* 0x004fc800078ec0ff */
[----:B------:R-:W-:-:S13]  /*24d0*/  ISETP.NE.U32.AND P0, PT, R6, 0x1, PT ;  /* 0x000000010600780c */ /* 0x000fda0003f05070 */
[----:B------:R-:W-:Y:S05]  /*24e0*/  @P0 EXIT ;  /* 0x000000000000094d */ /* 0x000fea0003800000 */
[----:B01----:R-:W-:-:S05]  /*24f0*/  IMAD.IADD R9, R0, 0x1, R11 ;  /* 0x0000000100097824 */ /* 0x003fca00078e020b */
        /* <DEDUP_REMOVED lines=68> */
.L_x_895:
        /* <DEDUP_REMOVED lines=35> */
.L_x_896:
[----:B------:R-:W-:Y:S05]  /*2b70*/  BSYNC.RECONVERGENT B0 ;  /* 0x0000000000007941 */ /* 0x000fea0003800200 */
.L_x_894:
[----:B------:R-:W-:-:S05]  /*2b80*/  IMAD.WIDE R2, R9, 0x8, R2 ;  /* 0x0000000809027825 */ /* 0x000fca00078e0202 */
[----:B------:R-:W-:Y:S01]  /*2b90*/  STG.E.64 desc[UR4][R2.64], R4 ;  /* 0x0000000402007986 */ /* 0x000fe2000c101b04 */
[----:B------:R-:W-:Y:S05]  /*2ba0*/  EXIT ;  /* 0x000000000000794d */ /* 0x000fea0003800000 */
.L_x_897:
        /* <DEDUP_REMOVED lines=13> */
.L_x_1060:


//--------------------- .text._ZN3cub18CUB_300001_SM_10006detail9transform16transform_kernelINS2_10policy_hubILb1EN4cuda3std3__45tupleIJN6thrust24THRUST_300001_SM_1000_NS6detail15normal_iteratorINSA_10device_ptrIdEEEEEEEE10policy1000El4ReLUSF_JPdEEEvT0_iT1_T2_DpNS2_10kernel_argIT3_EE --------------------------
	.section	.text._ZN3cub18CUB_300001_SM_10006detail9transform16transform_kernelINS2_10policy_hubILb1EN4cuda3std3__45tupleIJN6thrust24THRUST_300001_SM_1000_NS6detail15normal_iteratorINSA_10device_ptrIdEEEEEEEE10policy1000El4ReLUSF_JPdEEEvT0_iT1_T2_DpNS2_10kernel_argIT3_EE,"ax",@progbits
	.align	128
        .global         _ZN3cub18CUB_300001_SM_10006detail9transform16transform_kernelINS2_10policy_hubILb1EN4cuda3std3__45tupleIJN6thrust24THRUST_300001_SM_1000_NS6detail15normal_iteratorINSA_10device_ptrIdEEEEEEEE10policy1000El4ReLUSF_JPdEEEvT0_iT1_T2_DpNS2_10kernel_argIT3_EE
        .type           _ZN3cub18CUB_300001_SM_10006detail9transform16transform_kernelINS2_10policy_hubILb1EN4cuda3std3__45tupleIJN6thrust24THRUST_300001_SM_1000_NS6detail15normal_iteratorINSA_10device_ptrIdEEEEEEEE10policy1000El4ReLUSF_JPdEEEvT0_iT1_T2_DpNS2_10kernel_argIT3_EE,@function
        .size           _ZN3cub18CUB_300001_SM_10006detail9transform16transform_kernelINS2_10policy_hubILb1EN4cuda3std3__45tupleIJN6thrust24THRUST_300001_SM_1000_NS6detail15normal_iteratorINSA_10device_ptrIdEEEEEEEE10policy1000El4ReLUSF_JPdEEEvT0_iT1_T2_DpNS2_10kernel_argIT3_EE,(.L_x_1061 - _ZN3cub18CUB_300001_SM_10006detail9transform16transform_kernelINS2_10policy_hubILb1EN4cuda3std3__45tupleIJN6thrust24THRUST_300001_SM_1000_NS6detail15normal_iteratorINSA_10device_ptrIdEEEEEEEE10policy1000El4ReLUSF_JPdEEEvT0_iT1_T2_DpNS2_10kernel_argIT3_EE)
        .other          _ZN3cub18CUB_300001_SM_10006detail9transform16transform_kernelINS2_10policy_hubILb1EN4cuda3std3__45tupleIJN6thrust24THRUST_300001_SM_1000_NS6detail15normal_iteratorINSA_10device_ptrIdEEEEEEEE10policy1000El4ReLUSF_JPdEEEvT0_iT1_T2_DpNS2_10kernel_argIT3_EE,@"STO_CUDA_ENTRY STV_DEFAULT"
_ZN3cub18CUB_300001_SM_10006detail9transform16transform_kernelINS2_10policy_hubILb1EN4cuda3std3__45tupleIJN6thrust24THRUST_300001_SM_1000_NS6detail15normal_iteratorINSA_10device_ptrIdEEEEEEEE10policy1000El4ReLUSF_JPdEEEvT0_iT1_T2_DpNS2_10kernel_argIT3_EE:
.text._ZN3cub18CUB_300001_SM_10006detail9transform16transform_kernelINS2_10policy_hubILb1EN4cuda3std3__45tupleIJN6thrust24THRUST_300001_SM_1000_NS6detail15normal_iteratorINSA_10device_ptrIdEEEEEEEE10policy1000El4ReLUSF_JPdEEEvT0_iT1_T2_DpNS2_10kernel_argIT3_EE:
        /* <DEDUP_REMOVED lines=24> */
.L_x_900:
[----:B------:R-:W-:Y:S01]  /*0180*/  VIADD R11, R11, 0x4000 ;  /* 0x000040000b0b7836 */ /* 0x000fe20000000000 */
[----:B------:R0:W-:Y:S04]  /*0190*/  CCTL.E.PF2 [R8] ;  /* 0x000000000800798f */ /* 0x0001e80000800100 */
[----:B------:R-:W-:Y:S02]  /*01a0*/  ISETP.GE.AND P0, PT, R11, R4, PT ;  /* 0x000000040b00720c */ /* 0x000fe40003f06270 */
[----:B0-----:R-:W-:-:S05]  /*01b0*/  IADD3 R8, P1, PT, R8, 0x4000, RZ ;  /* 0x0000400008087810 */ /* 0x001fca0007f3e0ff */
[----:B------:R-:W-:-:S06]  /*01c0*/  IMAD.X R9, RZ, RZ, R9, P1 ;  /* 0x000000ffff097224 */ /* 0x000fcc00008e0609 */
[----:B------:R-:W-:Y:S05]  /*01d0*/  @!P0 BRA `(.L_x_900) ;  /* 0xfffffffc00e88947 */ /* 0x000fea000383ffff */
.L_x_899:
[----:B------:R-:W-:Y:S05]  /*01e0*/  BSYNC.RECONVERGENT B0 ;  /* 0x0000000000007941 */ /* 0x000fea0003800200 */
.L_x_898:
        /* <DEDUP_REMOVED lines=12> */
[C---:B------:R-:W-:Y:S01]  /*02b0*/  ISETP.GE.U32.AND P0, PT, R0.reuse, 0x8, PT ;  /* 0x000000080000780c */ /* 0x040fe20003f06070 */
[----:B------:R-:W-:Y:S01]  /*02c0*/  IMAD.MOV.U32 R8, RZ, RZ, RZ ;  /* 0x000000ffff087224 */ /* 0x000fe200078e00ff */
[----:B------:R-:W-:-:S11]  /*02d0*/  LOP3.LUT R16, R0, 0x7, RZ, 0xc0, !PT ;  /* 0x0000000700107812 */ /* 0x000fd600078ec0ff */
[----:B------:R-:W-:Y:S05]  /*02e0*/  @!P0 BRA `(.L_x_902) ;  /* 0x0000000c00a08947 */ /* 0x000fea0003800000 */
[----:B------:R-:W-:-:S13]  /*02f0*/  ISETP.GE.AND P0, PT, R7, R6, PT ;  /* 0x000000060700720c */ /* 0x000fda0003f06270 */
[----:B------:R-:W-:-:S06]  /*0300*/  @!P0 IMAD.WIDE.U32 R8, R7, 0x8, R4 ;  /* 0x0000000807088825 */ /* 0x000fcc00078e0004 */
[----:B------:R-:W2:Y:S01]  /*0310*/  @!P0 LDG.E.64 R8, desc[UR4][R8.64] ;  /* 0x0000000408088981 */ /* 0x000ea2000c1e1b00 */
[----:B------:R-:W-:Y:S02]  /*0320*/  VIADD R13, R7, 0x80 ;  /* 0x00000080070d7836 */ /* 0x000fe40000000000 */
[----:B------:R-:W-:Y:S02]  /*0330*/  @!P0 IMAD.MOV.U32 R10, RZ, RZ, RZ ;  /* 0x000000ffff0a8224 */ /* 0x000fe400078e00ff */
[----:B------:R-:W-:Y:S01]  /*0340*/  @!P0 IMAD.MOV.U32 R14, RZ, RZ, RZ ;  /* 0x000000ffff0e8224 */ /* 0x000fe200078e00ff */
[----:B------:R-:W-:Y:S01]  /*0350*/  ISETP.GE.AND P4, PT, R13, R6, PT ;  /* 0x000000060d00720c */ /* 0x000fe20003f86270 */
[----:B--2---:R-:W-:Y:S01]  /*0360*/  @!P0 DSETP.MAX.AND P1, P2, RZ, R8, PT ;  /* 0x00000008ff00822a */ /* 0x004fe20003a2f000 */
[----:B------:R-:W-:Y:S01]  /*0370*/  @!P0 IMAD.MOV.U32 R11, RZ, RZ, R9 ;  /* 0x000000ffff0b8224 */ /* 0x000fe200078e0009 */
[----:B------:R-:W-:Y:S01]  /*0380*/  @!P0 MOV R15, R8 ;  /* 0x00000008000f8202 */ /* 0x000fe20000000f00 */
[----:B------:R-:W-:-:S03]  /*0390*/  @!P0 IMAD.WIDE.U32 R8, R7, 0x8, R2 ;  /* 0x0000000807088825 */ /* 0x000fc600078e0002 */
[----:B------:R-:W-:Y:S02]  /*03a0*/  @!P0 FSEL R10, R10, R11, P1 ;  /* 0x0000000b0a0a8208 */ /* 0x000fe40000800000 */
[----:B------:R-:W-:Y:S02]  /*03b0*/  @!P0 LOP3.LUT R11, R11, 0x80000, RZ, 0xfc, !PT ;  /* 0x000800000b0b8812 */ /* 0x000fe400078efcff */
[----:B------:R-:W-:Y:S02]  /*03c0*/  @!P0 SEL R14, R14, R15, P1 ;  /* 0x0000000f0e0e8207 */ /* 0x000fe40000800000 */
[----:B------:R-:W-:Y:S01]  /*03d0*/  @!P0 SEL R15, R11, R10, P2 ;  /* 0x0000000a0b0f8207 */ /* 0x000fe20001000000 */
[----:B------:R-:W-:-:S04]  /*03e0*/  IMAD.WIDE R10, R13, 0x8, R4 ;  /* 0x000000080d0a7825 */ /* 0x000fc800078e0204 */
[----:B------:R0:W-:Y:S04]  /*03f0*/  @!P0 STG.E.64 desc[UR4][R8.64], R14 ;  /* 0x0000000e08008986 */ /* 0x0001e8000c101b04 */
[----:B------:R-:W2:Y:S01]  /*0400*/  @!P4 LDG.E.64 R18, desc[UR4][R10.64] ;  /* 0x000000040a12c981 */ /* 0x000ea2000c1e1b00 */
[----:B------:R-:W-:Y:S01]  /*0410*/  VIADD R17, R7, 0x100 ;  /* 0x0000010007117836 */ /* 0x000fe20000000000 */
[----:B------:R-:W-:Y:S01]  /*0420*/  BSSY.RECONVERGENT B0, `(.L_x_903) ;  /* 0x0000022000007945 */ /* 0x000fe20003800200 */
[----:B------:R-:W-:-:S03]  /*0430*/  IMAD.WIDE R12, R13, 0x8, R2 ;  /* 0x000000080d0c7825 */ /* 0x000fc600078e0202 */
[-C--:B------:R-:W-:Y:S01]  /*0440*/  ISETP.GE.AND P5, PT, R17, R6.reuse, PT ;  /* 0x000000061100720c */ /* 0x080fe20003fa6270 */
[C---:B------:R-:W-:Y:S02]  /*0450*/  VIADD R21, R7.reuse, 0x180 ;  /* 0x0000018007157836 */ /* 0x040fe40000000000 */
[----:B------:R-:W-:Y:S02]  /*0460*/  VIADD R23, R7, 0x200 ;  /* 0x0000020007177836 */ /* 0x000fe40000000000 */
[----:B0-----:R-:W-:Y:S01]  /*0470*/  @!P4 IMAD.MOV.U32 R8, RZ, RZ, RZ ;  /* 0x000000ffff08c224 */ /* 0x001fe200078e00ff */
[-C--:B------:R-:W-:Y:S01]  /*0480*/  ISETP.GE.AND P3, PT, R21, R6.reuse, PT ;  /* 0x000000061500720c */ /* 0x080fe20003f66270 */
[----:B------:R-:W-:Y:S01]  /*0490*/  @!P4 IMAD.MOV.U32 R14, RZ, RZ, RZ ;  /* 0x000000ffff0ec224 */ /* 0x000fe200078e00ff */
[----:B------:R-:W-:Y:S01]  /*04a0*/  ISETP.GE.AND P2, PT, R23, R6, PT ;  /* 0x000000061700720c */ /* 0x000fe20003f46270 */
[C---:B------:R-:W-:Y:S02]  /*04b0*/  VIADD R15, R7.reuse, 0x300 ;  /* 0x00000300070f7836 */ /* 0x040fe40000000000 */
[----:B------:R-:W-:-:S05]  /*04c0*/  VIADD R9, R7, 0x280 ;  /* 0x0000028007097836 */ /* 0x000fca0000000000 */
[----:B------:R-:W-:Y:S01]  /*04d0*/  ISETP.GE.AND P1, PT, R9, R6, PT ;  /* 0x000000060900720c */ /* 0x000fe20003f26270 */
[----:B--2---:R-:W-:Y:S01]  /*04e0*/  @!P4 DSETP.MAX.AND P0, P6, RZ, R18, PT ;  /* 0x00000012ff00c22a */ /* 0x004fe20003e0f000 */
[----:B------:R-:W-:-:S05]  /*04f0*/  @!P4 IMAD.MOV.U32 R17, RZ, RZ, R18 ;  /* 0x000000ffff11c224 */ /* 0x000fca00078e0012 */
[----:B------:R-:W-:Y:S02]  /*0500*/  @!P4 FSEL R8, R8, R19, P0 ;  /* 0x000000130808c208 */ /* 0x000fe40000000000 */
[----:B------:R-:W-:Y:S02]  /*0510*/  @!P4 LOP3.LUT R19, R19, 0x80000, RZ, 0xfc, !PT ;  /* 0x000800001313c812 */ /* 0x000fe400078efcff */
[----:B------:R-:W-:Y:S01]  /*0520*/  @!P4 SEL R14, R14, R17, P0 ;  /* 0x000000110e0ec207 */ /* 0x000fe20000000000 */
[----:B------:R-:W-:Y:S01]  /*0530*/  VIADD R17, R7, 0x380 ;  /* 0x0000038007117836 */ /* 0x000fe20000000000 */
[----:B------:R-:W-:Y:S02]  /*0540*/  ISETP.GE.AND P0, PT, R15, R6, PT ;  /* 0x000000060f00720c */ /* 0x000fe40003f06270 */
[----:B------:R-:W-:Y:S02]  /*0550*/  @!P4 SEL R15, R19, R8, P6 ;  /* 0x00000008130fc207 */ /* 0x000fe40003000000 */
[----:B------:R-:W-:-:S02]  /*0560*/  ISETP.GE.AND P6, PT, R17, R6, PT ;  /* 0x000000061100720c */ /* 0x000fc40003fc6270 */
[----:B------:R-:W-:Y:S01]  /*0570*/  LOP3.LUT R8, R0, 0x7ffffff8, RZ, 0xc0, !PT ;  /* 0x7ffffff800087812 */ /* 0x000fe200078ec0ff */
[----:B------:R0:W-:Y:S01]  /*0580*/  @!P4 STG.E.64 desc[UR4][R12.64], R14 ;  /* 0x0000000e0c00c986 */ /* 0x0001e2000c101b04 */
[----:B------:R-:W-:Y:S09]  /*0590*/  @P5 BRA `(.L_x_904) ;  /* 0x0000000000285947 */ /* 0x000ff20003800000 */
[----:B0-----:R-:W2:Y:S01]  /*05a0*/  LDG.E.64 R14, desc[UR4][R10.64+0x400] ;  /* 0x000400040a0e7981 */ /* 0x001ea2000c1e1b00 */
[----:B------:R-:W-:Y:S01]  /*05b0*/  IMAD.MOV.U32 R0, RZ, RZ, RZ ;  /* 0x000000ffff007224 */ /* 0x000fe200078e00ff */
[----:B--2---:R-:W-:Y:S01]  /*05c0*/  DSETP.MAX.AND P4, P5, RZ, R14, PT ;  /* 0x0000000eff00722a */ /* 0x004fe20003d8f000 */
[----:B------:R-:W-:Y:S01]  /*05d0*/  MOV R9, R14 ;  /* 0x0000000e00097202 */ /* 0x000fe20000000f00 */
[----:B------:R-:W-:-:S05]  /*05e0*/  IMAD.MOV.U32 R14, RZ, RZ, RZ ;  /* 0x000000ffff0e7224 */ /* 0x000fca00078e00ff */
[----:B------:R-:W-:Y:S02]  /*05f0*/  SEL R14, R14, R9, P4 ;  /* 0x000000090e0e7207 */ /* 0x000fe40002000000 */
[----:B------:R-:W-:-:S05]  /*0600*/  FSEL R9, R0, R15, P4 ;  /* 0x0000000f00097208 */ /* 0x000fca0002000000 */
[----:B------:R-:W-:-:S05]  /*0610*/  @P5 LOP3.LUT R9, R15, 0x80000, RZ, 0xfc, !PT ;  /* 0x000800000f095812 */ /* 0x000fca00078efcff */
[----:B------:R-:W-:-:S05]  /*0620*/  IMAD.MOV.U32 R15, RZ, RZ, R9 ;  /* 0x000000ffff0f7224 */ /* 0x000fca00078e0009 */
[----:B------:R1:W-:Y:S02]  /*0630*/  STG.E.64 desc[UR4][R12.64+0x400], R14 ;  /* 0x0004000e0c007986 */ /* 0x0003e4000c101b04 */
.L_x_904:
[----:B------:R-:W-:Y:S05]  /*0640*/  BSYNC.RECONVERGENT B0 ;  /* 0x0000000000007941 */ /* 0x000fea0003800200 */
.L_x_903:
[----:B------:R-:W-:Y:S01]  /*0650*/  BSSY.RECONVERGENT B0, `(.L_x_905) ;  /* 0x000000d000007945 */ /* 0x000fe20003800200 */
[----:B------:R-:W-:-:S03]  /*0660*/  ISETP.NE.AND P4, PT, R8, 0x8, PT ;  /* 0x000000080800780c */ /* 0x000fc60003f85270 */
[----:B------:R-:W-:Y:S10]  /*0670*/  @P3 BRA `(.L_x_906) ;  /* 0x0000000000283947 */ /* 0x000ff40003800000 */
[----:B01----:R-:W2:Y:S01]  /*0680*/  LDG.E.64 R14, desc[UR4][R10.64+0x800] ;  /* 0x000800040a0e7981 */ /* 0x003ea2000c1e1b00 */
[----:B------:R-:W-:Y:S01]  /*0690*/  IMAD.MOV.U32 R0, RZ, RZ, RZ ;  /* 0x000000ffff007224 */ /* 0x000fe200078e00ff */
[----:B--2---:R-:W-:Y:S01]  /*06a0*/  DSETP.MAX.AND P3, P5, RZ, R14, PT ;  /* 0x0000000eff00722a */ /* 0x004fe20003d6f000 */
[----:B------:R-:W-:Y:S02]  /*06b0*/  IMAD.MOV.U32 R9, RZ, RZ, R14 ;  /* 0x000000ffff097224 */ /* 0x000fe400078e000e */
[----:B------:R-:W-:-:S05]  /*06c0*/  IMAD.MOV.U32 R14, RZ, RZ, RZ ;  /* 0x000000ffff0e7224 */ /* 0x000fca00078e00ff */
[----:B------:R-:W-:Y:S02]  /*06d0*/  SEL R14, R14, R9, P3 ;  /* 0x000000090e0e7207 */ /* 0x000fe40001800000 */
[----:B------:R-:W-:-:S04]  /*06e0*/  FSEL R9, R0, R15, P3 ;  /* 0x0000000f00097208 */ /* 0x000fc80001800000 */
[----:B------:R-:W-:-:S05]  /*06f0*/  @P5 LOP3.LUT R9, R15, 0x80000, RZ, 0xfc, !PT ;  /* 0x000800000f095812 */ /* 0x000fca00078efcff */
[----:B------:R-:W-:-:S05]  /*0700*/  IMAD.MOV.U32 R15, RZ, RZ, R9 ;  /* 0x000000ffff0f7224 */ /* 0x000fca00078e0009 */
[----:B------:R2:W-:Y:S02]  /*0710*/  STG.E.64 desc[UR4][R12.64+0x800], R14 ;  /* 0x0008000e0c007986 */ /* 0x0005e4000c101b04 */
.L_x_906:
[----:B------:R-:W-:Y:S05]  /*0720*/  BSYNC.RECONVERGENT B0 ;  /* 0x0000000000007941 */ /* 0x000fea0003800200 */
.L_x_905:
[----:B------:R-:W-:Y:S04]  /*0730*/  BSSY.RECONVERGENT B0, `(.L_x_907) ;  /* 0x000000b000007945 */ /* 0x000fe80003800200 */
[----:B------:R-:W-:Y:S05]  /*0740*/  @P2 BRA `(.L_x_908) ;  /* 0x0000000000242947 */ /* 0x000fea0003800000 */
[----:B012---:R-:W2:Y:S01]  /*0750*/  LDG.E.64 R14, desc[UR4][R10.64+0xc00] ;  /* 0x000c00040a0e7981 */ /* 0x007ea2000c1e1b00 */
[----:B------:R-:W-:Y:S01]  /*0760*/  IMAD.MOV.U32 R0, RZ, RZ, RZ ;  /* 0x000000ffff007224 */ /* 0x000fe200078e00ff */
[----:B--2---:R-:W-:Y:S01]  /*0770*/  DSETP.MAX.AND P2, P3, RZ, R14, PT ;  /* 0x0000000eff00722a */ /* 0x004fe20003b4f000 */
[----:B------:R-:W-:-:S05]  /*0780*/  IMAD.MOV.U32 R9, RZ, RZ, R15 ;  /* 0x000000ffff097224 */ /* 0x000fca00078e000f */
[C---:B------:R-:W-:Y:S02]  /*0790*/  FSEL R17, R0.reuse, R9, P2 ;  /* 0x0000000900117208 */ /* 0x040fe40001000000 */
[----:B------:R-:W-:-:S06]  /*07a0*/  SEL R14, R0, R14, P2 ;  /* 0x0000000e000e7207 */ /* 0x000fcc0001000000 */
[----:B------:R-:W-:-:S05]  /*07b0*/  @P3 LOP3.LUT R17, R9, 0x80000, RZ, 0xfc, !PT ;  /* 0x0008000009113812 */ /* 0x000fca00078efcff */
[----:B------:R-:W-:-:S05]  /*07c0*/  IMAD.MOV.U32 R15, RZ, RZ, R17 ;  /* 0x000000ffff0f7224 */ /* 0x000fca00078e0011 */
[----:B------:R3:W-:Y:S02]  /*07d0*/  STG.E.64 desc[UR4][R12.64+0xc00], R14 ;  /* 0x000c000e0c007986 */ /* 0x0007e4000c101b04 */
.L_x_908:
[----:B------:R-:W-:Y:S05]  /*07e0*/  BSYNC.RECONVERGENT B0 ;  /* 0x0000000000007941 */ /* 0x000fea0003800200 */
.L_x_907:
[----:B------:R-:W-:Y:S04]  /*07f0*/  BSSY.RECONVERGENT B0, `(.L_x_909) ;  /* 0x000000b000007945 */ /* 0x000fe80003800200 */
[----:B------:R-:W-:Y:S05]  /*0800*/  @P1 BRA `(.L_x_910) ;  /* 0x0000000000241947 */ /* 0x000fea0003800000 */
[----:B0123--:R-:W2:Y:S01]  /*0810*/  LDG.E.64 R14, desc[UR4][R10.64+0x1000] ;  /* 0x001000040a0e7981 */ /* 0x00fea2000c1e1b00 */
[----:B------:R-:W-:Y:S01]  /*0820*/  MOV R0, RZ ;  /* 0x000000ff00007202 */ /* 0x000fe20000000f00 */
[----:B--2---:R-:W-:Y:S01]  /*0830*/  DSETP.MAX.AND P1, P2, RZ, R14, PT ;  /* 0x0000000eff00722a */ /* 0x004fe20003a2f000 */
[----:B------:R-:W-:-:S05]  /*0840*/  IMAD.MOV.U32 R9, RZ, RZ, R15 ;  /* 0x000000ffff097224 */ /* 0x000fca00078e000f */
[C---:B------:R-:W-:Y:S02]  /*0850*/  FSEL R17, R0.reuse, R9, P1 ;  /* 0x0000000900117208 */ /* 0x040fe40000800000 */
[----:B------:R-:W-:-:S06]  /*0860*/  SEL R14, R0, R14, P1 ;  /* 0x0000000e000e7207 */ /* 0x000fcc0000800000 */
[----:B------:R-:W-:-:S05]  /*0870*/  @P2 LOP3.LUT R17, R9, 0x80000, RZ, 0xfc, !PT ;  /* 0x0008000009112812 */ /* 0x000fca00078efcff */
[----:B------:R-:W-:-:S05]  /*0880*/  IMAD.MOV.U32 R15, RZ, RZ, R17 ;  /* 0x000000ffff0f7224 */ /* 0x000fca00078e0011 */
[----:B------:R4:W-:Y:S02]  /*0890*/  STG.E.64 desc[UR4][R12.64+0x1000], R14 ;  /* 0x0010000e0c007986 */ /* 0x0009e4000c101b04 */
.L_x_910:
[----:B------:R-:W-:Y:S05]  /*08a0*/  BSYNC.RECONVERGENT B0 ;  /* 0x0000000000007941 */ /* 0x000fea0003800200 */
.L_x_909:
[----:B------:R-:W-:Y:S04]  /*08b0*/  BSSY.RECONVERGENT B0, `(.L_x_911) ;  /* 0x000000b000007945 */ /* 0x000fe80003800200 */
[----:B------:R-:W-:Y:S05]  /*08c0*/  @P0 BRA `(.L_x_912) ;  /* 0x0000000000240947 */ /* 0x000fea0003800000 */
[----:B01234-:R-:W2:Y:S01]  /*08d0*/  LDG.E.64 R14, desc[UR4][R10.64+0x1400] ;  /* 0x001400040a0e7981 */ /* 0x01fea2000c1e1b00 */
        /* <DEDUP_REMOVED lines=8> */
.L_x_912:
[----:B------:R-:W-:Y:S05]  /*0960*/  BSYNC.RECONVERGENT B0 ;  /* 0x0000000000007941 */ /* 0x000fea0003800200 */
.L_x_911:
[----:B------:R-:W-:Y:S04]  /*0970*/  BSSY.RECONVERGENT B0, `(.L_x_913) ;  /* 0x000000d000007945 */ /* 0x000fe80003800200 */
[----:B------:R-:W-:Y:S05]  /*0980*/  @P6 BRA `(.L_x_914) ;  /* 0x00000000002c6947 */ /* 0x000fea0003800000 */
[----:B------:R-:W5:Y:S01]  /*0990*/  LDG.E.64 R10, desc[UR4][R10.64+0x1800] ;  /* 0x001800040a0a7981 */ /* 0x000f62000c1e1b00 */
[----:B------:R-:W-:Y:S02]  /*09a0*/  IMAD.MOV.U32 R0, RZ, RZ, RZ ;  /* 0x000000ffff007224 */ /* 0x000fe400078e00ff */
[----:B01234-:R-:W-:Y:S01]  /*09b0*/  IMAD.MOV.U32 R14, RZ, RZ, RZ ;  /* 0x000000ffff0e7224 */ /* 0x01ffe200078e00ff */
[----:B-----5:R-:W-:Y:S01]  /*09c0*/  DSETP.MAX.AND P0, P1, RZ, R10, PT ;  /* 0x0000000aff00722a */ /* 0x020fe2000390f000 */
[----:B------:R-:W-:Y:S02]  /*09d0*/  IMAD.MOV.U32 R9, RZ, RZ, R11 ;  /* 0x000000ffff097224 */ /* 0x000fe400078e000b */
[----:B------:R-:W-:-:S03]  /*09e0*/  IMAD.MOV.U32 R15, RZ, RZ, R10 ;  /* 0x000000ffff0f7224 */ /* 0x000fc600078e000a */
[----:B------:R-:W-:Y:S02]  /*09f0*/  FSEL R17, R0, R9, P0 ;  /* 0x0000000900117208 */ /* 0x000fe40000000000 */
[----:B------:R-:W-:-:S06]  /*0a00*/  SEL R14, R14, R15, P0 ;  /* 0x0000000f0e0e7207 */ /* 0x000fcc0000000000 */
[----:B------:R-:W-:-:S05]  /*0a10*/  @P1 LOP3.LUT R17, R9, 0x80000, RZ, 0xfc, !PT ;  /* 0x0008000009111812 */ /* 0x000fca00078efcff */
[----:B------:R-:W-:-:S05]  /*0a20*/  IMAD.MOV.U32 R15, RZ, RZ, R17 ;  /* 0x000000ffff0f7224 */ /* 0x000fca00078e0011 */
[----:B------:R0:W-:Y:S02]  /*0a30*/  STG.E.64 desc[UR4][R12.64+0x1800], R14 ;  /* 0x0018000e0c007986 */ /* 0x0001e4000c101b04 */
.L_x_914:
[----:B------:R-:W-:Y:S05]  /*0a40*/  BSYNC.RECONVERGENT B0 ;  /* 0x0000000000007941 */ /* 0x000fea0003800200 */
.L_x_913:
[----:B------:R-:W-:Y:S05]  /*0a50*/  @!P4 BRA `(.L_x_902) ;  /* 0x0000000400c4c947 */ /* 0x000fea0003800000 */
[----:B------:R-:W-:-:S07]  /*0a60*/  MOV R0, 0x8 ;  /* 0x0000000800007802 */ /* 0x000fce0000000f00 */
.L_x_917:
[----:B------:R-:W-:-:S05]  /*0a70*/  IMAD R9, R0, 0x80, R7 ;  /* 0x0000008000097824 */ /* 0x000fca00078e0207 */
[----:B------:R-:W-:-:S13]  /*0a80*/  ISETP.GE.AND P0, PT, R9, R6, PT ;  /* 0x000000060900720c */ /* 0x000fda0003f06270 */
[----:B------:R-:W-:-:S06]  /*0a90*/  @!P0 IMAD.WIDE.U32 R10, R9, 0x8, R4 ;  /* 0x00000008090a8825 */ /* 0x000fcc00078e0004 */
[----:B------:R-:W5:Y:S01]  /*0aa0*/  @!P0 LDG.E.64 R10, desc[UR4][R10.64] ;  /* 0x000000040a0a8981 */ /* 0x000f62000c1e1b00 */
[----:B01234-:R-:W-:Y:S02]  /*0ab0*/  VIADD R13, R9, 0x80 ;  /* 0x00000080090d7836 */ /* 0x01ffe40000000000 */
[----:B------:R-:W-:Y:S02]  /*0ac0*/  @!P0 IMAD.MOV.U32 R12, RZ, RZ, RZ ;  /* 0x000000ffff0c8224 */ /* 0x000fe400078e00ff */
[----:B------:R-:W-:Y:S01]  /*0ad0*/  @!P0 IMAD.MOV.U32 R18, RZ, RZ, RZ ;  /* 0x000000ffff128224 */ /* 0x000fe200078e00ff */
[----:B------:R-:W-:Y:S01]  /*0ae0*/  ISETP.GE.AND P1, PT, R13, R6, PT ;  /* 0x000000060d00720c */ /* 0x000fe20003f26270 */
[----:B------:R-:W-:Y:S01]  /*0af0*/  @!P0 IMAD.WIDE.U32 R20, R9, 0x8, R2 ;  /* 0x0000000809148825 */ /* 0x000fe200078e0002 */
[----:B-----5:R-:W-:-:S03]  /*0b00*/  @!P0 DSETP.MAX.AND P2, P3, RZ, R10, PT ;  /* 0x0000000aff00822a */ /* 0x020fc60003b4f000 */
[----:B------:R-:W-:Y:S02]  /*0b10*/  @!P0 IMAD.MOV.U32 R15, RZ, RZ, R11 ;  /* 0x000000ffff0f8224 */ /* 0x000fe400078e000b */
[----:B------:R-:W-:Y:S02]  /*0b20*/  @!P0 IMAD.MOV.U32 R19, RZ, RZ, R10 ;  /* 0x000000ffff138224 */ /* 0x000fe400078e000a */
[----:B------:R-:W-:Y:S01]  /*0b30*/  IMAD.WIDE R10, R13, 0x8, R4 ;  /* 0x000000080d0a7825 */ /* 0x000fe200078e0204 */
[----:B------:R-:W-:Y:S02]  /*0b40*/  @!P0 FSEL R12, R12, R15, P2 ;  /* 0x0000000f0c0c8208 */ /* 0x000fe40001000000 */
[----:B------:R-:W-:Y:S02]  /*0b50*/  @!P0 LOP3.LUT R15, R15, 0x80000, RZ, 0xfc, !PT ;  /* 0x000800000f0f8812 */ /* 0x000fe400078efcff */
[----:B------:R-:W-:Y:S02]  /*0b60*/  @!P0 SEL R18, R18, R19, P2 ;  /* 0x0000001312128207 */ /* 0x000fe40001000000 */
[----:B------:R-:W-:-:S05]  /*0b70*/  @!P0 SEL R19, R15, R12, P3 ;  /* 0x0000000c0f138207 */ /* 0x000fca0001800000 */
[----:B------:R0:W-:Y:S04]  /*0b80*/  @!P0 STG.E.64 desc[UR4][R20.64], R18 ;  /* 0x0000001214008986 */ /* 0x0001e8000c101b04 */
[----:B------:R-:W2:Y:S01]  /*0b90*/  @!P1 LDG.E.64 R14, desc[UR4][R10.64] ;  /* 0x000000040a0e9981 */ /* 0x000ea2000c1e1b00 */
[----:B------:R-:W-:Y:S02]  /*0ba0*/  VIADD R17, R9, 0x100 ;  /* 0x0000010009117836 */ /* 0x000fe40000000000 */
[----:B------:R-:W-:-:S03]  /*0bb0*/  @!P1 IMAD.MOV.U32 R12, RZ, RZ, RZ ;  /* 0x000000ffff0c9224 */ /* 0x000fc600078e00ff */
[----:B------:R-:W-:Y:S01]  /*0bc0*/  ISETP.GE.AND P0, PT, R17, R6, PT ;  /* 0x000000061100720c */ /* 0x000fe20003f06270 */
[----:B--2---:R-:W-:Y:S01]  /*0bd0*/  @!P1 DSETP.MAX.AND P2, P3, RZ, R14, PT ;  /* 0x0000000eff00922a */ /* 0x004fe20003b4f000 */
[----:B------:R-:W-:-:S05]  /*0be0*/  @!P1 IMAD.MOV.U32 R17, RZ, RZ, R15 ;  /* 0x000000ffff119224 */ /* 0x000fca00078e000f */
[C---:B------:R-:W-:Y:S02]  /*0bf0*/  @!P1 FSEL R22, R12.reuse, R17, P2 ;  /* 0x000000110c169208 */ /* 0x040fe40001000000 */
[----:B------:R-:W-:Y:S02]  /*0c00*/  @!P1 LOP3.LUT R17, R17, 0x80000, RZ, 0xfc, !PT ;  /* 0x0008000011119812 */ /* 0x000fe400078efcff */
[----:B0-----:R-:W-:Y:S01]  /*0c10*/  @!P1 SEL R18, R12, R14, P2 ;  /* 0x0000000e0c129207 */ /* 0x001fe20001000000 */
[----:B------:R-:W-:Y:S01]  /*0c20*/  IMAD.WIDE R12, R13, 0x8, R2 ;  /* 0x000000080d0c7825 */ /* 0x000fe200078e0202 */
[----:B------:R-:W-:-:S05]  /*0c30*/  @!P1 SEL R19, R17, R22, P3 ;  /* 0x0000001611139207 */ /* 0x000fca0001800000 */
[----:B------:R0:W-:Y:S04]  /*0c40*/  @!P1 STG.E.64 desc[UR4][R12.64], R18 ;  /* 0x000000120c009986 */ /* 0x0001e8000c101b04 */
[----:B------:R-:W2:Y:S01]  /*0c50*/  @!P0 LDG.E.64 R14, desc[UR4][R10.64+0x400] ;  /* 0x000400040a0e8981 */ /* 0x000ea2000c1e1b00 */
[----:B------:R-:W-:-:S05]  /*0c60*/  VIADD R17, R9, 0x180 ;  /* 0x0000018009117836 */ /* 0x000fca0000000000 */
[----:B------:R-:W-:Y:S02]  /*0c70*/  ISETP.GE.AND P1, PT, R17, R6, PT ;  /* 0x000000061100720c */ /* 0x000fe40003f26270 */
[----:B------:R-:W-:Y:S01]  /*0c80*/  @!P0 MOV R17, RZ ;  /* 0x000000ff00118202 */ /* 0x000fe20000000f00 */
[----:B--2---:R-:W-:Y:S01]  /*0c90*/  @!P0 DSETP.MAX.AND P2, P3, RZ, R14, PT ;  /* 0x0000000eff00822a */ /* 0x004fe20003b4f000 */
[----:B------:R-:W-:-:S05]  /*0ca0*/  @!P0 IMAD.MOV.U32 R20, RZ, RZ, R15 ;  /* 0x000000ffff148224 */ /* 0x000fca00078e000f */
[----:B------:R-:W-:Y:S01]  /*0cb0*/  @!P0 FSEL R21, R17, R20, P2 ;  /* 0x0000001411158208 */ /* 0x000fe20001000000 */
[----:B------:R-:W-:Y:S01]  /*0cc0*/  @!P0 IMAD.MOV.U32 R17, RZ, RZ, R14 ;  /* 0x000000ffff118224 */ /* 0x000fe200078e000e */
[----:B------:R-:W-:Y:S01]  /*0cd0*/  @!P0 LOP3.LUT R20, R20, 0x80000, RZ, 0xfc, !PT ;  /* 0x0008000014148812 */ /* 0x000fe200078efcff */
[----:B------:R-:W-:-:S03]  /*0ce0*/  @!P0 IMAD.MOV.U32 R14, RZ, RZ, RZ ;  /* 0x000000ffff0e8224 */ /* 0x000fc600078e00ff */
[----:B0-----:R-:W-:Y:S02]  /*0cf0*/  @!P0 SEL R19, R20, R21, P3 ;  /* 0x0000001514138207 */ /* 0x001fe40001800000 */
[----:B------:R-:W-:-:S05]  /*0d00*/  @!P0 SEL R18, R14, R17, P2 ;  /* 0x000000110e128207 */ /* 0x000fca0001000000 */
[----:B------:R0:W-:Y:S04]  /*0d10*/  @!P0 STG.E.64 desc[UR4][R12.64+0x400], R18 ;  /* 0x000400120c008986 */ /* 0x0001e8000c101b04 */
[----:B------:R-:W2:Y:S01]  /*0d20*/  @!P1 LDG.E.64 R14, desc[UR4][R10.64+0x800] ;  /* 0x000800040a0e9981 */ /* 0x000ea2000c1e1b00 */
[----:B------:R-:W-:-:S05]  /*0d30*/  VIADD R17, R9, 0x200 ;  /* 0x0000020009117836 */ /* 0x000fca0000000000 */
[----:B------:R-:W-:Y:S01]  /*0d40*/  ISETP.GE.AND P0, PT, R17, R6, PT ;  /* 0x000000061100720c */ /* 0x000fe20003f06270 */
[----:B------:R-:W-:Y:S01]  /*0d50*/  @!P1 IMAD.MOV.U32 R17, RZ, RZ, RZ ;  /* 0x000000ffff119224 */ /* 0x000fe200078e00ff */
        /* <DEDUP_REMOVED lines=14> */
[----:B------:R-:W-:-:S05]  /*0e40*/  @!P0 MOV R20, R15 ;  /* 0x0000000f00148202 */ /* 0x000fca0000000f00 */
        /* <DEDUP_REMOVED lines=21> */
[----:B------:R-:W-:Y:S01]  /*0fa0*/  @!P0 IMAD.MOV.U32 R17, RZ, RZ, RZ ;  /* 0x000000ffff118224 */ /* 0x000fe200078e00ff */
[----:B------:R-:W-:Y:S01]  /*0fb0*/  BSSY.RECONVERGENT B0, `(.L_x_915) ;  /* 0x000001a000007945 */ /* 0x000fe20003800200 */
[----:B------:R-:W-:Y:S02]  /*0fc0*/  VIADD R9, R9, 0x380 ;  /* 0x0000038009097836 */ /* 0x000fe40000000000 */
[----:B------:R-:W-:Y:S01]  /*0fd0*/  VIADD R0, R0, 0x8 ;  /* 0x0000000800007836 */ /* 0x000fe20000000000 */
[----:B--2---:R-:W-:Y:S01]  /*0fe0*/  @!P0 DSETP.MAX.AND P1, P2, RZ, R14, PT ;  /* 0x0000000eff00822a */ /* 0x004fe20003a2f000 */
[----:B------:R-:W-:-:S05]  /*0ff0*/  @!P0 IMAD.MOV.U32 R20, RZ, RZ, R15 ;  /* 0x000000ffff148224 */ /* 0x000fca00078e000f */
[----:B------:R-:W-:Y:S01]  /*1000*/  @!P0 FSEL R21, R17, R20, P1 ;  /* 0x0000001411158208 */ /* 0x000fe20000800000 */
[----:B------:R-:W-:Y:S01]  /*1010*/  @!P0 IMAD.MOV.U32 R17, RZ, RZ, R14 ;  /* 0x000000ffff118224 */ /* 0x000fe200078e000e */
[----:B------:R-:W-:Y:S02]  /*1020*/  @!P0 LOP3.LUT R20, R20, 0x80000, RZ, 0xfc, !PT ;  /* 0x0008000014148812 */ /* 0x000fe400078efcff */
[----:B------:R-:W-:Y:S02]  /*1030*/  @!P0 MOV R14, RZ ;  /* 0x000000ff000e8202 */ /* 0x000fe40000000f00 */
[----:B------:R-:W-:Y:S02]  /*1040*/  @!P0 SEL R15, R20, R21, P2 ;  /* 0x00000015140f8207 */ /* 0x000fe40001000000 */
[----:B------:R-:W-:Y:S02]  /*1050*/  @!P0 SEL R14, R14, R17, P1 ;  /* 0x000000110e0e8207 */ /* 0x000fe40000800000 */
[----:B------:R-:W-:-:S03]  /*1060*/  ISETP.NE.AND P1, PT, R0, R8, PT ;  /* 0x000000080000720c */ /* 0x000fc60003f25270 */
[----:B------:R0:W-:Y:S01]  /*1070*/  @!P0 STG.E.64 desc[UR4][R12.64+0x1400], R14 ;  /* 0x0014000e0c008986 */ /* 0x0001e2000c101b04 */
[----:B------:R-:W-:-:S13]  /*1080*/  ISETP.GE.AND P0, PT, R9, R6, PT ;  /* 0x000000060900720c */ /* 0x000fda0003f06270 */
[----:B0-----:R-:W-:Y:S05]  /*1090*/  @P0 BRA `(.L_x_916) ;  /* 0x00000000002c0947 */ /* 0x001fea0003800000 */
[----:B------:R-:W2:Y:S01]  /*10a0*/  LDG.E.64 R10, desc[UR4][R10.64+0x1800] ;  /* 0x001800040a0a7981 */ /* 0x000ea2000c1e1b00 */
[----:B------:R-:W-:Y:S02]  /*10b0*/  IMAD.MOV.U32 R9, RZ, RZ, RZ ;  /* 0x000000ffff097224 */ /* 0x000fe400078e00ff */
[----:B------:R-:W-:Y:S01]  /*10c0*/  IMAD.MOV.U32 R14, RZ, RZ, RZ ;  /* 0x000000ffff0e7224 */ /* 0x000fe200078e00ff */
[----:B--2---:R-:W-:Y:S01]  /*10d0*/  DSETP.MAX.AND P0, P2, RZ, R10, PT ;  /* 0x0000000aff00722a */ /* 0x004fe20003a0f000 */
[----:B------:R-:W-:Y:S02]  /*10e0*/  IMAD.MOV.U32 R18, RZ, RZ, R11 ;  /* 0x000000ffff127224 */ /* 0x000fe400078e000b */
[----:B------:R-:W-:-:S03]  /*10f0*/  IMAD.MOV.U32 R15, RZ, RZ, R10 ;  /* 0x000000ffff0f7224 */ /* 0x000fc600078e000a */
[----:B------:R-:W-:Y:S02]  /*1100*/  FSEL R9, R9, R18, P0 ;  /* 0x0000001209097208 */ /* 0x000fe40000000000 */
[----:B------:R-:W-:-:S06]  /*1110*/  SEL R14, R14, R15, P0 ;  /* 0x0000000f0e0e7207 */ /* 0x000fcc0000000000 */
[----:B------:R-:W-:-:S05]  /*1120*/  @P2 LOP3.LUT R9, R18, 0x80000, RZ, 0xfc, !PT ;  /* 0x0008000012092812 */ /* 0x000fca00078efcff */
[----:B------:R-:W-:-:S05]  /*1130*/  IMAD.MOV.U32 R15, RZ, RZ, R9 ;  /* 0x000000ffff0f7224 */ /* 0x000fca00078e0009 */
[----:B------:R0:W-:Y:S02]  /*1140*/  STG.E.64 desc[UR4][R12.64+0x1800], R14 ;  /* 0x0018000e0c007986 */ /* 0x0001e4000c101b04 */
.L_x_916:
[----:B------:R-:W-:Y:S05]  /*1150*/  BSYNC.RECONVERGENT B0 ;  /* 0x0000000000007941 */ /* 0x000fea0003800200 */
.L_x_915:
[----:B------:R-:W-:Y:S05]  /*1160*/  @P1 BRA `(.L_x_917) ;  /* 0xfffffff800401947 */ /* 0x000fea000383ffff */
.L_x_902:
[----:B------:R-:W-:-:S13]  /*1170*/  ISETP.NE.AND P0, PT, R16, RZ, PT ;  /* 0x000000ff1000720c */ /* 0x000fda0003f05270 */
[----:B------:R-:W-:Y:S05]  /*1180*/  @!P0 EXIT ;  /* 0x000000000000894d */ /* 0x000fea0003800000 */
[----:B------:R-:W5:Y:S01]  /*1190*/  LDC R0, c[0x0][0x388] ;  /* 0x0000e200ff007b82 */ /* 0x000f620000000800 */
[----:B------:R-:W-:Y:S02]  /*11a0*/  ISETP.GE.U32.AND P1, PT, R16, 0x4, PT ;  /* 0x000000041000780c */ /* 0x000fe40003f26070 */
[----:B-----5:R-:W-:-:S04]  /*11b0*/  LOP3.LUT R20, R0, 0x3, RZ, 0xc0, !PT ;  /* 0x0000000300147812 */ /* 0x020fc800078ec0ff */
[----:B------:R-:W-:-:S07]  /*11c0*/  ISETP.NE.AND P0, PT, R20, RZ, PT ;  /* 0x000000ff1400720c */ /* 0x000fce0003f05270 */
[----:B------:R-:W-:Y:S06]  /*11d0*/  @!P1 BRA `(.L_x_918) ;  /* 0x0000000000ec9947 */ /* 0x000fec0003800000 */
[----:B------:R-:W-:-:S05]  /*11e0*/  IMAD R9, R8, 0x80, R7 ;  /* 0x0000008008097824 */ /* 0x000fca00078e0207 */
[----:B------:R-:W-:-:S13]  /*11f0*/  ISETP.GE.AND P2, PT, R9, R6, PT ;  /* 0x000000060900720c */ /* 0x000fda0003f46270 */
[----:B01234-:R-:W-:-:S06]  /*1200*/  @!P2 IMAD.WIDE R12, R9, 0x8, R4 ;  /* 0x00000008090ca825 */ /* 0x01ffcc00078e0204 */
[----:B------:R-:W2:Y:S01]  /*1210*/  @!P2 LDG.E.64 R12, desc[UR4][R12.64] ;  /* 0x000000040c0ca981 */ /* 0x000ea2000c1e1b00 */
[----:B------:R-:W-:Y:S02]  /*1220*/  VIADD R11, R9, 0x80 ;  /* 0x00000080090b7836 */ /* 0x000fe40000000000 */
[----:B------:R-:W-:Y:S02]  /*1230*/  @!P2 IMAD.MOV.U32 R10, RZ, RZ, RZ ;  /* 0x000000ffff0aa224 */ /* 0x000fe400078e00ff */
[----:B------:R-:W-:Y:S01]  /*1240*/  @!P2 IMAD.MOV.U32 R16, RZ, RZ, RZ ;  /* 0x000000ffff10a224 */ /* 0x000fe200078e00ff */
[----:B------:R-:W-:Y:S01]  /*1250*/  ISETP.GE.AND P1, PT, R11, R6, PT ;  /* 0x000000060b00720c */ /* 0x000fe20003f26270 */
[----:B------:R-:W-:-:S12]  /*1260*/  @!P2 IMAD.WIDE R18, R9, 0x8, R2 ;  /* 0x000000080912a825 */ /* 0x000fd800078e0202 */
[----:B------:R-:W-:Y:S01]  /*1270*/  @!P1 IMAD.WIDE R22, R11, 0x8, R4 ;  /* 0x000000080b169825 */ /* 0x000fe200078e0204 */
[----:B--2---:R-:W-:Y:S01]  /*1280*/  @!P2 DSETP.MAX.AND P3, P4, RZ, R12, PT ;  /* 0x0000000cff00a22a */ /* 0x004fe20003c6f000 */
[----:B------:R-:W-:Y:S02]  /*1290*/  @!P2 MOV R15, R13 ;  /* 0x0000000d000fa202 */ /* 0x000fe40000000f00 */
[----:B------:R-:W-:-:S03]  /*12a0*/  @!P2 IMAD.MOV.U32 R17, RZ, RZ, R12 ;  /* 0x000000ffff11a224 */ /* 0x000fc600078e000c */
        /* <DEDUP_REMOVED lines=9> */
[----:B0-----:R-:W-:Y:S01]  /*1340*/  @!P1 IMAD.WIDE R16, R11, 0x8, R2 ;  /* 0x000000080b109825 */ /* 0x001fe200078e0202 */
[----:B--2---:R-:W-:-:S03]  /*1350*/  @!P1 DSETP.MAX.AND P3, P4, RZ, R14, PT ;  /* 0x0000000eff00922a */ /* 0x004fc60003c6f000 */
[----:B------:R-:W-:-:S05]  /*1360*/  @!P1 IMAD.MOV.U32 R21, RZ, RZ, R15 ;  /* 0x000000ffff159224 */ /* 0x000fca00078e000f */
[----:B------:R-:W-:Y:S02]  /*1370*/  @!P1 FSEL R10, R10, R21, P3 ;  /* 0x000000150a0a9208 */ /* 0x000fe40001800000 */
[----:B------:R-:W-:Y:S01]  /*1380*/  @!P1 LOP3.LUT R25, R21, 0x80000, RZ, 0xfc, !PT ;  /* 0x0008000015199812 */ /* 0x000fe200078efcff */
[----:B------:R-:W-:Y:S02]  /*1390*/  @!P1 IMAD.MOV.U32 R21, RZ, RZ, R14 ;  /* 0x000000ffff159224 */ /* 0x000fe400078e000e */
[----:B------:R-:W-:Y:S01]  /*13a0*/  @!P1 IMAD.MOV.U32 R14, RZ, RZ, RZ ;  /* 0x000000ffff0e9224 */ /* 0x000fe200078e00ff */
[----:B------:R-:W-:Y:S01]  /*13b0*/  @!P1 SEL R15, R25, R10, P4 ;  /* 0x0000000a190f9207 */ /* 0x000fe20002000000 */
[----:B------:R-:W-:-:S03]  /*13c0*/  @!P2 IMAD.WIDE R10, R13, 0x8, R4 ;  /* 0x000000080d0aa825 */ /* 0x000fc600078e0204 */
        /* <DEDUP_REMOVED lines=10> */
[----:B------:R-:W-:Y:S01]  /*1470*/  @!P2 MOV R19, R10 ;  /* 0x0000000a0013a202 */ /* 0x000fe20000000f00 */
[----:B------:R-:W-:Y:S01]  /*1480*/  @!P2 IMAD.WIDE R10, R13, 0x8, R2 ;  /* 0x000000080d0aa825 */ /* 0x000fe200078e0202 */
[----:B0-----:R-:W-:Y:S02]  /*1490*/  @!P2 SEL R15, R21, R18, P4 ;  /* 0x00000012150fa207 */ /* 0x001fe40002000000 */
[----:B------:R-:W-:Y:S01]  /*14a0*/  @!P2 SEL R14, R12, R19, P3 ;  /* 0x000000130c0ea207 */ /* 0x000fe20001800000 */
[----:B------:R-:W-:-:S04]  /*14b0*/  @!P1 IMAD.WIDE R12, R9, 0x8, R4 ;  /* 0x00000008090c9825 */ /* 0x000fc800078e0204 */
[----:B------:R0:W-:Y:S04]  /*14c0*/  @!P2 STG.E.64 desc[UR4][R10.64], R14 ;  /* 0x0000000e0a00a986 */ /* 0x0001e8000c101b04 */
[----:B------:R-:W2:Y:S01]  /*14d0*/  @!P1 LDG.E.64 R12, desc[UR4][R12.64] ;  /* 0x000000040c0c9981 */ /* 0x000ea2000c1e1b00 */
[----:B------:R-:W-:Y:S02]  /*14e0*/  @!P1 IMAD.MOV.U32 R16, RZ, RZ, RZ ;  /* 0x000000ffff109224 */ /* 0x000fe400078e00ff */
[----:B------:R-:W-:Y:S02]  /*14f0*/  VIADD R8, R8, 0x4 ;  /* 0x0000000408087836 */ /* 0x000fe40000000000 */
[----:B0-----:R-:W-:Y:S01]  /*1500*/  @!P1 IMAD.WIDE R10, R9, 0x8, R2 ;  /* 0x00000008090a9825 */ /* 0x001fe200078e0202 */
[----:B--2---:R-:W-:-:S03]  /*1510*/  @!P1 DSETP.MAX.AND P2, P3, RZ, R12, PT ;  /* 0x0000000cff00922a */ /* 0x004fc60003b4f000 */
[----:B------:R-:W-:-:S05]  /*1520*/  @!P1 IMAD.MOV.U32 R17, RZ, RZ, R13 ;  /* 0x000000ffff119224 */ /* 0x000fca00078e000d */
[----:B------:R-:W-:Y:S02]  /*1530*/  @!P1 FSEL R18, R16, R17, P2 ;  /* 0x0000001110129208 */ /* 0x000fe40001000000 */
[----:B------:R-:W-:Y:S01]  /*1540*/  @!P1 LOP3.LUT R19, R17, 0x80000, RZ, 0xfc, !PT ;  /* 0x0008000011139812 */ /* 0x000fe200078efcff */
[----:B------:R-:W-:-:S05]  /*1550*/  @!P1 IMAD.MOV.U32 R17, RZ, RZ, R12 ;  /* 0x000000ffff119224 */ /* 0x000fca00078e000c */
[----:B------:R-:W-:Y:S02]  /*1560*/  @!P1 SEL R16, R16, R17, P2 ;  /* 0x0000001110109207 */ /* 0x000fe40001000000 */
[----:B------:R-:W-:-:S05]  /*1570*/  @!P1 SEL R17, R19, R18, P3 ;  /* 0x0000001213119207 */ /* 0x000fca0001800000 */
[----:B------:R0:W-:Y:S02]  /*1580*/  @!P1 STG.E.64 desc[UR4][R10.64], R16 ;  /* 0x000000100a009986 */ /* 0x0001e4000c101b04 */
.L_x_918:
[----:B------:R-:W-:Y:S05]  /*1590*/  @!P0 EXIT ;  /* 0x000000000000894d */ /* 0x000fea0003800000 */
[----:B------:R-:W-:Y:S02]  /*15a0*/  ISETP.NE.AND P1, PT, R20, 0x1, PT ;  /* 0x000000011400780c */ /* 0x000fe40003f25270 */
[----:B------:R-:W-:-:S04]  /*15b0*/  LOP3.LUT R0, R0, 0x1, RZ, 0xc0, !PT ;  /* 0x0000000100007812 */ /* 0x000fc800078ec0ff */
[----:B------:R-:W-:-:S07]  /*15c0*/  ISETP.NE.U32.AND P0, PT, R0, 0x1, PT ;  /* 0x000000010000780c */ /* 0x000fce0003f05070 */
[----:B------:R-:W-:Y:S06]  /*15d0*/  @!P1 BRA `(.L_x_919) ;  /* 0x00000000007c9947 */ /* 0x000fec0003800000 */
[----:B01234-:R-:W-:-:S05]  /*15e0*/  IMAD R15, R8, 0x80, R7 ;  /* 0x00000080080f7824 */ /* 0x01ffca00078e0207 */
[----:B------:R-:W-:-:S13]  /*15f0*/  ISETP.GE.AND P1, PT, R15, R6, PT ;  /* 0x000000060f00720c */ /* 0x000fda0003f26270 */
[----:B------:R-:W-:-:S06]  /*1600*/  @!P1 IMAD.WIDE R10, R15, 0x8, R4 ;  /* 0x000000080f0a9825 */ /* 0x000fcc00078e0204 */
[----:B------:R-:W2:Y:S01]  /*1610*/  @!P1 LDG.E.64 R10, desc[UR4][R10.64] ;  /* 0x000000040a0a9981 */ /* 0x000ea2000c1e1b00 */
[----:B------:R-:W-:Y:S02]  /*1620*/  VIADD R9, R15, 0x80 ;  /* 0x000000800f097836 */ /* 0x000fe40000000000 */
[----:B------:R-:W-:Y:S02]  /*1630*/  @!P1 IMAD.MOV.U32 R0, RZ, RZ, RZ ;  /* 0x000000ffff009224 */ /* 0x000fe400078e00ff */
[----:B------:R-:W-:Y:S01]  /*1640*/  @!P1 IMAD.MOV.U32 R12, RZ, RZ, RZ ;  /* 0x000000ffff0c9224 */ /* 0x000fe200078e00ff */
[----:B------:R-:W-:Y:S01]  /*1650*/  ISETP.GE.AND P2, PT, R9, R6, PT ;  /* 0x000000060900720c */ /* 0x000fe20003f46270 */
[----:B--2---:R-:W-:Y:S01]  /*1660*/  @!P1 DSETP.MAX.AND P3, P4, RZ, R10, PT ;  /* 0x0000000aff00922a */ /* 0x004fe20003c6f000 */
[----:B------:R-:W-:-:S05]  /*1670*/  @!P1 IMAD.MOV.U32 R13, RZ, RZ, R11 ;  /* 0x000000ffff0d9224 */ /* 0x000fca00078e000b */
[----:B------:R-:W-:Y:S02]  /*1680*/  @!P1 FSEL R0, R0, R13, P3 ;  /* 0x0000000d00009208 */ /* 0x000fe40001800000 */
[----:B------:R-:W-:Y:S01]  /*1690*/  @!P1 LOP3.LUT R17, R13, 0x80000, RZ, 0xfc, !PT ;  /* 0x000800000d119812 */ /* 0x000fe200078efcff */
[----:B------:R-:W-:Y:S02]  /*16a0*/  @!P1 IMAD.MOV.U32 R13, RZ, RZ, R10 ;  /* 0x000000ffff0d9224 */ /* 0x000fe400078e000a */
[----:B------:R-:W-:-:S03]  /*16b0*/  @!P1 IMAD.WIDE R10, R15, 0x8, R2 ;  /* 0x000000080f0a9825 */ /* 0x000fc600078e0202 */
[----:B------:R-:W-:Y:S01]  /*16c0*/  @!P1 SEL R12, R12, R13, P3 ;  /* 0x0000000d0c0c9207 */ /* 0x000fe20001800000 */
[----:B------:R-:W-:Y:S01]  /*16d0*/  @!P2 IMAD.WIDE R14, R9, 0x8, R4 ;  /* 0x00000008090ea825 */ /* 0x000fe200078e0204 */
[----:B------:R-:W-:-:S05]  /*16e0*/  @!P1 SEL R13, R17, R0, P4 ;  /* 0x00000000110d9207 */ /* 0x000fca0002000000 */
[----:B------:R0:W-:Y:S04]  /*16f0*/  @!P1 STG.E.64 desc[UR4][R10.64], R12 ;  /* 0x0000000c0a009986 */ /* 0x0001e8000c101b04 */
[----:B------:R-:W2:Y:S01]  /*1700*/  @!P2 LDG.E.64 R14, desc[UR4][R14.64] ;  /* 0x000000040e0ea981 */ /* 0x000ea2000c1e1b00 */
[----:B------:R-:W-:Y:S01]  /*1710*/  @!P2 MOV R0, RZ ;  /* 0x000000ff0000a202 */ /* 0x000fe20000000f00 */
        /* <DEDUP_REMOVED lines=11> */
.L_x_919:
[----:B------:R-:W-:Y:S05]  /*17d0*/  @P0 EXIT ;  /* 0x000000000000094d */ /* 0x000fea0003800000 */
[----:B------:R-:W-:-:S05]  /*17e0*/  IMAD R7, R8, 0x80, R7 ;  /* 0x0000008008077824 */ /* 0x000fca00078e0207 */
[----:B------:R-:W-:-:S13]  /*17f0*/  ISETP.GE.AND P0, PT, R7, R6, PT ;  /* 0x000000060700720c */ /* 0x000fda0003f06270 */
[----:B------:R-:W-:Y:S05]  /*1800*/  @P0 EXIT ;  /* 0x000000000000094d */ /* 0x000fea0003800000 */
[----:B------:R-:W-:-:S06]  /*1810*/  IMAD.WIDE R4, R7, 0x8, R4 ;  /* 0x0000000807047825 */ /* 0x000fcc00078e0204 */
[----:B------:R-:W5:Y:S01]  /*1820*/  LDG.E.64 R4, desc[UR4][R4.64] ;  /* 0x0000000404047981 */ /* 0x000f62000c1e1b00 */
[----:B------:R-:W-:Y:S02]  /*1830*/  IMAD.MOV.U32 R0, RZ, RZ, RZ ;  /* 0x000000ffff007224 */ /* 0x000fe400078e00ff */
[----:B------:R-:W-:Y:S02]  /*1840*/  IMAD.MOV.U32 R6, RZ, RZ, RZ ;  /* 0x000000ffff067224 */ /* 0x000fe400078e00ff */
[----:B------:R-:W-:Y:S01]  /*1850*/  IMAD.WIDE R2, R7, 0x8, R2 ;  /* 0x0000000807027825 */ /* 0x000fe200078e0202 */
[----:B-----5:R-:W-:-:S03]  /*1860*/  DSETP.MAX.AND P0, P1, RZ, R4, PT ;  /* 0x00000004ff00722a */ /* 0x020fc6000390f000 */
[----:B0-----:R-:W-:Y:S02]  /*1870*/  IMAD.MOV.U32 R11, RZ, RZ, R5 ;  /* 0x000000ffff0b7224 */ /* 0x001fe400078e0005 */
[----:B------:R-:W-:-:S03]  /*1880*/  IMAD.MOV.U32 R9, RZ, RZ, R4 ;  /* 0x000000ffff097224 */ /* 0x000fc600078e0004 */
[----:B-1234-:R-:W-:Y:S02]  /*1890*/  FSEL R13, R0, R11, P0 ;  /* 0x0000000b000d7208 */ /* 0x01efe40000000000 */
[----:B------:R-:W-:-:S04]  /*18a0*/  SEL R6, R6, R9, P0 ;  /* 0x0000000906067207 */ /* 0x000fc80000000000 */
[----:B------:R-:W-:-:S05]  /*18b0*/  @P1 LOP3.LUT R13, R11, 0x80000, RZ, 0xfc, !PT ;  /* 0x000800000b0d1812 */ /* 0x000fca00078efcff */
[----:B------:R-:W-:-:S05]  /*18c0*/  IMAD.MOV.U32 R7, RZ, RZ, R13 ;  /* 0x000000ffff077224 */ /* 0x000fca00078e000d */
[----:B------:R-:W-:Y:S01]  /*18d0*/  STG.E.64 desc[UR4][R2.64], R6 ;  /* 0x0000000602007986 */ /* 0x000fe2000c101b04 */
[----:B------:R-:W-:Y:S05]  /*18e0*/  EXIT ;  /* 0x000000000000794d */ /* 0x000fea0003800000 */
.L_x_901:
[----:B------:R-:W-:-:S13]  /*18f0*/  ISETP.GE.AND P0, PT, R0, 0x1, PT ;  /* 0x000000010000780c */ /* 0x000fda0003f06270 */
[----:B------:R-:W-:Y:S05]  /*1900*/  @!P0 EXIT ;  /* 0x000000000000894d */ /* 0x000fea0003800000 */
[C---:B------:R-:W-:Y:S02]  /*1910*/  ISETP.GE.U32.AND P1, PT, R0.reuse, 0x10, PT ;  /* 0x000000100000780c */ /* 0x040fe40003f26070 */
[----:B------:R-:W-:Y:S02]  /*1920*/  LOP3.LUT R20, R0, 0xf, RZ, 0xc0, !PT ;  /* 0x0000000f00147812 */ /* 0x000fe400078ec0ff */
[----:B------:R-:W-:Y:S02]  /*1930*/  MOV R6, RZ ;  /* 0x000000ff00067202 */ /* 0x000fe40000000f00 */
[----:B------:R-:W-:-:S07]  /*1940*/  ISETP.NE.AND P0, PT, R20, RZ, PT ;  /* 0x000000ff1400720c */ /* 0x000fce0003f05270 */
[----:B------:R-:W-:Y:S06]  /*1950*/  @!P1 BRA `(.L_x_920) ;  /* 0x0000000c00049947 */ /* 0x000fec0003800000 */
[----:B------:R-:W-:Y:S01]  /*1960*/  IMAD.WIDE.U32 R14, R7, 0x8, RZ ;  /* 0x00000008070e7825 */ /* 0x000fe200078e00ff */
[----:B------:R-:W-:-:S03]  /*1970*/  LOP3.LUT R6, R0, 0x7ffffff0, RZ, 0xc0, !PT ;  /* 0x7ffffff000067812 */ /* 0x000fc600078ec0ff */
[----:B------:R-:W-:Y:S01]  /*1980*/  VIADD R12, R7, 0x480 ;  /* 0x00000480070c7836 */ /* 0x000fe20000000000 */
[----:B------:R-:W-:Y:S01]  /*1990*/  LOP3.LUT R13, R14, 0x2000, RZ, 0xfc, !PT ;  /* 0x000020000e0d7812 */ /* 0x000fe200078efcff */
[----:B------:R-:W-:-:S07]  /*19a0*/  IMAD.MOV R14, RZ, RZ, -R6 ;  /* 0x000000ffff0e7224 */ /* 0x000fce00078e0a06 */
.L_x_921:
[----:B0-----:R-:W-:-:S05]  /*19b0*/  IADD3 R10, P1, PT, R13, R4, RZ ;  /* 0x000000040d0a7210 */ /* 0x001fca0007f3e0ff */
[----:B------:R-:W-:-:S05]  /*19c0*/  IMAD.X R11, R15, 0x1, R5, P1 ;  /* 0x000000010f0b7824 */ /* 0x000fca00008e0605 */
[----:B------:R-:W2:Y:S01]  /*19d0*/  LDG.E.64 R8, desc[UR4][R10.64+-0x2000] ;  /* 0xffe000040a087981 */ /* 0x000ea2000c1e1b00 */
[----:B------:R-:W-:Y:S01]  /*19e0*/  IMAD.MOV.U32 R16, RZ, RZ, RZ ;  /* 0x000000ffff107224 */ /* 0x000fe200078e00ff */
[----:B--2---:R-:W-:Y:S01]  /*19f0*/  DSETP.MAX.AND P2, P3, RZ, R8, PT ;  /* 0x00000008ff00722a */ /* 0x004fe20003b4f000 */
[----:B------:R-:W-:Y:S02]  /*1a00*/  IMAD.MOV.U32 R18, RZ, RZ, R9 ;  /* 0x000000ffff127224 */ /* 0x000fe400078e0009 */
[----:B------:R-:W-:Y:S02]  /*1a10*/  IMAD.MOV.U32 R9, RZ, RZ, RZ ;  /* 0x000000ffff097224 */ /* 0x000fe400078e00ff */
[----:B------:R-:W-:Y:S01]  /*1a20*/  IMAD.MOV.U32 R17, RZ, RZ, R8 ;  /* 0x000000ffff117224 */ /* 0x000fe200078e0008 */
[----:B------:R-:W-:Y:S02]  /*1a30*/  IADD3 R8, P1, PT, R13, R2, RZ ;  /* 0x000000020d087210 */ /* 0x000fe40007f3e0ff */
[----:B------:R-:W-:-:S02]  /*1a40*/  FSEL R19, R9, R18, P2 ;  /* 0x0000001209137208 */ /* 0x000fc40001000000 */
[----:B------:R-:W-:Y:S01]  /*1a50*/  SEL R16, R16, R17, P2 ;  /* 0x0000001110107207 */ /* 0x000fe20001000000 */
[----:B------:R-:W-:-:S03]  /*1a60*/  IMAD.X R9, R15, 0x1, R3, P1 ;  /* 0x000000010f097824 */ /* 0x000fc600008e0603 */
[----:B------:R-:W-:-:S05]  /*1a70*/  @P3 LOP3.LUT R19, R18, 0x80000, RZ, 0xfc, !PT ;  /* 0x0008000012133812 */ /* 0x000fca00078efcff */
[----:B------:R-:W-:-:S05]  /*1a80*/  IMAD.MOV.U32 R17, RZ, RZ, R19 ;  /* 0x000000ffff117224 */ /* 0x000fca00078e0013 */
[----:B------:R0:W-:Y:S04]  /*1a90*/  STG.E.64 desc[UR4][R8.64+-0x2000], R16 ;  /* 0xffe0001008007986 */ /* 0x0001e8000c101b04 */
[----:B------:R-:W2:Y:S01]  /*1aa0*/  LDG.E.64 R18, desc[UR4][R10.64+-0x1c00] ;  /* 0xffe400040a127981 */ /* 0x000ea2000c1e1b00 */
[----:B------:R-:W-:Y:S01]  /*1ab0*/  IMAD.MOV.U32 R21, RZ, RZ, RZ ;  /* 0x000000ffff157224 */ /* 0x000fe200078e00ff */
[----:B--2---:R-:W-:Y:S01]  /*1ac0*/  DSETP.MAX.AND P1, P2, RZ, R18, PT ;  /* 0x00000012ff00722a */ /* 0x004fe20003a2f000 */
[----:B------:R-:W-:-:S05]  /*1ad0*/  MOV R22, R19 ;  /* 0x0000001300167202 */ /* 0x000fca0000000f00 */
[----:B------:R-:W-:Y:S01]  /*1ae0*/  FSEL R23, R21, R22, P1 ;  /* 0x0000001615177208 */ /* 0x000fe20000800000 */
[----:B------:R-:W-:Y:S02]  /*1af0*/  IMAD.MOV.U32 R21, RZ, RZ, R18 ;  /* 0x000000ffff157224 */ /* 0x000fe400078e0012 */
[----:B------:R-:W-:-:S05]  /*1b00*/  IMAD.MOV.U32 R18, RZ, RZ, RZ ;  /* 0x000000ffff127224 */ /* 0x000fca00078e00ff */
[----:B------:R-:W-:Y:S02]  /*1b10*/  @P2 LOP3.LUT R23, R22, 0x80000, RZ, 0xfc, !PT ;  /* 0x0008000016172812 */ /* 0x000fe400078efcff */
[----:B------:R-:W-:-:S03]  /*1b20*/  SEL R18, R18, R21, P1 ;  /* 0x0000001512127207 */ /* 0x000fc60000800000 */
[----:B------:R-:W-:-:S05]  /*1b30*/  IMAD.MOV.U32 R19, RZ, RZ, R23 ;  /* 0x000000ffff137224 */ /* 0x000fca00078e0017 */
[----:B------:R1:W-:Y:S04]  /*1b40*/  STG.E.64 desc[UR4][R8.64+-0x1c00], R18 ;  /* 0xffe4001208007986 */ /* 0x0003e8000c101b04 */
[----:B0-----:R-:W2:Y:S01]  /*1b50*/  LDG.E.64 R16, desc[UR4][R10.64+-0x1800] ;  /* 0xffe800040a107981 */ /* 0x001ea2000c1e1b00 */
[----:B------:R-:W-:Y:S01]  /*1b60*/  IMAD.MOV.U32 R21, RZ, RZ, RZ ;  /* 0x000000ffff157224 */ /* 0x000fe200078e00ff */
[----:B--2---:R-:W-:Y:S01]  /*1b70*/  DSETP.MAX.AND P1, P2, RZ, R16, PT ;  /* 0x00000010ff00722a */ /* 0x004fe20003a2f000 */
[----:B------:R-:W-:-:S05]  /*1b80*/  IMAD.MOV.U32 R22, RZ, RZ, R17 ;  /* 0x000000ffff167224 */ /* 0x000fca00078e0011 */
[----:B------:R-:W-:Y:S01]  /*1b90*/  FSEL R23, R21, R22, P1 ;  /* 0x0000001615177208 */ /* 0x000fe20000800000 */
[----:B------:R-:W-:Y:S02]  /*1ba0*/  IMAD.MOV.U32 R21, RZ, RZ, R16 ;  /* 0x000000ffff157224 */ /* 0x000fe400078e0010 */
[----:B------:R-:W-:-:S05]  /*1bb0*/  IMAD.MOV.U32 R16, RZ, RZ, RZ ;  /* 0x000000ffff107224 */ /* 0x000fca00078e00ff */
[----:B------:R-:W-:Y:S02]  /*1bc0*/  @P2 LOP3.LUT R23, R22, 0x80000, RZ, 0xfc, !PT ;  /* 0x0008000016172812 */ /* 0x000fe400078efcff */
[----:B------:R-:W-:-:S03]  /*1bd0*/  SEL R16, R16, R21, P1 ;  /* 0x0000001510107207 */ /* 0x000fc60000800000 */
[----:B------:R-:W-:-:S05]  /*1be0*/  IMAD.MOV.U32 R17, RZ, RZ, R23 ;  /* 0x000000ffff117224 */ /* 0x000fca00078e0017 */
[----:B------:R0:W-:Y:S04]  /*1bf0*/  STG.E.64 desc[UR4][R8.64+-0x1800], R16 ;  /* 0xffe8001008007986 */ /* 0x0001e8000c101b04 */
[----:B-1----:R-:W2:Y:S01]  /*1c00*/  LDG.E.64 R18, desc[UR4][R10.64+-0x1400] ;  /* 0xffec00040a127981 */ /* 0x002ea2000c1e1b00 */
[----:B------:R-:W-:Y:S01]  /*1c10*/  IMAD.MOV.U32 R21, RZ, RZ, RZ ;  /* 0x000000ffff157224 */ /* 0x000fe200078e00ff */
[----:B--2---:R-:W-:Y:S01]  /*1c20*/  DSETP.MAX.AND P1, P2, RZ, R18, PT ;  /* 0x00000012ff00722a */ /* 0x004fe20003a2f000 */
[----:B------:R-:W-:-:S05]  /*1c30*/  IMAD.MOV.U32 R22, RZ, RZ, R19 ;  /* 0x000000ffff167224 */ /* 0x000fca00078e0013 */
[----:B------:R-:W-:Y:S02]  /*1c40*/  FSEL R23, R21, R22, P1 ;  /* 0x0000001615177208 */ /* 0x000fe40000800000 */
[----:B------:R-:W-:Y:S01]  /*1c50*/  MOV R21, R18 ;  /* 0x0000001200157202 */ /* 0x000fe20000000f00 */
        /* <DEDUP_REMOVED lines=20> */
[----:B------:R-:W-:Y:S01]  /*1da0*/  FSEL R23, R21, R22, P1 ;  /* 0x0000001615177208 */ /* 0x000fe20000800000 */
[----:B------:R-:W-:Y:S01]  /*1db0*/  IMAD.MOV.U32 R21, RZ, RZ, R18 ;  /* 0x000000ffff157224 */ /* 0x000fe200078e0012 */
[----:B------:R-:W-:-:S04]  /*1dc0*/  MOV R18, RZ ;  /* 0x000000ff00127202 */ /* 0x000fc80000000f00 */
[----:B------:R-:W-:Y:S02]  /*1dd0*/  SEL R18, R18, R21, P1 ;  /* 0x0000001512127207 */ /* 0x000fe40000800000 */
[----:B------:R-:W-:-:S05]  /*1de0*/  @P2 LOP3.LUT R23, R22, 0x80000, RZ, 0xfc, !PT ;  /* 0x0008000016172812 */ /* 0x000fca00078efcff */
        /* <DEDUP_REMOVED lines=14> */
[----:B------:R-:W-:Y:S02]  /*1ed0*/  IMAD.MOV.U32 R21, RZ, RZ, RZ ;  /* 0x000000ffff157224 */ /* 0x000fe400078e00ff */
[----:B------:R-:W-:Y:S01]  /*1ee0*/  IMAD.MOV.U32 R22, RZ, RZ, RZ ;  /* 0x000000ffff167224 */ /* 0x000fe200078e00ff */
[----:B--2---:R-:W-:Y:S01]  /*1ef0*/  DSETP.MAX.AND P1, P2, RZ, R18, PT ;  /* 0x00000012ff00722a */ /* 0x004fe20003a2f000 */
[----:B------:R-:W-:-:S05]  /*1f00*/  IMAD.MOV.U32 R24, RZ, RZ, R19 ;  /* 0x000000ffff187224 */ /* 0x000fca00078e0013 */
[----:B------:R-:W-:Y:S02]  /*1f10*/  FSEL R23, R21, R24, P1 ;  /* 0x0000001815177208 */ /* 0x000fe40000800000 */
[----:B------:R-:W-:-:S06]  /*1f20*/  SEL R22, R22, R18, P1 ;  /* 0x0000001216167207 */ /* 0x000fcc0000800000 */
[----:B------:R-:W-:-:S05]  /*1f30*/  @P2 LOP3.LUT R23, R24, 0x80000, RZ, 0xfc, !PT ;  /* 0x0008000018172812 */ /* 0x000fca00078efcff */
[----:B------:R1:W-:Y:S04]  /*1f40*/  STG.E.64 desc[UR4][R8.64+-0x400], R22 ;  /* 0xfffc001608007986 */ /* 0x0003e8000c101b04 */
[----:B------:R-:W2:Y:S01]  /*1f50*/  LDG.E.64 R10, desc[UR4][R10.64] ;  /* 0x000000040a0a7981 */ /* 0x000ea2000c1e1b00 */
[----:B0-----:R-:W-:Y:S01]  /*1f60*/  MOV R16, 0xc00 ;  /* 0x00000c0000107802 */ /* 0x001fe20000000f00 */
[----:B------:R-:W-:Y:S02]  /*1f70*/  IMAD.MOV.U32 R17, RZ, RZ, 0x0 ;  /* 0x00000000ff117424 */ /* 0x000fe400078e00ff */
[----:B------:R-:W-:Y:S02]  /*1f80*/  IMAD.MOV.U32 R18, RZ, RZ, RZ ;  /* 0x000000ffff127224 */ /* 0x000fe400078e00ff */
[----:B------:R-:W-:-:S04]  /*1f90*/  IMAD.WIDE R16, R12, 0x8, R16 ;  /* 0x000000080c107825 */ /* 0x000fc800078e0210 */
[----:B-1----:R-:W-:Y:S01]  /*1fa0*/  IMAD.MOV.U32 R22, RZ, RZ, RZ ;  /* 0x000000ffff167224 */ /* 0x002fe200078e00ff */
[----:B--2---:R-:W-:Y:S01]  /*1fb0*/  DSETP.MAX.AND P2, P3, RZ, R10, PT ;  /* 0x0000000aff00722a */ /* 0x004fe20003b4f000 */
[----:B------:R-:W-:Y:S02]  /*1fc0*/  IMAD.MOV.U32 R19, RZ, RZ, R11 ;  /* 0x000000ffff137224 */ /* 0x000fe400078e000b */
[----:B------:R-:W-:-:S03]  /*1fd0*/  IMAD.MOV.U32 R21, RZ, RZ, R10 ;  /* 0x000000ffff157224 */ /* 0x000fc600078e000a */
[----:B------:R-:W-:Y:S02]  /*1fe0*/  FSEL R25, R18, R19, P2 ;  /* 0x0000001312197208 */ /* 0x000fe40001000000 */
[----:B------:R-:W-:Y:S02]  /*1ff0*/  IADD3 R18, P1, PT, R16, R4, RZ ;  /* 0x0000000410127210 */ /* 0x000fe40007f3e0ff */
[----:B------:R-:W-:-:S04]  /*2000*/  SEL R22, R22, R21, P2 ;  /* 0x0000001516167207 */ /* 0x000fc80001000000 */
[----:B------:R-:W-:Y:S01]  /*2010*/  @P3 LOP3.LUT R25, R19, 0x80000, RZ, 0xfc, !PT ;  /* 0x0008000013193812 */ /* 0x000fe200078efcff */
[----:B------:R-:W-:-:S04]  /*2020*/  IMAD.X R19, R17, 0x1, R5, P1 ;  /* 0x0000000111137824 */ /* 0x000fc800008e0605 */
[----:B------:R-:W-:-:S05]  /*2030*/  IMAD.MOV.U32 R23, RZ, RZ, R25 ;  /* 0x000000ffff177224 */ /* 0x000fca00078e0019 */
[----:B------:R0:W-:Y:S04]  /*2040*/  STG.E.64 desc[UR4][R8.64], R22 ;  /* 0x0000001608007986 */ /* 0x0001e8000c101b04 */
[----:B------:R-:W2:Y:S01]  /*2050*/  LDG.E.64 R24, desc[UR4][R18.64+-0xc00] ;  /* 0xfff4000412187981 */ /* 0x000ea2000c1e1b00 */
[----:B------:R-:W-:Y:S01]  /*2060*/  IADD3 R10, P1, PT, R16, R2, RZ ;  /* 0x00000002100a7210 */ /* 0x000fe20007f3e0ff */
[----:B------:R-:W-:-:S04]  /*2070*/  IMAD.MOV.U32 R16, RZ, RZ, RZ ;  /* 0x000000ffff107224 */ /* 0x000fc800078e00ff */
[----:B------:R-:W-:Y:S01]  /*2080*/  IMAD.X R11, R17, 0x1, R3, P1 ;  /* 0x00000001110b7824 */ /* 0x000fe200008e0603 */
[----:B--2---:R-:W-:Y:S01]  /*2090*/  DSETP.MAX.AND P2, P3, RZ, R24, PT ;  /* 0x00000018ff00722a */ /* 0x004fe20003b4f000 */
[----:B------:R-:W-:-:S05]  /*20a0*/  MOV R17, R25 ;  /* 0x0000001900117202 */ /* 0x000fca0000000f00 */
[C---:B------:R-:W-:Y:S02]  /*20b0*/  FSEL R21, R16.reuse, R17, P2 ;  /* 0x0000001110157208 */ /* 0x040fe40001000000 */
[----:B------:R-:W-:-:S06]  /*20c0*/  SEL R16, R16, R24, P2 ;  /* 0x0000001810107207 */ /* 0x000fcc0001000000 */
        /* <DEDUP_REMOVED lines=58> */
[----:B------:R-:W2:Y:S01]  /*2470*/  LDG.E.64 R18, desc[UR4][R18.64+0xc00] ;  /* 0x000c000412127981 */ /* 0x000ea2000c1e1b00 */
[----:B-1----:R-:W-:Y:S02]  /*2480*/  IMAD.MOV.U32 R16, RZ, RZ, RZ ;  /* 0x000000ffff107224 */ /* 0x002fe400078e00ff */
[----:B------:R-:W-:Y:S02]  /*2490*/  VIADD R14, R14, 0x10 ;  /* 0x000000100e0e7836 */ /* 0x000fe40000000000 */
[----:B------:R-:W-:Y:S01]  /*24a0*/  VIADD R12, R12, 0x800 ;  /* 0x000008000c0c7836 */ /* 0x000fe20000000000 */
[----:B--2---:R-:W-:Y:S01]  /*24b0*/  DSETP.MAX.AND P1, P2, RZ, R18, PT ;  /* 0x00000012ff00722a */ /* 0x004fe20003a2f000 */
[----:B------:R-:W-:-:S02]  /*24c0*/  IMAD.MOV.U32 R21, RZ, RZ, R19 ;  /* 0x000000ffff157224 */ /* 0x000fc400078e0013 */
[----:B------:R-:W-:-:S03]  /*24d0*/  IMAD.MOV.U32 R17, RZ, RZ, R18 ;  /* 0x000000ffff117224 */ /* 0x000fc600078e0012 */
[C---:B------:R-:W-:Y:S02]  /*24e0*/  FSEL R23, R16.reuse, R21, P1 ;  /* 0x0000001510177208 */ /* 0x040fe40000800000 */
[----:B------:R-:W-:Y:S02]  /*24f0*/  SEL R16, R16, R17, P1 ;  /* 0x0000001110107207 */ /* 0x000fe40000800000 */
[----:B------:R-:W-:-:S04]  /*2500*/  ISETP.NE.AND P1, PT, R14, RZ, PT ;  /* 0x000000ff0e00720c */ /* 0x000fc80003f25270 */
[----:B------:R-:W-:Y:S02]  /*2510*/  @P2 LOP3.LUT R23, R21, 0x80000, RZ, 0xfc, !PT ;  /* 0x0008000015172812 */ /* 0x000fe400078efcff */
[----:B------:R-:W-:Y:S02]  /*2520*/  IADD3 R13, P2, PT, R13, 0x4000, RZ ;  /* 0x000040000d0d7810 */ /* 0x000fe40007f5e0ff */
[----:B------:R-:W-:-:S03]  /*2530*/  MOV R17, R23 ;  /* 0x0000001700117202 */ /* 0x000fc60000000f00 */
[----:B------:R-:W-:Y:S02]  /*2540*/  IMAD.X R15, RZ, RZ, R15, P2 ;  /* 0x000000ffff0f7224 */ /* 0x000fe400010e060f */
[----:B------:R0:W-:Y:S01]  /*2550*/  STG.E.64 desc[UR4][R10.64+0xc00], R16 ;  /* 0x000c00100a007986 */ /* 0x0001e2000c101b04 */
[----:B------:R-:W-:Y:S05]  /*2560*/  @P1 BRA `(.L_x_921) ;  /* 0xfffffff400101947 */ /* 0x000fea000383ffff */
.L_x_920:
[----:B------:R-:W-:Y:S05]  /*2570*/  @!P0 EXIT ;  /* 0x000000000000894d */ /* 0x000fea0003800000 */
[----:B------:R-:W-:Y:S02]  /*2580*/  ISETP.GE.U32.AND P1, PT, R20, 0x8, PT ;  /* 0x000000081400780c */ /* 0x000fe40003f26070 */
[----:B0-----:R-:W-:-:S04]  /*2590*/  LOP3.LUT R16, R0, 0x7, RZ, 0xc0, !PT ;  /* 0x0000000700107812 */ /* 0x001fc800078ec0ff */
[----:B------:R-:W-:-:S07]  /*25a0*/  ISETP.NE.AND P0, PT, R16, RZ, PT ;  /* 0x000000ff1000720c */ /* 0x000fce0003f05270 */
[----:B------:R-:W-:Y:S06]  /*25b0*/  @!P1 BRA `(.L_x_922) ;  /* 0x0000000400209947 */ /* 0x000fec0003800000 */
[----:B------:R-:W-:-:S04]  /*25c0*/  IMAD R13, R6, 0x80, R7 ;  /* 0x00000080060d7824 */ /* 0x000fc800078e0207 */
[----:B------:R-:W-:-:S05]  /*25d0*/  IMAD.WIDE R8, R13, 0x8, R4 ;  /* 0x000000080d087825 */ /* 0x000fca00078e0204 */
[----:B------:R-:W2:Y:S01]  /*25e0*/  LDG.E.64 R10, desc[UR4][R8.64] ;  /* 0x00000004080a7981 */ /* 0x000ea2000c1e1b00 */
[----:B------:R-:W-:Y:S01]  /*25f0*/  IMAD.MOV.U32 R12, RZ, RZ, RZ ;  /* 0x000000ffff0c7224 */ /* 0x000fe200078e00ff */
[----:B--2---:R-:W-:Y:S01]  /*2600*/  DSETP.MAX.AND P1, P2, RZ, R10, PT ;  /* 0x0000000aff00722a */ /* 0x004fe20003a2f000 */
[----:B------:R-:W-:-:S05]  /*2610*/  IMAD.MOV.U32 R15, RZ, RZ, R11 ;  /* 0x000000ffff0f7224 */ /* 0x000fca00078e000b */
[C---:B------:R-:W-:Y:S02]  /*2620*/  FSEL R17, R12.reuse, R15, P1 ;  /* 0x0000000f0c117208 */ /* 0x040fe40000800000 */
[----:B------:R-:W-:Y:S01]  /*2630*/  SEL R12, R12, R10, P1 ;  /* 0x0000000a0c0c7207 */ /* 0x000fe20000800000 */
[----:B------:R-:W-:-:S05]  /*2640*/  IMAD.WIDE R10, R13, 0x8, R2 ;  /* 0x000000080d0a7825 */ /* 0x000fca00078e0202 */
[----:B------:R-:W-:-:S05]  /*2650*/  @P2 LOP3.LUT R17, R15, 0x80000, RZ, 0xfc, !PT ;  /* 0x000800000f112812 */ /* 0x000fca00078efcff */
[----:B------:R-:W-:-:S05]  /*2660*/  IMAD.MOV.U32 R13, RZ, RZ, R17 ;  /* 0x000000ffff0d7224 */ /* 0x000fca00078e0011 */
[----:B------:R0:W-:Y:S04]  /*2670*/  STG.E.64 desc[UR4][R10.64], R12 ;  /* 0x0000000c0a007986 */ /* 0x0001e8000c101b04 */
[----:B------:R-:W2:Y:S01]  /*2680*/  LDG.E.64 R14, desc[UR4][R8.64+0x400] ;  /* 0x00040004080e7981 */ /* 0x000ea2000c1e1b00 */
[----:B------:R-:W-:Y:S01]  /*2690*/  IMAD.MOV.U32 R17, RZ, RZ, RZ ;  /* 0x000000ffff117224 */ /* 0x000fe200078e00ff */
[----:B--2---:R-:W-:Y:S01]  /*26a0*/  DSETP.MAX.AND P1, P2, RZ, R14, PT ;  /* 0x0000000eff00722a */ /* 0x004fe20003a2f000 */
[----:B------:R-:W-:-:S05]  /*26b0*/  IMAD.MOV.U32 R18, RZ, RZ, R15 ;  /* 0x000000ffff127224 */ /* 0x000fca00078e000f */
[C---:B------:R-:W-:Y:S02]  /*26c0*/  FSEL R19, R17.reuse, R18, P1 ;  /* 0x0000001211137208 */ /* 0x040fe40000800000 */
[----:B------:R-:W-:-:S06]  /*26d0*/  SEL R14, R17, R14, P1 ;  /* 0x0000000e110e7207 */ /* 0x000fcc0000800000 */
[----:B------:R-:W-:-:S04]  /*26e0*/  @P2 LOP3.LUT R19, R18, 0x80000, RZ, 0xfc, !PT ;  /* 0x0008000012132812 */ /* 0x000fc800078efcff */
[----:B------:R-:W-:-:S05]  /*26f0*/  MOV R15, R19 ;  /* 0x00000013000f7202 */ /* 0x000fca0000000f00 */
[----:B------:R1:W-:Y:S04]  /*2700*/  STG.E.64 desc[UR4][R10.64+0x400], R14 ;  /* 0x0004000e0a007986 */ /* 0x0003e8000c101b04 */
[----:B0-----:R-:W2:Y:S02]  /*2710*/  LDG.E.64 R12, desc[UR4][R8.64+0x800] ;  /* 0x00080004080c7981 */ /* 0x001ea4000c1e1b00 */
[----:B--2---:R-:W-:Y:S01]  /*2720*/  DSETP.MAX.AND P1, P2, RZ, R12, PT ;  /* 0x0000000cff00722a */ /* 0x004fe20003a2f000 */
[----:B------:R-:W-:-:S05]  /*2730*/  IMAD.MOV.U32 R18, RZ, RZ, R13 ;  /* 0x000000ffff127224 */ /* 0x000fca00078e000d */
[C---:B------:R-:W-:Y:S02]  /*2740*/  FSEL R19, R17.reuse, R18, P1 ;  /* 0x0000001211137208 */ /* 0x040fe40000800000 */
[----:B------:R-:W-:-:S06]  /*2750*/  SEL R12, R17, R12, P1 ;  /* 0x0000000c110c7207 */ /* 0x000fcc0000800000 */
[----:B------:R-:W-:-:S05]  /*2760*/  @P2 LOP3.LUT R19, R18, 0x80000, RZ, 0xfc, !PT ;  /* 0x0008000012132812 */ /* 0x000fca00078efcff */
[----:B------:R-:W-:-:S05]  /*2770*/  IMAD.MOV.U32 R13, RZ, RZ, R19 ;  /* 0x000000ffff0d7224 */ /* 0x000fca00078e0013 */
[----:B------:R0:W-:Y:S04]  /*2780*/  STG.E.64 desc[UR4][R10.64+0x800], R12 ;  /* 0x0008000c0a007986 */ /* 0x0001e8000c101b04 */
[----:B-1----:R-:W2:Y:S02]  /*2790*/  LDG.E.64 R14, desc[UR4][R8.64+0xc00] ;  /* 0x000c0004080e7981 */ /* 0x002ea4000c1e1b00 */
[----:B--2---:R-:W-:Y:S01]  /*27a0*/  DSETP.MAX.AND P1, P2, RZ, R14, PT ;  /* 0x0000000eff00722a */ /* 0x004fe20003a2f000 */
[----:B------:R-:W-:-:S05]  /*27b0*/  IMAD.MOV.U32 R18, RZ, RZ, R15 ;  /* 0x000000ffff127224 */ /* 0x000fca00078e000f */
[C---:B------:R-:W-:Y:S02]  /*27c0*/  FSEL R19, R17.reuse, R18, P1 ;  /* 0x0000001211137208 */ /* 0x040fe40000800000 */
[----:B------:R-:W-:-:S06]  /*27d0*/  SEL R14, R17, R14, P1 ;  /* 0x0000000e110e7207 */ /* 0x000fcc0000800000 */
[----:B------:R-:W-:-:S05]  /*27e0*/  @P2 LOP3.LUT R19, R18, 0x80000, RZ, 0xfc, !PT ;  /* 0x0008000012132812 */ /* 0x000fca00078efcff */
[----:B------:R-:W-:-:S05]  /*27f0*/  IMAD.MOV.U32 R15, RZ, RZ, R19 ;  /* 0x000000ffff0f7224 */ /* 0x000fca00078e0013 */
        /* <DEDUP_REMOVED lines=22> */
[----:B------:R-:W-:-:S04]  /*2960*/  @P2 LOP3.LUT R19, R18, 0x80000, RZ, 0xfc, !PT ;  /* 0x0008000012132812 */ /* 0x000fc800078efcff */
[----:B------:R-:W-:-:S05]  /*2970*/  MOV R13, R19 ;  /* 0x00000013000d7202 */ /* 0x000fca0000000f00 */
[----:B------:R0:W-:Y:S04]  /*2980*/  STG.E.64 desc[UR4][R10.64+0x1800], R12 ;  /* 0x0018000c0a007986 */ /* 0x0001e8000c101b04 */
[----:B------:R-:W2:Y:S01]  /*2990*/  LDG.E.64 R8, desc[UR4][R8.64+0x1c00] ;  /* 0x001c000408087981 */ /* 0x000ea2000c1e1b00 */
[----:B-1----:R-:W-:Y:S02]  /*29a0*/  IMAD.MOV.U32 R14, RZ, RZ, RZ ;  /* 0x000000ffff0e7224 */ /* 0x002fe400078e00ff */
[----:B------:R-:W-:Y:S01]  /*29b0*/  VIADD R6, R6, 0x8 ;  /* 0x0000000806067836 */ /* 0x000fe20000000000 */
[----:B--2---:R-:W-:Y:S01]  /*29c0*/  DSETP.MAX.AND P1, P2, RZ, R8, PT ;  /* 0x00000008ff00722a */ /* 0x004fe20003a2f000 */
[----:B------:R-:W-:Y:S02]  /*29d0*/  IMAD.MOV.U32 R17, RZ, RZ, R9 ;  /* 0x000000ffff117224 */ /* 0x000fe400078e0009 */
[----:B------:R-:W-:-:S03]  /*29e0*/  IMAD.MOV.U32 R15, RZ, RZ, R8 ;  /* 0x000000ffff0f7224 */ /* 0x000fc600078e0008 */
[C---:B------:R-:W-:Y:S02]  /*29f0*/  FSEL R19, R14.reuse, R17, P1 ;  /* 0x000000110e137208 */ /* 0x040fe40000800000 */
[----:B------:R-:W-:-:S06]  /*2a00*/  SEL R14, R14, R15, P1 ;  /* 0x0000000f0e0e7207 */ /* 0x000fcc0000800000 */
[----:B------:R-:W-:-:S05]  /*2a10*/  @P2 LOP3.LUT R19, R17, 0x80000, RZ, 0xfc, !PT ;  /* 0x0008000011132812 */ /* 0x000fca00078efcff */
[----:B------:R-:W-:-:S05]  /*2a20*/  IMAD.MOV.U32 R15, RZ, RZ, R19 ;  /* 0x000000ffff0f7224 */ /* 0x000fca00078e0013 */
[----:B------:R0:W-:Y:S02]  /*2a30*/  STG.E.64 desc[UR4][R10.64+0x1c00], R14 ;  /* 0x001c000e0a007986 */ /* 0x0001e4000c101b04 */
.L_x_922:
[----:B------:R-:W-:Y:S05]  /*2a40*/  @!P0 EXIT ;  /* 0x000000000000894d */ /* 0x000fea0003800000 */
[----:B------:R-:W-:Y:S02]  /*2a50*/  ISETP.GE.U32.AND P1, PT, R16, 0x4, PT ;  /* 0x000000041000780c */ /* 0x000fe40003f26070 */
[----:B------:R-:W-:-:S04]  /*2a60*/  LOP3.LUT R0, R0, 0x3, RZ, 0xc0, !PT ;  /* 0x0000000300007812 */ /* 0x000fc800078ec0ff */
[----:B------:R-:W-:-:S07]  /*2a70*/  ISETP.NE.AND P0, PT, R0, RZ, PT ;  /* 0x000000ff0000720c */ /* 0x000fce0003f05270 */
[----:B------:R-:W-:Y:S06]  /*2a80*/  @!P1 BRA `(.L_x_923) ;  /* 0x0000000000a09947 */ /* 0x000fec0003800000 */
[----:B0-----:R-:W-:-:S04]  /*2a90*/  IMAD R13, R6, 0x80, R7 ;  /* 0x00000080060d7824 */ /* 0x001fc800078e0207 */
        /* <DEDUP_REMOVED lines=12> */
[----:B------:R-:W-:Y:S01]  /*2b60*/  MOV R16, RZ ;  /* 0x000000ff00107202 */ /* 0x000fe20000000f00 */
        /* <DEDUP_REMOVED lines=15> */
[----:B------:R-:W3:Y:S01]  /*2c60*/  LDG.E.64 R8, desc[UR4][R8.64+0xc00] ;  /* 0x000c000408087981 */ /* 0x000ee2000c1e1b00 */
[----:B-1----:R-:W-:Y:S02]  /*2c70*/  IMAD.MOV.U32 R14, RZ, RZ, RZ ;  /* 0x000000ffff0e7224 */ /* 0x002fe400078e00ff */
[----:B------:R-:W-:Y:S01]  /*2c80*/  VIADD R6, R6, 0x4 ;  /* 0x0000000406067836 */ /* 0x000fe20000000000 */
[----:B---3--:R-:W-:Y:S01]  /*2c90*/  DSETP.MAX.AND P1, P2, RZ, R8, PT ;  /* 0x00000008ff00722a */ /* 0x008fe20003a2f000 */
[----:B------:R-:W-:Y:S02]  /*2ca0*/  IMAD.MOV.U32 R17, RZ, RZ, R9 ;  /* 0x000000ffff117224 */ /* 0x000fe400078e0009 */
[----:B------:R-:W-:-:S03]  /*2cb0*/  IMAD.MOV.U32 R15, RZ, RZ, R8 ;  /* 0x000000ffff0f7224 */ /* 0x000fc600078e0008 */
[C---:B------:R-:W-:Y:S02]  /*2cc0*/  FSEL R19, R14.reuse, R17, P1 ;  /* 0x000000110e137208 */ /* 0x040fe40000800000 */
[----:B------:R-:W-:-:S06]  /*2cd0*/  SEL R14, R14, R15, P1 ;  /* 0x0000000f0e0e7207 */ /* 0x000fcc0000800000 */
[----:B------:R-:W-:-:S05]  /*2ce0*/  @P2 LOP3.LUT R19, R17, 0x80000, RZ, 0xfc, !PT ;  /* 0x0008000011132812 */ /* 0x000fca00078efcff */
[----:B------:R-:W-:-:S05]  /*2cf0*/  IMAD.MOV.U32 R15, RZ, RZ, R19 ;  /* 0x000000ffff0f7224 */ /* 0x000fca00078e0013 */
[----:B------:R2:W-:Y:S02]  /*2d00*/  STG.E.64 desc[UR4][R10.64+0xc00], R14 ;  /* 0x000c000e0a007986 */ /* 0x0005e4000c101b04 */
.L_x_923:
[----:B------:R-:W-:Y:S05]  /*2d10*/  @!P0 EXIT ;  /* 0x000000000000894d */ /* 0x000fea0003800000 */
[----:B0-2---:R-:W-:Y:S01]  /*2d20*/  LEA R13, R6, R7, 0x7 ;  /* 0x00000007060d7211 */ /* 0x005fe200078e38ff */
[----:B------:R-:W-:-:S07]  /*2d30*/  IMAD.MOV R0, RZ, RZ, -R0 ;  /* 0x000000ffff007224 */ /* 0x000fce00078e0a00 */
.L_x_924:
[----:B------:R-:W-:-:S06]  /*2d40*/  IMAD.WIDE R8, R13, 0x8, R4 ;  /* 0x000000080d087825 */ /* 0x000fcc00078e0204 */
[----:B------:R-:W2:Y:S01]  /*2d50*/  LDG.E.64 R8, desc[UR4][R8.64] ;  /* 0x0000000408087981 */ /* 0x000ea2000c1e1b00 */
[----:B0-----:R-:W-:Y:S02]  /*2d60*/  IMAD.MOV.U32 R6, RZ, RZ, RZ ;  /* 0x000000ffff067224 */ /* 0x001fe400078e00ff */
[----:B------:R-:W-:Y:S02]  /*2d70*/  IMAD.MOV.U32 R10, RZ, RZ, RZ ;  /* 0x000000ffff0a7224 */ /* 0x000fe400078e00ff */
[----:B------:R-:W-:Y:S01]  /*2d80*/  VIADD R0, R0, 0x1 ;  /* 0x0000000100007836 */ /* 0x000fe20000000000 */
[----:B--2---:R-:W-:Y:S01]  /*2d90*/  DSETP.MAX.AND P0, P1, RZ, R8, PT ;  /* 0x00000008ff00722a */ /* 0x004fe2000390f000 */
[----:B------:R-:W-:Y:S02]  /*2da0*/  IMAD.MOV.U32 R7, RZ, RZ, R9 ;  /* 0x000000ffff077224 */ /* 0x000fe400078e0009 */
[----:B------:R-:W-:-:S03]  /*2db0*/  IMAD.MOV.U32 R11, RZ, RZ, R8 ;  /* 0x000000ffff0b7224 */ /* 0x000fc600078e0008 */
[----:B------:R-:W-:Y:S02]  /*2dc0*/  FSEL R15, R6, R7, P0 ;  /* 0x00000007060f7208 */ /* 0x000fe40000000000 */
[----:B------:R-:W-:Y:S02]  /*2dd0*/  SEL R10, R10, R11, P0 ;  /* 0x0000000b0a0a7207 */ /* 0x000fe40000000000 */
[----:B------:R-:W-:-:S04]  /*2de0*/  ISETP.NE.AND P0, PT, R0, RZ, PT ;  /* 0x000000ff0000720c */ /* 0x000fc80003f05270 */
[----:B------:R-:W-:Y:S01]  /*2df0*/  @P1 LOP3.LUT R15, R7, 0x80000, RZ, 0xfc, !PT ;  /* 0x00080000070f1812 */ /* 0x000fe200078efcff */
[----:B------:R-:W-:-:S04]  /*2e00*/  IMAD.WIDE R6, R13, 0x8, R2 ;  /* 0x000000080d067825 */ /* 0x000fc800078e0202 */
[----:B------:R-:W-:-:S05]  /*2e10*/  IMAD.MOV.U32 R11, RZ, RZ, R15 ;  /* 0x000000ffff0b7224 */ /* 0x000fca00078e000f */
[----:B------:R0:W-:Y:S01]  /*2e20*/  STG.E.64 desc[UR4][R6.64], R10 ;  /* 0x0000000a06007986 */ /* 0x0001e2000c101b04 */
[----:B------:R-:W-:Y:S05]  /*2e30*/  @!P0 EXIT ;  /* 0x000000000000894d */ /* 0x000fea0003800000 */
[----:B------:R-:W-:Y:S01]  /*2e40*/  VIADD R13, R13, 0x80 ;  /* 0x000000800d0d7836 */ /* 0x000fe20000000000 */
[----:B------:R-:W-:Y:S06]  /*2e50*/  BRA `(.L_x_924) ;  /* 0xfffffffc00b87947 */ /* 0x000fec000383ffff */
.L_x_925:
        /* <DEDUP_REMOVED lines=10> */
.L_x_1061:


//--------------------- .text._ZN3cub18CUB_300001_SM_10006detail9transform16transform_kernelINS2_10policy_hubILb1EN4cuda3std3__45tupleIJN6thrust24THRUST_300001_SM_1000_NS6detail15normal_iteratorINSA_10device_ptrIdEEEEEEEE10policy1000Ei4ReLUSF_JPdEEEvT0_iT1_T2_DpNS2_10kernel_argIT3_EE --------------------------
	.section	.text._ZN3cub18CUB_300001_SM_10006detail9transform16transform_kernelINS2_10policy_hubILb1EN4cuda3std3__45tupleIJN6thrust24THRUST_300001_SM_1000_NS6detail15normal_iteratorINSA_10device_ptrIdEEEEEEEE10policy1000Ei4ReLUSF_JPdEEEvT0_iT1_T2_DpNS2_10kernel_argIT3_EE,"ax",@progbits
	.align	128
        .global         _ZN3cub18CUB_300001_SM_10006detail9transform16transform_kernelINS2_10policy_hubILb1EN4cuda3std3__45tupleIJN6thrust24THRUST_300001_SM_1000_NS6detail15normal_iteratorINSA_10device_ptrIdEEEEEEEE10policy1000Ei4ReLUSF_JPdEEEvT0_iT1_T2_DpNS2_10kernel_argIT3_EE
        .type           _ZN3cub18CUB_300001_SM_10006detail9transform16transform_kernelINS2_10policy_hubILb1EN4cuda3std3__45tupleIJN6thrust24THRUST_300001_SM_1000_NS6detail15normal_iteratorINSA_10device_ptrIdEEEEEEEE10policy1000Ei4ReLUSF_JPdEEEvT0_iT1_T2_DpNS2_10kernel_argIT3_EE,@function
        .size           _ZN3cub18CUB_300001_SM_10006detail9transform16transform_kernelINS2_10policy_hubILb1EN4cuda3std3__45tupleIJN6thrust24THRUST_300001_SM_1000_NS6detail15normal_iteratorINSA_10device_ptrIdEEEEEEEE10policy1000Ei4ReLUSF_JPdEEEvT0_iT1_T2_DpNS2_10kernel_argIT3_EE,(.L_x_1062 - _ZN3cub18CUB_300001_SM_10006detail9transform16transform_kernelINS2_10policy_hubILb1EN4cuda3std3__45tupleIJN6thrust24THRUST_300001_SM_1000_NS6detail15normal_iteratorINSA_10device_ptrIdEEEEEEEE10policy1000Ei4ReLUSF_JPdEEEvT0_iT1_T2_DpNS2_10kernel_argIT3_EE)
        .other          _ZN3cub18CUB_300001_SM_10006detail9transform16transform_kernelINS2_10policy_hubILb1EN4cuda3std3__45tupleIJN6thrust24THRUST_300001_SM_1000_NS6detail15normal_iteratorINSA_10device_ptrIdEEEEEEEE10policy1000Ei4ReLUSF_JPdEEEvT0_iT1_T2_DpNS2_10kernel_argIT3_EE,@"STO_CUDA_ENTRY STV_DEFAULT"
_ZN3cub18CUB_300001_SM_10006detail9transform16transform_kernelINS2_10policy_hubILb1EN4cuda3std3__45tupleIJN6thrust24THRUST_300001_SM_1000_NS6detail15normal_iteratorINSA_10device_ptrIdEEEEEEEE10policy1000Ei4ReLUSF_JPdEEEvT0_iT1_T2_DpNS2_10kernel_argIT3_EE:
.text._ZN3cub18CUB_300001_SM_10006detail9transform16transform_kernelINS2_10policy_hubILb1EN4cuda3std3__45tupleIJN6thrust24THRUST_300001_SM_1000_NS6detail15normal_iteratorINSA_10device_ptrIdEEEEEEEE10policy1000Ei4ReLUSF_JPdEEEvT0_iT1_T2_DpNS2_10kernel_argIT3_EE:
[----:B------:R-:W-:Y:S08]  /*0000*/  LDC R1, c[0x0][0x37c] ;  /* 0x0000df00ff017b82 */ /* 0x000ff00000000800 */
[----:B------:R-:W0:Y:S01]  /*0010*/  LDC.64 R8, c[0x0][0x380] ;  /* 0x0000e000ff087b82 */ /* 0x000e220000000a00 */
[----:B------:R-:W1:Y:S01]  /*0020*/  S2R R0, SR_TID.X ;  /* 0x0000000000007919 */ /* 0x000e620000002100 */
[----:B------:R-:W2:Y:S01]  /*0030*/  LDCU.64 UR6, c[0x0][0x358] ;  /* 0x00006b00ff0677ac */ /* 0x000ea20008000a00 */
[----:B------:R-:W-:Y:S05]  /*0040*/  BSSY.RECONVERGENT B0, `(.L_x_926) ;  /* 0x0000016000007945 */ /* 0x000fea0003800200 */
[----:B------:R-:W3:Y:S08]  /*0050*/  S2UR UR4, SR_CTAID.X ;  /* 0x00000000000479c3 */ /* 0x000ef00000002500 */
[----:B------:R-:W4:Y:S01]  /*0060*/  LDC.64 R4, c[0x0][0x398] ;  /* 0x0000e600ff047b82 */ /* 0x000f220000000a00 */
[----:B0-----:R-:W-:-:S07]  /*0070*/  IMAD.SHL.U32 R7, R9, 0x80, RZ ;  /* 0x0000008009077824 */ /* 0x001fce00078e00ff */
[----:B------:R-:W0:Y:S01]  /*0080*/  LDC.64 R2, c[0x0][0x390] ;  /* 0x0000e400ff027b82 */ /* 0x000e220000000a00 */
[----:B---3--:R-:W-:Y:S02]  /*0090*/  IMAD R13, R7, UR4, RZ ;  /* 0x00000004070d7c24 */ /* 0x008fe4000f8e02ff */
[----:B-1----:R-:W-:Y:S02]  /*00a0*/  IMAD.SHL.U32 R15, R0, 0x80, RZ ;  /* 0x00000080000f7824 */ /* 0x002fe400078e00ff */
[----:B------:R-:W-:-:S05]  /*00b0*/  IMAD.IADD R8, R8, 0x1, -R13 ;  /* 0x0000000108087824 */ /* 0x000fca00078e0a0d */
[CC--:B------:R-:W-:Y:S02]  /*00c0*/  VIMNMX R6, PT, PT, R7.reuse, R8.reuse, PT ;  /* 0x0000000807067248 */ /* 0x0c0fe40003fe0100 */
[----:B------:R-:W-:-:S03]  /*00d0*/  ISETP.GT.AND P1, PT, R7, R8, PT ;  /* 0x000000080700720c */ /* 0x000fc60003f24270 */
[----:B------:R-:W-:-:S05]  /*00e0*/  IMAD.SHL.U32 R12, R6, 0x8, RZ ;  /* 0x00000008060c7824 */ /* 0x000fca00078e00ff */
[----:B------:R-:W-:-:S13]  /*00f0*/  ISETP.GE.AND P0, PT, R15, R12, PT ;  /* 0x0000000c0f00720c */ /* 0x000fda0003f06270 */
[----:B--2-4-:R-:W-:Y:S05]  /*0100*/  @P0 BRA `(.L_x_927) ;  /* 0x0000000000240947 */ /* 0x014fea0003800000 */
[----:B------:R-:W1:Y:S02]  /*0110*/  LDC.64 R10, c[0x0][0x398] ;  /* 0x0000e600ff0a7b82 */ /* 0x000e640000000a00 */
[----:B-1----:R-:W-:-:S04]  /*0120*/  IMAD.WIDE.U32 R10, R0, 0x80, R10 ;  /* 0x00000080000a7825 */ /* 0x002fc800078e000a */
[----:B------:R-:W-:-:S07]  /*0130*/  IMAD.WIDE R10, R13, 0x8, R10 ;  /* 0x000000080d0a7825 */ /* 0x000fce00078e020a */
.L_x_928:
[----:B------:R-:W-:Y:S01]  /*0140*/  VIADD R15, R15, 0x4000 ;  /* 0x000040000f0f7836 */ /* 0x000fe20000000000 */
[----:B------:R1:W-:Y:S04]  /*0150*/  CCTL.E.PF2 [R10] ;  /* 0x000000000a00798f */ /* 0x0003e80000800100 */
[----:B------:R-:W-:Y:S02]  /*0160*/  ISETP.GE.AND P0, PT, R15, R12, PT ;  /* 0x0000000c0f00720c */ /* 0x000fe40003f06270 */
[----:B-1----:R-:W-:-:S05]  /*0170*/  IADD3 R10, P2, PT, R10, 0x4000, RZ ;  /* 0x000040000a0a7810 */ /* 0x002fca0007f5e0ff */
[----:B------:R-:W-:-:S06]  /*0180*/  IMAD.X R11, RZ, RZ, R11, P2 ;  /* 0x000000ffff0b7224 */ /* 0x000fcc00010e060b */
[----:B------:R-:W-:Y:S05]  /*0190*/  @!P0 BRA `(.L_x_928) ;  /* 0xfffffffc00e88947 */ /* 0x000fea000383ffff */
.L_x_927:
[----:B------:R-:W-:Y:S05]  /*01a0*/  BSYNC.RECONVERGENT B0 ;  /* 0x0000000000007941 */ /* 0x000fea0003800200 */
.L_x_926:
[----:B------:R-:W-:-:S04]  /*01b0*/  IMAD.WIDE R4, R13, 0x8, R4 ;  /* 0x000000080d047825 */ /* 0x000fc800078e0204 */
[----:B0-----:R-:W-:Y:S01]  /*01c0*/  IMAD.WIDE R2, R13, 0x8, R2 ;  /* 0x000000080d027825 */ /* 0x001fe200078e0202 */
[----:B------:R-:W-:Y:S06]  /*01d0*/  @P1 BRA `(.L_x_929) ;  /* 0x00000014000c1947 */ /* 0x000fec0003800000 */
[----:B------:R-:W-:-:S13]  /*01e0*/  ISETP.GE.AND P0, PT, R9, 0x1, PT ;  /* 0x000000010900780c */ /* 0x000fda0003f06270 */
[----:B------:R-:W-:Y:S05]  /*01f0*/  @!P0 EXIT ;  /* 0x000000000000894d */ /* 0x000fea0003800000 */
[C---:B------:R-:W-:Y:S01]  /*0200*/  ISETP.GE.U32.AND P1, PT, R9.reuse, 0x10, PT ;  /* 0x000000100900780c */ /* 0x040fe20003f26070 */
[----:B------:R-:W-:Y:S01]  /*0210*/  IMAD.MOV.U32 R7, RZ, RZ, RZ ;  /* 0x000000ffff077224 */ /* 0x000fe200078e00ff */
[----:B------:R-:W-:-:S04]  /*0220*/  LOP3.LUT R14, R9, 0xf, RZ, 0xc0, !PT ;  /* 0x0000000f090e7812 */ /* 0x000fc800078ec0ff */
[----:B------:R-:W-:-:S07]  /*0230*/  ISETP.NE.AND P0, PT, R14, RZ, PT ;  /* 0x000000ff0e00720c */ /* 0x000fce0003f05270 */
[----:B------:R-:W-:Y:S06]  /*0240*/  @!P1 BRA `(.L_x_930) ;  /* 0x0000000800b09947 */ /* 0x000fec0003800000 */
[----:B------:R-:W-:Y:S01]  /*0250*/  IMAD.WIDE.U32 R10, R0, 0x8, RZ ;  /* 0x00000008000a7825 */ /* 0x000fe200078e00ff */
[----:B------:R-:W-:-:S03]  /*0260*/  LOP3.LUT R7, R9, 0x7ffffff0, RZ, 0xc0, !PT ;  /* 0x7ffffff009077812 */ /* 0x000fc600078ec0ff */
[----:B------:R-:W-:Y:S01]  /*0270*/  IMAD.MOV.U32 R15, RZ, RZ, R11 ;  /* 0x000000ffff0f7224 */ /* 0x000fe200078e000b */
[----:B------:R-:W-:Y:S01]  /*0280*/  LOP3.LUT R13, R10, 0x2000, RZ, 0xfc, !PT ;  /* 0x000020000a0d7812 */ /* 0x000fe200078efcff */
[----:B------:R-:W-:Y:S02]  /*0290*/  VIADD R6, R0, 0x480 ;  /* 0x0000048000067836 */ /* 0x000fe40000000000 */
[----:B------:R-:W-:-:S07]  /*02a0*/  IMAD.MOV R12, RZ, RZ, -R7 ;  /* 0x000000ffff0c7224 */ /* 0x000fce00078e0a07 */
.L_x_931:
[----:B0-----:R-:W-:-:S05]  /*02b0*/  IADD3 R10, P1, PT, R4, R13, RZ ;  /* 0x0000000d040a7210 */ /* 0x001fca0007f3e0ff */
[----:B------:R-:W-:-:S05]  /*02c0*/  IMAD.X R11, R5, 0x1, R15, P1 ;  /* 0x00000001050b7824 */ /* 0x000fca00008e060f */
[----:B------:R-:W2:Y:S01]  /*02d0*/  LDG.E.64 R8, desc[UR6][R10.64+-0x2000] ;  /* 0xffe000060a087981 */ /* 0x000ea2000c1e1b00 */
[----:B------:R-:W-:Y:S01]  /*02e0*/  IMAD.MOV.U32 R18, RZ, RZ, RZ ;  /* 0x000000ffff127224 */ /* 0x000fe200078e00ff */
[----:B--2---:R-:W-:Y:S01]  /*02f0*/  DSETP.MAX.AND P2, P3, RZ, R8, PT ;  /* 0x00000008ff00722a */ /* 0x004fe20003b4f000 */
[----:B------:R-:W-:Y:S01]  /*0300*/  IMAD.MOV.U32 R16, RZ, RZ, R9 ;  /* 0x000000ffff107224 */ /* 0x000fe200078e0009 */
[----:B------:R-:W-:Y:S01]  /*0310*/  MOV R19, R8 ;  /* 0x0000000800137202 */ /* 0x000fe20000000f00 */
[----:B------:R-:W-:Y:S01]  /*0320*/  IMAD.MOV.U32 R9, RZ, RZ, RZ ;  /* 0x000000ffff097224 */ /* 0x000fe200078e00ff */
[----:B------:R-:W-:Y:S02]  /*0330*/  IADD3 R8, P1, PT, R2, R13, RZ ;  /* 0x0000000d02087210 */ /* 0x000fe40007f3e0ff */
[----:B------:R-:W-:Y:S02]  /*0340*/  SEL R18, R18, R19, P2 ;  /* 0x0000001312127207 */ /* 0x000fe40001000000 */
[----:B------:R-:W-:Y:S01]  /*0350*/  FSEL R17, R9, R16, P2 ;  /* 0x0000001009117208 */ /* 0x000fe20001000000 */
[----:B------:R-:W-:-:S05]  /*0360*/  IMAD.X R9, R3, 0x1, R15, P1 ;  /* 0x0000000103097824 */ /* 0x000fca00008e060f */
        /* <DEDUP_REMOVED lines=9> */
[----:B------:R-:W-:-:S05]  /*0400*/  @P2 LOP3.LUT R23, R21, 0x80000, RZ, 0xfc, !PT ;  /* 0x0008000015172812 */ /* 0x000fca00078efcff */
[----:B------:R-:W-:-:S05]  /*0410*/  IMAD.MOV.U32 R21, RZ, RZ, R23 ;  /* 0x000000ffff157224 */ /* 0x000fca00078e0017 */
[----:B------:R1:W-:Y:S04]  /*0420*/  STG.E.64 desc[UR6][R8.64+-0x1c00], R20 ;  /* 0xffe4001408007986 */ /* 0x0003e8000c101b06 */
[----:B------:R-:W2:Y:S01]  /*0430*/  LDG.E.64 R16, desc[UR6][R10.64+-0x1800] ;  /* 0xffe800060a107981 */ /* 0x000ea2000c1e1b00 */
[----:B0-----:R-:W-:Y:S01]  /*0440*/  IMAD.MOV.U32 R18, RZ, RZ, RZ ;  /* 0x000000ffff127224 */ /* 0x001fe200078e00ff */
        /* <DEDUP_REMOVED lines=8> */
[----:B-1----:R-:W-:Y:S01]  /*04d0*/  IMAD.MOV.U32 R20, RZ, RZ, RZ ;  /* 0x000000ffff147224 */ /* 0x002fe200078e00ff */
        /* <DEDUP_REMOVED lines=28> */
[----:B------:R-:W-:-:S05]  /*06a0*/  MOV R19, R17 ;  /* 0x0000001100137202 */ /* 0x000fca0000000f00 */
        /* <DEDUP_REMOVED lines=15> */
[----:B0-----:R-:W-:Y:S02]  /*07a0*/  IMAD.MOV.U32 R18, RZ, RZ, 0xc00 ;  /* 0x00000c00ff127424 */ /* 0x001fe400078e00ff */
[----:B------:R-:W-:Y:S02]  /*07b0*/  IMAD.MOV.U32 R19, RZ, RZ, 0x0 ;  /* 0x00000000ff137424 */ /* 0x000fe400078e00ff */
[----:B------:R-:W-:Y:S02]  /*07c0*/  IMAD.MOV.U32 R17, RZ, RZ, RZ ;  /* 0x000000ffff117224 */ /* 0x000fe400078e00ff */
[----:B------:R-:W-:-:S04]  /*07d0*/  IMAD.WIDE R18, R6, 0x8, R18 ;  /* 0x0000000806127825 */ /* 0x000fc800078e0212 */
[----:B------:R-:W-:Y:S01]  /*07e0*/  IMAD.MOV.U32 R22, RZ, RZ, RZ ;  /* 0x000000ffff167224 */ /* 0x000fe200078e00ff */
[----:B------:R-:W-:Y:S01]  /*07f0*/  IADD3 R16, P1, PT, R4, R18, RZ ;  /* 0x0000001204107210 */ /* 0x000fe20007f3e0ff */
[----:B--2---:R-:W-:Y:S01]  /*0800*/  DSETP.MAX.AND P2, P3, RZ, R10, PT ;  /* 0x0000000aff00722a */ /* 0x004fe20003b4f000 */
[----:B------:R-:W-:Y:S02]  /*0810*/  IMAD.MOV.U32 R24, RZ, RZ, R11 ;  /* 0x000000ffff187224 */ /* 0x000fe400078e000b */
[----:B------:R-:W-:-:S03]  /*0820*/  IMAD.MOV.U32 R23, RZ, RZ, R10 ;  /* 0x000000ffff177224 */ /* 0x000fc600078e000a */
[----:B------:R-:W-:Y:S02]  /*0830*/  FSEL R25, R17, R24, P2 ;  /* 0x0000001811197208 */ /* 0x000fe40001000000 */
[----:B-1----:R-:W-:Y:S02]  /*0840*/  SEL R20, R22, R23, P2 ;  /* 0x0000001716147207 */ /* 0x002fe40001000000 */
[----:B------:R-:W-:-:S04]  /*0850*/  IADD3.X R17, PT, PT, R5, R19, RZ, P1, !PT ;  /* 0x0000001305117210 */ /* 0x000fc80000ffe4ff */
[----:B------:R-:W-:-:S05]  /*0860*/  @P3 LOP3.LUT R25, R24, 0x80000, RZ, 0xfc, !PT ;  /* 0x0008000018193812 */ /* 0x000fca00078efcff */
[----:B------:R-:W-:-:S05]  /*0870*/  IMAD.MOV.U32 R21, RZ, RZ, R25 ;  /* 0x000000ffff157224 */ /* 0x000fca00078e0019 */
[----:B------:R0:W-:Y:S04]  /*0880*/  STG.E.64 desc[UR6][R8.64], R20 ;  /* 0x0000001408007986 */ /* 0x0001e8000c101b06 */
[----:B------:R-:W2:Y:S01]  /*0890*/  LDG.E.64 R22, desc[UR6][R16.64+-0xc00] ;  /* 0xfff4000610167981 */ /* 0x000ea2000c1e1b00 */
[----:B------:R-:W-:Y:S01]  /*08a0*/  IADD3 R10, P1, PT, R2, R18, RZ ;  /* 0x00000012020a7210 */ /* 0x000fe20007f3e0ff */
[----:B------:R-:W-:-:S04]  /*08b0*/  IMAD.MOV.U32 R18, RZ, RZ, RZ ;  /* 0x000000ffff127224 */ /* 0x000fc800078e00ff */
[----:B------:R-:W-:Y:S01]  /*08c0*/  IMAD.X R11, R3, 0x1, R19, P1 ;  /* 0x00000001030b7824 */ /* 0x000fe200008e0613 */
[----:B--2---:R-:W-:Y:S01]  /*08d0*/  DSETP.MAX.AND P2, P3, RZ, R22, PT ;  /* 0x00000016ff00722a */ /* 0x004fe20003b4f000 */
[----:B------:R-:W-:-:S05]  /*08e0*/  IMAD.MOV.U32 R19, RZ, RZ, R23 ;  /* 0x000000ffff137224 */ /* 0x000fca00078e0017 */
        /* <DEDUP_REMOVED lines=51> */
[----:B-1----:R-:W-:Y:S02]  /*0c20*/  IMAD.MOV.U32 R18, RZ, RZ, RZ ;  /* 0x000000ffff127224 */ /* 0x002fe400078e00ff */
[----:B------:R-:W-:Y:S02]  /*0c30*/  VIADD R12, R12, 0x10 ;  /* 0x000000100c0c7836 */ /* 0x000fe40000000000 */
[----:B------:R-:W-:Y:S01]  /*0c40*/  VIADD R6, R6, 0x800 ;  /* 0x0000080006067836 */ /* 0x000fe20000000000 */
[----:B--2---:R-:W-:Y:S01]  /*0c50*/  DSETP.MAX.AND P1, P2, RZ, R16, PT ;  /* 0x00000010ff00722a */ /* 0x004fe20003a2f000 */
[----:B------:R-:W-:Y:S01]  /*0c60*/  MOV R21, R17 ;  /* 0x0000001100157202 */ /* 0x000fe20000000f00 */
[----:B------:R-:W-:-:S04]  /*0c70*/  IMAD.MOV.U32 R19, RZ, RZ, R16 ;  /* 0x000000ffff137224 */ /* 0x000fc800078e0010 */
[C---:B------:R-:W-:Y:S02]  /*0c80*/  FSEL R23, R18.reuse, R21, P1 ;  /* 0x0000001512177208 */ /* 0x040fe40000800000 */
[----:B------:R-:W-:Y:S02]  /*0c90*/  SEL R18, R18, R19, P1 ;  /* 0x0000001312127207 */ /* 0x000fe40000800000 */
[----:B------:R-:W-:-:S04]  /*0ca0*/  ISETP.NE.AND P1, PT, R12, RZ, PT ;  /* 0x000000ff0c00720c */ /* 0x000fc80003f25270 */
[----:B------:R-:W-:Y:S02]  /*0cb0*/  @P2 LOP3.LUT R23, R21, 0x80000, RZ, 0xfc, !PT ;  /* 0x0008000015172812 */ /* 0x000fe400078efcff */
[----:B------:R-:W-:-:S03]  /*0cc0*/  IADD3 R13, P2, PT, R13, 0x4000, RZ ;  /* 0x000040000d0d7810 */ /* 0x000fc60007f5e0ff */
[----:B------:R-:W-:Y:S02]  /*0cd0*/  IMAD.MOV.U32 R19, RZ, RZ, R23 ;  /* 0x000000ffff137224 */ /* 0x000fe400078e0017 */
[----:B------:R-:W-:-:S03]  /*0ce0*/  IMAD.X R15, RZ, RZ, R15, P2 ;  /* 0x000000ffff0f7224 */ /* 0x000fc600010e060f */
[----:B------:R0:W-:Y:S01]  /*0cf0*/  STG.E.64 desc[UR6][R10.64+0xc00], R18 ;  /* 0x000c00120a007986 */ /* 0x0001e2000c101b06 */
[----:B------:R-:W-:Y:S05]  /*0d00*/  @P1 BRA `(.L_x_931) ;  /* 0xfffffff400681947 */ /* 0x000fea000383ffff */
.L_x_930:
[----:B------:R-:W-:Y:S05]  /*0d10*/  @!P0 EXIT ;  /* 0x000000000000894d */ /* 0x000fea0003800000 */
[----:B------:R-:W1:Y:S01]  /*0d20*/  LDCU UR4, c[0x0][0x384] ;  /* 0x00007080ff0477ac */ /* 0x000e620008000800 */
[----:B------:R-:W-:Y:S01]  /*0d30*/  ISETP.GE.U32.AND P1, PT, R14, 0x8, PT ;  /* 0x000000080e00780c */ /* 0x000fe20003f26070 */
[----:B-1----:R-:W-:-:S06]  /*0d40*/  ULOP3.LUT UR5, UR4, 0x7, URZ, 0xc0, !UPT ;  /* 0x0000000704057892 */ /* 0x002fcc000f8ec0ff */
[----:B------:R-:W-:-:S06]  /*0d50*/  ISETP.NE.AND P0, PT, RZ, UR5, PT ;  /* 0x00000005ff007c0c */ /* 0x000fcc000bf05270 */
[----:B------:R-:W-:Y:S07]  /*0d60*/  @!P1 BRA `(.L_x_932) ;  /* 0x0000000400209947 */ /* 0x000fee0003800000 */
[----:B------:R-:W-:-:S04]  /*0d70*/  IMAD R13, R7, 0x80, R0 ;  /* 0x00000080070d7824 */ /* 0x000fc800078e0200 */
[----:B0-----:R-:W-:-:S05]  /*0d80*/  IMAD.WIDE R8, R13, 0x8, R4 ;  /* 0x000000080d087825 */ /* 0x001fca00078e0204 */
[----:B------:R-:W2:Y:S01]  /*0d90*/  LDG.E.64 R10, desc[UR6][R8.64] ;  /* 0x00000006080a7981 */ /* 0x000ea2000c1e1b00 */
[----:B------:R-:W-:Y:S02]  /*0da0*/  IMAD.MOV.U32 R6, RZ, RZ, RZ ;  /* 0x000000ffff067224 */ /* 0x000fe400078e00ff */
[----:B------:R-:W-:Y:S01]  /*0db0*/  IMAD.MOV.U32 R12, RZ, RZ, RZ ;  /* 0x000000ffff0c7224 */ /* 0x000fe200078e00ff */
[----:B--2---:R-:W-:Y:S01]  /*0dc0*/  DSETP.MAX.AND P1, P2, RZ, R10, PT ;  /* 0x0000000aff00722a */ /* 0x004fe20003a2f000 */
[----:B------:R-:W-:-:S05]  /*0dd0*/  IMAD.MOV.U32 R15, RZ, RZ, R11 ;  /* 0x000000ffff0f7224 */ /* 0x000fca00078e000b */
[----:B------:R-:W-:Y:S02]  /*0de0*/  FSEL R17, R6, R15, P1 ;  /* 0x0000000f06117208 */ /* 0x000fe40000800000 */
[----:B------:R-:W-:Y:S01]  /*0df0*/  SEL R12, R12, R10, P1 ;  /* 0x0000000a0c0c7207 */ /* 0x000fe20000800000 */
[----:B------:R-:W-:-:S05]  /*0e00*/  IMAD.WIDE R10, R13, 0x8, R2 ;  /* 0x000000080d0a7825 */ /* 0x000fca00078e0202 */
[----:B------:R-:W-:-:S05]  /*0e10*/  @P2 LOP3.LUT R17, R15, 0x80000, RZ, 0xfc, !PT ;  /* 0x000800000f112812 */ /* 0x000fca00078efcff */
[----:B------:R-:W-:-:S05]  /*0e20*/  IMAD.MOV.U32 R13, RZ, RZ, R17 ;  /* 0x000000ffff0d7224 */ /* 0x000fca00078e0011 */
[----:B------:R0:W-:Y:S04]  /*0e30*/  STG.E.64 desc[UR6][R10.64], R12 ;  /* 0x0000000c0a007986 */ /* 0x0001e8000c101b06 */
[----:B------:R-:W2:Y:S02]  /*0e40*/  LDG.E.64 R14, desc[UR6][R8.64+0x400] ;  /* 0x00040006080e7981 */ /* 0x000ea4000c1e1b00 */
[----:B--2---:R-:W-:Y:S01]  /*0e50*/  DSETP.MAX.AND P1, P2, RZ, R14, PT ;  /* 0x0000000eff00722a */ /* 0x004fe20003a2f000 */
[----:B------:R-:W-:-:S05]  /*0e60*/  MOV R17, R15 ;  /* 0x0000000f00117202 */ /* 0x000fca0000000f00 */
        /* <DEDUP_REMOVED lines=45> */
[----:B------:R-:W3:Y:S01]  /*1140*/  LDG.E.64 R8, desc[UR6][R8.64+0x1c00] ;  /* 0x001c000608087981 */ /* 0x000ee2000c1e1b00 */
[----:B-1----:R-:W-:Y:S02]  /*1150*/  IMAD.MOV.U32 R14, RZ, RZ, RZ ;  /* 0x000000ffff0e7224 */ /* 0x002fe400078e00ff */
[----:B------:R-:W-:Y:S01]  /*1160*/  VIADD R7, R7, 0x8 ;  /* 0x0000000807077836 */ /* 0x000fe20000000000 */
[----:B---3--:R-:W-:Y:S01]  /*1170*/  DSETP.MAX.AND P1, P2, RZ, R8, PT ;  /* 0x00000008ff00722a */ /* 0x008fe20003a2f000 */
[----:B------:R-:W-:Y:S02]  /*1180*/  IMAD.MOV.U32 R17, RZ, RZ, R9 ;  /* 0x000000ffff117224 */ /* 0x000fe400078e0009 */
[----:B------:R-:W-:-:S03]  /*1190*/  IMAD.MOV.U32 R15, RZ, RZ, R8 ;  /* 0x000000ffff0f7224 */ /* 0x000fc600078e0008 */
[----:B------:R-:W-:Y:S02]  /*11a0*/  FSEL R19, R6, R17, P1 ;  /* 0x0000001106137208 */ /* 0x000fe40000800000 */
[----:B------:R-:W-:-:S06]  /*11b0*/  SEL R14, R14, R15, P1 ;  /* 0x0000000f0e0e7207 */ /* 0x000fcc0000800000 */
[----:B------:R-:W-:-:S05]  /*11c0*/  @P2 LOP3.LUT R19, R17, 0x80000, RZ, 0xfc, !PT ;  /* 0x0008000011132812 */ /* 0x000fca00078efcff */
[----:B------:R-:W-:-:S05]  /*11d0*/  IMAD.MOV.U32 R15, RZ, RZ, R19 ;  /* 0x000000ffff0f7224 */ /* 0x000fca00078e0013 */
[----:B------:R2:W-:Y:S02]  /*11e0*/  STG.E.64 desc[UR6][R10.64+0x1c00], R14 ;  /* 0x001c000e0a007986 */ /* 0x0005e4000c101b06 */
.L_x_932:
[----:B------:R-:W-:Y:S05]  /*11f0*/  @!P0 EXIT ;  /* 0x000000000000894d */ /* 0x000fea0003800000 */
[----:B------:R-:W-:Y:S02]  /*1200*/  UISETP.GE.U32.AND UP0, UPT, UR5, 0x4, UPT ;  /* 0x000000040500788c */ /* 0x000fe4000bf06070 */
[----:B------:R-:W-:-:S06]  /*1210*/  ULOP3.LUT UR4, UR4, 0x3, URZ, 0xc0, !UPT ;  /* 0x0000000304047892 */ /* 0x000fcc000f8ec0ff */
[----:B------:R-:W-:Y:S01]  /*1220*/  ISETP.NE.AND P0, PT, RZ, UR4, PT ;  /* 0x00000004ff007c0c */ /* 0x000fe2000bf05270 */
[----:B------:R-:W-:-:S12]  /*1230*/  BRA.U !UP0, `(.L_x_933) ;  /* 0x0000000108a07547 */ /* 0x000fd8000b800000 */
[----:B--2---:R-:W-:-:S04]  /*1240*/  IMAD R13, R7, 0x80, R0 ;  /* 0x00000080070d7824 */ /* 0x004fc800078e0200 */
        /* <DEDUP_REMOVED lines=30> */
[----:B------:R-:W-:Y:S01]  /*1430*/  VIADD R7, R7, 0x4 ;  /* 0x0000000407077836 */ /* 0x000fe20000000000 */
        /* <DEDUP_REMOVED lines=8> */
.L_x_933:
[----:B------:R-:W-:Y:S05]  /*14c0*/  @!P0 EXIT ;  /* 0x000000000000894d */ /* 0x000fea0003800000 */
[----:B--23--:R-:W-:Y:S01]  /*14d0*/  IMAD R13, R7, 0x80, R0 ;  /* 0x00000080070d7824 */ /* 0x00cfe200078e0200 */
[----:B------:R-:W-:-:S12]  /*14e0*/  UIADD3 UR4, UPT, UPT, -UR4, URZ, URZ ;  /* 0x000000ff04047290 */ /* 0x000fd8000fffe1ff */
.L_x_934:
[----:B0-----:R-:W-:-:S06]  /*14f0*/  IMAD.WIDE R8, R13, 0x8, R4 ;  /* 0x000000080d087825 */ /* 0x001fcc00078e0204 */
[----:B------:R-:W2:Y:S01]  /*1500*/  LDG.E.64 R8, desc[UR6][R8.64] ;  /* 0x0000000608087981 */ /* 0x000ea2000c1e1b00 */
[----:B------:R-:W-:Y:S01]  /*1510*/  IMAD.MOV.U32 R0, RZ, RZ, RZ ;  /* 0x000000ffff007224 */ /* 0x000fe200078e00ff */
[----:B------:R-:W-:Y:S01]  /*1520*/  UIADD3 UR4, UPT, UPT, UR4, 0x1, URZ ;  /* 0x0000000104047890 */ /* 0x000fe2000fffe0ff */
[----:B-1----:R-:W-:-:S03]  /*1530*/  IMAD.MOV.U32 R10, RZ, RZ, RZ ;  /* 0x000000ffff0a7224 */ /* 0x002fc600078e00ff */
[----:B------:R-:W-:Y:S01]  /*1540*/  UISETP.NE.AND UP0, UPT, UR4, URZ, UPT ;  /* 0x000000ff0400728c */ /* 0x000fe2000bf05270 */
[----:B--2---:R-:W-:Y:S01]  /*1550*/  DSETP.MAX.AND P0, P1, RZ, R8, PT ;  /* 0x00000008ff00722a */ /* 0x004fe2000390f000 */
[----:B------:R-:W-:Y:S01]  /*1560*/  MOV R7, R9 ;  /* 0x0000000900077202 */ /* 0x000fe20000000f00 */
[----:B------:R-:W-:-:S04]  /*1570*/  IMAD.MOV.U32 R11, RZ, RZ, R8 ;  /* 0x000000ffff0b7224 */ /* 0x000fc800078e0008 */
[----:B------:R-:W-:Y:S02]  /*1580*/  FSEL R15, R0, R7, P0 ;  /* 0x00000007000f7208 */ /* 0x000fe40000000000 */
[----:B------:R-:W-:-:S06]  /*1590*/  SEL R10, R10, R11, P0 ;  /* 0x0000000b0a0a7207 */ /* 0x000fcc0000000000 */
[----:B------:R-:W-:Y:S01]  /*15a0*/  @P1 LOP3.LUT R15, R7, 0x80000, RZ, 0xfc, !PT ;  /* 0x00080000070f1812 */ /* 0x000fe200078efcff */
[----:B------:R-:W-:-:S04]  /*15b0*/  IMAD.WIDE R6, R13, 0x8, R2 ;  /* 0x000000080d067825 */ /* 0x000fc800078e0202 */
[----:B------:R-:W-:Y:S02]  /*15c0*/  IMAD.MOV.U32 R11, RZ, RZ, R15 ;  /* 0x000000ffff0b7224 */ /* 0x000fe400078e000f */
[----:B------:R-:W-:-:S03]  /*15d0*/  VIADD R13, R13, 0x80 ;  /* 0x000000800d0d7836 */ /* 0x000fc60000000000 */
[----:B------:R1:W-:Y:S01]  /*15e0*/  STG.E.64 desc[UR6][R6.64], R10 ;  /* 0x0000000a06007986 */ /* 0x0003e2000c101b06 */
[----:B------:R-:W-:Y:S05]  /*15f0*/  BRA.U UP0, `(.L_x_934) ;  /* 0xfffffffd00bc7547 */ /* 0x000fea000b83ffff */
[----:B------:R-:W-:Y:S05]  /*1600*/  EXIT ;  /* 0x000000000000794d */ /* 0x000fea0003800000 */
.L_x_929:
[----:B------:R-:W-:-:S13]  /*1610*/  ISETP.GE.AND P0, PT, R9, 0x1, PT ;  /* 0x000000010900780c */ /* 0x000fda0003f06270 */
[----:B------:R-:W-:Y:S05]  /*1620*/  @!P0 EXIT ;  /* 0x000000000000894d */ /* 0x000fea0003800000 */
[C---:B------:R-:W-:Y:S01]  /*1630*/  ISETP.GE.U32.AND P0, PT, R9.reuse, 0x8, PT ;  /* 0x000000080900780c */ /* 0x040fe20003f06070 */
[----:B------:R-:W-:Y:S01]  /*1640*/  IMAD.MOV.U32 R7, RZ, RZ, RZ ;  /* 0x000000ffff077224 */ /* 0x000fe200078e00ff */
[----:B------:R-:W-:-:S11]  /*1650*/  LOP3.LUT R16, R9, 0x7, RZ, 0xc0, !PT ;  /* 0x0000000709107812 */ /* 0x000fd600078ec0ff */
[----:B------:R-:W-:Y:S05]  /*1660*/  @!P0 BRA `(.L_x_935) ;  /* 0x0000000400c88947 */ /* 0x000fea0003800000 */
[----:B------:R-:W-:Y:S01]  /*1670*/  LOP3.LUT R7, R9, 0x7ffffff8, RZ, 0xc0, !PT ;  /* 0x7ffffff809077812 */ /* 0x000fe200078ec0ff */
[----:B------:R-:W-:-:S07]  /*1680*/  IMAD.MOV.U32 R12, RZ, RZ, RZ ;  /* 0x000000ffff0c7224 */ /* 0x000fce00078e00ff */
.L_x_938:
[----:B------:R-:W-:-:S05]  /*1690*/  IMAD R13, R12, 0x80, R0 ;  /* 0x000000800c0d7824 */ /* 0x000fca00078e0200 */
[----:B------:R-:W-:-:S13]  /*16a0*/  ISETP.GE.AND P1, PT, R13, R6, PT ;  /* 0x000000060d00720c */ /* 0x000fda0003f26270 */
[----:B------:R-:W-:-:S06]  /*16b0*/  @!P1 IMAD.WIDE.U32 R8, R13, 0x8, R4 ;  /* 0x000000080d089825 */ /* 0x000fcc00078e0004 */
[----:B------:R-:W2:Y:S01]  /*16c0*/  @!P1 LDG.E.64 R8, desc[UR6][R8.64] ;  /* 0x0000000608089981 */ /* 0x000ea2000c1e1b00 */
[----:B01----:R-:W-:Y:S02]  /*16d0*/  VIADD R11, R13, 0x80 ;  /* 0x000000800d0b7836 */ /* 0x003fe40000000000 */
[----:B------:R-:W-:Y:S02]  /*16e0*/  @!P1 IMAD.MOV.U32 R10, RZ, RZ, RZ ;  /* 0x000000ffff0a9224 */ /* 0x000fe400078e00ff */
[----:B------:R-:W-:Y:S01]  /*16f0*/  @!P1 IMAD.MOV.U32 R18, RZ, RZ, RZ ;  /* 0x000000ffff129224 */ /* 0x000fe200078e00ff */
[----:B------:R-:W-:Y:S01]  /*1700*/  ISETP.GE.AND P0, PT, R11, R6, PT ;  /* 0x000000060b00720c */ /* 0x000fe20003f06270 */
[----:B------:R-:W-:Y:S01]  /*1710*/  @!P1 IMAD.WIDE.U32 R20, R13, 0x8, R2 ;  /* 0x000000080d149825 */ /* 0x000fe200078e0002 */
[----:B--2---:R-:W-:-:S03]  /*1720*/  @!P1 DSETP.MAX.AND P2, P3, RZ, R8, PT ;  /* 0x00000008ff00922a */ /* 0x004fc60003b4f000 */
[----:B------:R-:W-:Y:S01]  /*1730*/  @!P1 IMAD.MOV.U32 R15, RZ, RZ, R9 ;  /* 0x000000ffff0f9224 */ /* 0x000fe200078e0009 */
[----:B------:R-:W-:Y:S01]  /*1740*/  @!P1 MOV R19, R8 ;  /* 0x0000000800139202 */ /* 0x000fe20000000f00 */
[----:B------:R-:W-:-:S03]  /*1750*/  IMAD.WIDE R8, R11, 0x8, R4 ;  /* 0x000000080b087825 */ /* 0x000fc600078e0204 */
        /* <DEDUP_REMOVED lines=78> */
[----:B------:R-:W-:Y:S01]  /*1c40*/  @!P1 LOP3.LUT R20, R20, 0x80000, RZ, 0xfc, !PT ;  /* 0x0008000014149812 */ /* 0x000fe200078efcff */
[----:B------:R-:W-:-:S03]  /*1c50*/  @!P1 IMAD.MOV.U32 R14, RZ, RZ, RZ ;  /* 0x000000ffff0e9224 */ /* 0x000fc600078e00ff */
[----:B------:R-:W-:Y:S02]  /*1c60*/  @!P1 SEL R15, R20, R21, P2 ;  /* 0x00000015140f9207 */ /* 0x000fe40001000000 */
[----:B------:R-:W-:Y:S02]  /*1c70*/  @!P1 SEL R14, R14, R17, P0 ;  /* 0x000000110e0e9207 */ /* 0x000fe40000000000 */
[----:B------:R-:W-:-:S03]  /*1c80*/  ISETP.GE.AND P0, PT, R13, R6, PT ;  /* 0x000000060d00720c */ /* 0x000fc60003f06270 */
[----:B------:R0:W-:Y:S01]  /*1c90*/  @!P1 STG.E.64 desc[UR6][R10.64+0x1400], R14 ;  /* 0x0014000e0a009986 */ /* 0x0001e2000c101b06 */
[----:B------:R-:W-:-:S09]  /*1ca0*/  ISETP.NE.AND P1, PT, R12, R7, PT ;  /* 0x000000070c00720c */ /* 0x000fd20003f25270 */
[----:B------:R-:W-:Y:S05]  /*1cb0*/  @P0 BRA `(.L_x_937) ;  /* 0x00000000002c0947 */ /* 0x000fea0003800000 */
[----:B------:R-:W2:Y:S01]  /*1cc0*/  LDG.E.64 R8, desc[UR6][R8.64+0x1800] ;  /* 0x0018000608087981 */ /* 0x000ea2000c1e1b00 */
[----:B------:R-:W-:Y:S01]  /*1cd0*/  IMAD.MOV.U32 R13, RZ, RZ, RZ ;  /* 0x000000ffff0d7224 */ /* 0x000fe200078e00ff */
[----:B0-----:R-:W-:Y:S01]  /*1ce0*/  MOV R14, RZ ;  /* 0x000000ff000e7202 */ /* 0x001fe20000000f00 */
        /* <DEDUP_REMOVED lines=8> */
.L_x_937:
[----:B------:R-:W-:Y:S05]  /*1d70*/  BSYNC.RECONVERGENT B0 ;  /* 0x0000000000007941 */ /* 0x000fea0003800200 */
.L_x_936:
[----:B------:R-:W-:Y:S05]  /*1d80*/  @P1 BRA `(.L_x_938) ;  /* 0xfffffff800401947 */ /* 0x000fea000383ffff */
.L_x_935:
[----:B------:R-:W-:-:S13]  /*1d90*/  ISETP.NE.AND P0, PT, R16, RZ, PT ;  /* 0x000000ff1000720c */ /* 0x000fda0003f05270 */
[----:B------:R-:W-:Y:S05]  /*1da0*/  @!P0 EXIT ;  /* 0x000000000000894d */ /* 0x000fea0003800000 */
[----:B------:R-:W2:Y:S01]  /*1db0*/  LDC R8, c[0x0][0x384] ;  /* 0x0000e100ff087b82 */ /* 0x000ea20000000800 */
[----:B------:R-:W-:Y:S02]  /*1dc0*/  ISETP.GE.U32.AND P1, PT, R16, 0x4, PT ;  /* 0x000000041000780c */ /* 0x000fe40003f26070 */
[----:B--2---:R-:W-:-:S04]  /*1dd0*/  LOP3.LUT R20, R8, 0x3, RZ, 0xc0, !PT ;  /* 0x0000000308147812 */ /* 0x004fc800078ec0ff */
[----:B------:R-:W-:-:S07]  /*1de0*/  ISETP.NE.AND P0, PT, R20, RZ, PT ;  /* 0x000000ff1400720c */ /* 0x000fce0003f05270 */
[----:B------:R-:W-:Y:S06]  /*1df0*/  @!P1 BRA `(.L_x_939) ;  /* 0x0000000000ec9947 */ /* 0x000fec0003800000 */
[----:B------:R-:W-:-:S05]  /*1e00*/  IMAD R9, R7, 0x80, R0 ;  /* 0x0000008007097824 */ /* 0x000fca00078e0200 */
[----:B------:R-:W-:-:S13]  /*1e10*/  ISETP.GE.AND P2, PT, R9, R6, PT ;  /* 0x000000060900720c */ /* 0x000fda0003f46270 */
[----:B------:R-:W-:-:S06]  /*1e20*/  @!P2 IMAD.WIDE R12, R9, 0x8, R4 ;  /* 0x00000008090ca825 */ /* 0x000fcc00078e0204 */
[----:B------:R-:W2:Y:S01]  /*1e30*/  @!P2 LDG.E.64 R12, desc[UR6][R12.64] ;  /* 0x000000060c0ca981 */ /* 0x000ea2000c1e1b00 */
[----:B01----:R-:W-:Y:S02]  /*1e40*/  VIADD R11, R9, 0x80 ;  /* 0x00000080090b7836 */ /* 0x003fe40000000000 */
[----:B------:R-:W-:Y:S02]  /*1e50*/  @!P2 IMAD.MOV.U32 R10, RZ, RZ, RZ ;  /* 0x000000ffff0aa224 */ /* 0x000fe400078e00ff */
[----:B------:R-:W-:Y:S01]  /*1e60*/  @!P2 IMAD.MOV.U32 R16, RZ, RZ, RZ ;  /* 0x000000ffff10a224 */ /* 0x000fe200078e00ff */
[----:B------:R-:W-:Y:S01]  /*1e70*/  ISETP.GE.AND P1, PT, R11, R6, PT ;  /* 0x000000060b00720c */ /* 0x000fe20003f26270 */
[----:B------:R-:W-:-:S12]  /*1e80*/  @!P2 IMAD.WIDE R18, R9, 0x8, R2 ;  /* 0x000000080912a825 */ /* 0x000fd800078e0202 */
[----:B------:R-:W-:Y:S01]  /*1e90*/  @!P1 IMAD.WIDE R22, R11, 0x8, R4 ;  /* 0x000000080b169825 */ /* 0x000fe200078e0204 */
[----:B--2---:R-:W-:-:S03]  /*1ea0*/  @!P2 DSETP.MAX.AND P3, P4, RZ, R12, PT ;  /* 0x0000000cff00a22a */ /* 0x004fc60003c6f000 */
[----:B------:R-:W-:Y:S02]  /*1eb0*/  @!P2 IMAD.MOV.U32 R15, RZ, RZ, R13 ;  /* 0x000000ffff0fa224 */ /* 0x000fe400078e000d */
[----:B------:R-:W-:-:S03]  /*1ec0*/  @!P2 IMAD.MOV.U32 R17, RZ, RZ, R12 ;  /* 0x000000ffff11a224 */ /* 0x000fc600078e000c */
[----:B------:R-:W-:Y:S02]  /*1ed0*/  @!P2 FSEL R10, R10, R15, P3 ;  /* 0x0000000f0a0aa208 */ /* 0x000fe40001800000 */
[----:B------:R-:W-:Y:S02]  /*1ee0*/  @!P2 LOP3.LUT R15, R15, 0x80000, RZ, 0xfc, !PT ;  /* 0x000800000f0fa812 */ /* 0x000fe400078efcff */
[----:B------:R-:W-:Y:S02]  /*1ef0*/  @!P2 SEL R16, R16, R17, P3 ;  /* 0x000000111010a207 */ /* 0x000fe40001800000 */
[----:B------:R-:W-:-:S05]  /*1f00*/  @!P2 SEL R17, R15, R10, P4 ;  /* 0x0000000a0f11a207 */ /* 0x000fca0002000000 */
[----:B------:R0:W-:Y:S04]  /*1f10*/  @!P2 STG.E.64 desc[UR6][R18.64], R16 ;  /* 0x000000101200a986 */ /* 0x0001e8000c101b06 */
[----:B------:R-:W2:Y:S01]  /*1f20*/  @!P1 LDG.E.64 R14, desc[UR6][R22.64] ;  /* 0x00000006160e9981 */ /* 0x000ea2000c1e1b00 */
[----:B------:R-:W-:Y:S01]  /*1f30*/  VIADD R13, R9, 0x100 ;  /* 0x00000100090d7836 */ /* 0x000fe20000000000 */
[----:B------:R-:W-:-:S04]  /*1f40*/  @!P1 MOV R10, RZ ;  /* 0x000000ff000a9202 */ /* 0x000fc80000000f00 */
        /* <DEDUP_REMOVED lines=19> */
[----:B------:R-:W-:Y:S01]  /*2080*/  @!P2 LOP3.LUT R21, R19, 0x80000, RZ, 0xfc, !PT ;  /* 0x000800001315a812 */ /* 0x000fe200078efcff */
[----:B------:R-:W-:Y:S02]  /*2090*/  @!P2 IMAD.MOV.U32 R19, RZ, RZ, R10 ;  /* 0x000000ffff13a224 */ /* 0x000fe400078e000a */
        /* <DEDUP_REMOVED lines=12> */
[----:B------:R-:W-:Y:S02]  /*2160*/  @!P1 LOP3.LUT R19, R17, 0x80000, RZ, 0xfc, !PT ;  /* 0x0008000011139812 */ /* 0x000fe400078efcff */
[----:B------:R-:W-:-:S04]  /*2170*/  @!P1 MOV R17, R12 ;  /* 0x0000000c00119202 */ /* 0x000fc80000000f00 */
[----:B------:R-:W-:Y:S02]  /*2180*/  @!P1 SEL R16, R16, R17, P2 ;  /* 0x0000001110109207 */ /* 0x000fe40001000000 */
[----:B------:R-:W-:-:S05]  /*2190*/  @!P1 SEL R17, R19, R18, P3 ;  /* 0x0000001213119207 */ /* 0x000fca0001800000 */
[----:B------:R2:W-:Y:S02]  /*21a0*/  @!P1 STG.E.64 desc[UR6][R10.64], R16 ;  /* 0x000000100a009986 */ /* 0x0005e4000c101b06 */
.L_x_939:
[----:B------:R-:W-:Y:S05]  /*21b0*/  @!P0 EXIT ;  /* 0x000000000000894d */ /* 0x000fea0003800000 */
[----:B------:R-:W-:Y:S02]  /*21c0*/  ISETP.NE.AND P1, PT, R20, 0x1, PT ;  /* 0x000000011400780c */ /* 0x000fe40003f25270 */
[----:B------:R-:W-:-:S04]  /*21d0*/  LOP3.LUT R8, R8, 0x1, RZ, 0xc0, !PT ;  /* 0x0000000108087812 */ /* 0x000fc800078ec0ff */
[----:B------:R-:W-:-:S07]  /*21e0*/  ISETP.NE.U32.AND P0, PT, R8, 0x1, PT ;  /* 0x000000010800780c */ /* 0x000fce0003f05070 */
[----:B------:R-:W-:Y:S06]  /*21f0*/  @!P1 BRA `(.L_x_940) ;  /* 0x00000000007c9947 */ /* 0x000fec0003800000 */
[----:B01----:R-:W-:-:S05]  /*2200*/  IMAD R15, R7, 0x80, R0 ;  /* 0x00000080070f7824 */ /* 0x003fca00078e0200 */
[----:B------:R-:W-:-:S13]  /*2210*/  ISETP.GE.AND P2, PT, R15, R6, PT ;  /* 0x000000060f00720c */ /* 0x000fda0003f46270 */
[----:B--2---:R-:W-:-:S06]  /*2220*/  @!P2 IMAD.WIDE R10, R15, 0x8, R4 ;  /* 0x000000080f0aa825 */ /* 0x004fcc00078e0204 */
        /* <DEDUP_REMOVED lines=16> */
[----:B------:R-:W-:Y:S02]  /*2330*/  @!P1 IMAD.MOV.U32 R8, RZ, RZ, RZ ;  /* 0x000000ffff089224 */ /* 0x000fe400078e00ff */
[----:B------:R-:W-:Y:S02]  /*2340*/  @!P1 IMAD.MOV.U32 R16, RZ, RZ, RZ ;  /* 0x000000ffff109224 */ /* 0x000fe400078e00ff */
[----:B------:R-:W-:Y:S01]  /*2350*/  VIADD R7, R7, 0x2 ;  /* 0x0000000207077836 */ /* 0x000fe20000000000 */
[----:B--2---:R-:W-:Y:S01]  /*2360*/  @!P1 DSETP.MAX.AND P2, P3, RZ, R14, PT ;  /* 0x0000000eff00922a */ /* 0x004fe20003b4f000 */
[----:B------:R-:W-:-:S05]  /*2370*/  @!P1 IMAD.MOV.U32 R17, RZ, RZ, R15 ;  /* 0x000000ffff119224 */ /* 0x000fca00078e000f */
[----:B------:R-:W-:Y:S02]  /*2380*/  @!P1 FSEL R8, R8, R17, P2 ;  /* 0x0000001108089208 */ /* 0x000fe40001000000 */
[----:B------:R-:W-:Y:S02]  /*2390*/  @!P1 LOP3.LUT R19, R17, 0x80000, RZ, 0xfc, !PT ;  /* 0x0008000011139812 */ /* 0x000fe400078efcff */
[----:B------:R-:W-:-:S04]  /*23a0*/  @!P1 MOV R17, R14 ;  /* 0x0000000e00119202 */ /* 0x000fc80000000f00 */
[----:B------:R-:W-:Y:S02]  /*23b0*/  @!P1 SEL R16, R16, R17, P2 ;  /* 0x0000001110109207 */ /* 0x000fe40001000000 */
[----:B------:R-:W-:Y:S01]  /*23c0*/  @!P1 SEL R17, R19, R8, P3 ;  /* 0x0000000813119207 */ /* 0x000fe20001800000 */
[----:B------:R-:W-:-:S05]  /*23d0*/  @!P1 IMAD.WIDE R8, R9, 0x8, R2 ;  /* 0x0000000809089825 */ /* 0x000fca00078e0202 */
[----:B------:R3:W-:Y:S02]  /*23e0*/  @!P1 STG.E.64 desc[UR6][R8.64], R16 ;  /* 0x0000001008009986 */ /* 0x0007e4000c101b06 */
.L_x_940:
[----:B------:R-:W-:Y:S05]  /*23f0*/  @P0 EXIT ;  /* 0x000000000000094d */ /* 0x000fea0003800000 */
[----:B------:R-:W-:-:S05]  /*2400*/  IMAD R7, R7, 0x80, R0 ;  /* 0x0000008007077824 */ /* 0x000fca00078e0200 */
[----:B------:R-:W-:-:S13]  /*2410*/  ISETP.GE.AND P0, PT, R7, R6, PT ;  /* 0x000000060700720c */ /* 0x000fda0003f06270 */
[----:B------:R-:W-:Y:S05]  /*2420*/  @P0 EXIT ;  /* 0x000000000000094d */ /* 0x000fea0003800000 */
[----:B------:R-:W-:-:S06]  /*2430*/  IMAD.WIDE R4, R7, 0x8, R4 ;  /* 0x0000000807047825 */ /* 0x000fcc00078e0204 */
[----:B------:R-:W4:Y:S01]  /*2440*/  LDG.E.64 R4, desc[UR6][R4.64] ;  /* 0x0000000604047981 */ /* 0x000f22000c1e1b00 */
[----:B------:R-:W-:Y:S02]  /*2450*/  IMAD.MOV.U32 R0, RZ, RZ, RZ ;  /* 0x000000ffff007224 */ /* 0x000fe400078e00ff */
[----:B------:R-:W-:Y:S02]  /*2460*/  IMAD.MOV.U32 R6, RZ, RZ, RZ ;  /* 0x000000ffff067224 */ /* 0x000fe400078e00ff */
[----:B------:R-:W-:Y:S01]  /*2470*/  IMAD.WIDE R2, R7, 0x8, R2 ;  /* 0x0000000807027825 */ /* 0x000fe200078e0202 */
[----:B----4-:R-:W-:-:S03]  /*2480*/  DSETP.MAX.AND P0, P1, RZ, R4, PT ;  /* 0x00000004ff00722a */ /* 0x010fc6000390f000 */
[----:B0123--:R-:W-:Y:S02]  /*2490*/  IMAD.MOV.U32 R11, RZ, RZ, R5 ;  /* 0x000000ffff0b7224 */ /* 0x00ffe400078e0005 */
[----:B------:R-:W-:-:S03]  /*24a0*/  IMAD.MOV.U32 R9, RZ, RZ, R4 ;  /* 0x000000ffff097224 */ /* 0x000fc600078e0004 */
[----:B------:R-:W-:Y:S02]  /*24b0*/  FSEL R13, R0, R11, P0 ;  /* 0x0000000b000d7208 */ /* 0x000fe40000000000 */
[----:B------:R-:W-:-:S04]  /*24c0*/  SEL R6, R6, R9, P0 ;  /* 0x0000000906067207 */ /* 0x000fc80000000000 */
[----:B------:R-:W-:-:S05]  /*24d0*/  @P1 LOP3.LUT R13, R11, 0x80000, RZ, 0xfc, !PT ;  /* 0x000800000b0d1812 */ /* 0x000fca00078efcff */
[----:B------:R-:W-:-:S05]  /*24e0*/  IMAD.MOV.U32 R7, RZ, RZ, R13 ;  /* 0x000000ffff077224 */ /* 0x000fca00078e000d */
[----:B------:R-:W-:Y:S01]  /*24f0*/  STG.E.64 desc[UR6][R2.64], R6 ;  /* 0x0000000602007986 */ /* 0x000fe2000c101b06 */
[----:B------:R-:W-:Y:S05]  /*2500*/  EXIT ;  /* 0x000000000000794d */ /* 0x000fea0003800000 */
.L_x_941:
        /* <DEDUP_REMOVED lines=15> */
.L_x_1062:


//--------------------- .text._ZN3cub18CUB_300001_SM_10006detail9transform16transform_kernelINS2_10policy_hubILb1EN4cuda3std3__45tupleIJN6thrust24THRUST_300001_SM_1000_NS6detail15normal_iteratorINSA_10device_ptrIdEEEEEEEE10policy1000El7SoftmaxSF_JPdEEEvT0_iT1_T2_DpNS2_10kernel_argIT3_EE --------------------------
	.section	.text._ZN3cub18CUB_300001_SM_10006detail9transform16transform_kernelINS2_10policy_hubILb1EN4cuda3std3__45tupleIJN6thrust24THRUST_300001_SM_1000_NS6detail15normal_iteratorINSA_10device_ptrIdEEEEEEEE10policy1000El7SoftmaxSF_JPdEEEvT0_iT1_T2_DpNS2_10kernel_argIT3_EE,"ax",@progbits
	.align	128
        .global         _ZN3cub18CUB_300001_SM_10006detail9transform16transform_kernelINS2_10policy_hubILb1EN4cuda3std3__45tupleIJN6thrust24THRUST_300001_SM_1000_NS6detail15normal_iteratorINSA_10device_ptrIdEEEEEEEE10policy1000El7SoftmaxSF_JPdEEEvT0_iT1_T2_DpNS2_10kernel_argIT3_EE
        .type           _ZN3cub18CUB_300001_SM_10006detail9transform16transform_kernelINS2_10policy_hubILb1EN4cuda3std3__45tupleIJN6thrust24THRUST_300001_SM_1000_NS6detail15normal_iteratorINSA_10device_ptrIdEEEEEEEE10policy1000El7SoftmaxSF_JPdEEEvT0_iT1_T2_DpNS2_10kernel_argIT3_EE,@function
        .size           _ZN3cub18CUB_300001_SM_10006detail9transform16transform_kernelINS2_10policy_hubILb1EN4cuda3std3__45tupleIJN6thrust24THRUST_300001_SM_1000_NS6detail15normal_iteratorINSA_10device_ptrIdEEEEEEEE10policy1000El7SoftmaxSF_JPdEEEvT0_iT1_T2_DpNS2_10kernel_argIT3_EE,(.L_x_1041 - _ZN3cub18CUB_300001_SM_10006detail9transform16transform_kernelINS2_10policy_hubILb1EN4cuda3std3__45tupleIJN6thrust24THRUST_300001_SM_1000_NS6detail15normal_iteratorINSA_10device_ptrIdEEEEEEEE10policy1000El7SoftmaxSF_JPdEEEvT0_iT1_T2_DpNS2_10kernel_argIT3_EE)
        .other          _ZN3cub18CUB_300001_SM_10006detail9transform16transform_kernelINS2_10policy_hubILb1EN4cuda3std3__45tupleIJN6thrust24THRUST_300001_SM_1000_NS6detail15normal_iteratorINSA_10device_ptrIdEEEEEEEE10policy1000El7SoftmaxSF_JPdEEEvT0_iT1_T2_DpNS2_10kernel_argIT3_EE,@"STO_CUDA_ENTRY STV_DEFAULT"
_ZN3cub18CUB_300001_SM_10006detail9transform16transform_kernelINS2_10policy_hubILb1EN4cuda3std3__45tupleIJN6thrust24THRUST_300001_SM_1000_NS6detail15normal_iteratorINSA_10device_ptrIdEEEEEEEE10policy1000El7SoftmaxSF_JPdEEEvT0_iT1_T2_DpNS2_10kernel_argIT3_EE:
.text._ZN3cub18CUB_300001_SM_10006detail9transform16transform_kernelINS2_10policy_hubILb1EN4cuda3std3__45tupleIJN6thrust24THRUST_300001_SM_1000_NS6detail15normal_iteratorINSA_10device_ptrIdEEEEEEEE10policy1000El7SoftmaxSF_JPdEEEvT0_iT1_T2_DpNS2_10kernel_argIT3_EE:
[----:B------:R-:W-:Y:S01]  /*0000*/  LDC R1, c[0x0][0x37c] ;  /* 0x0000df00ff017b82 */ /* 0x000fe20000000800 */
[----:B------:R-:W0:Y:S07]  /*0010*/  LDCU UR16, c[0x0][0x388] ;  /* 0x00007100ff1077ac */ /* 0x000e2e0008000800 */
[----:B------:R-:W1:Y:S01]  /*0020*/  S2UR UR6, SR_CTAID.X ;  /* 0x00000000000679c3 */ /* 0x000e620000002500 */
[----:B------:R-:W2:Y:S01]  /*0030*/  S2R R4, SR_TID.X ;  /* 0x0000000000047919 */ /* 0x000ea20000002100 */
[----:B------:R-:W-:Y:S01]  /*0040*/  BSSY.RECONVERGENT B0, `(.L_x_942) ;  /* 0x000001c000007945 */ /* 0x000fe20003800200 */
[----:B------:R-:W3:Y:S01]  /*0050*/  LDCU.64 UR10, c[0x0][0x380] ;  /* 0x00007000ff0a77ac */ /* 0x000ee20008000a00 */
[----:B0-----:R-:W-:-:S04]  /*0060*/  USHF.L.U32 UR17, UR16, 0x7, URZ ;  /* 0x0000000710117899 */ /* 0x001fc800080006ff */
[----:B------:R-:W-:Y:S02]  /*0070*/  USHF.R.S32.HI UR7, URZ, 0x1f, UR17 ;  /* 0x0000001fff077899 */ /* 0x000fe40008011411 */
[----:B-1----:R-:W-:Y:S02]  /*0080*/  UIMAD.WIDE.U32 UR4, UR17, UR6, URZ ;  /* 0x00000006110472a5 */ /* 0x002fe4000f8e00ff */
[----:B------:R-:W-:Y:S02]  /*0090*/  UIMAD UR9, UR7, UR6, URZ ;  /* 0x00000006070972a4 */ /* 0x000fe4000f8e02ff */
[----:B---3--:R-:W-:Y:S02]  /*00a0*/  UIADD3 UR8, UP1, UPT, -UR4, UR10, URZ ;  /* 0x0000000a04087290 */ /* 0x008fe4000ff3e1ff */
[----:B------:R-:W-:Y:S02]  /*00b0*/  UIADD3 UR9, UPT, UPT, UR5, UR9, URZ ;  /* 0x0000000905097290 */ /* 0x000fe4000fffe0ff */
[----:B------:R-:W-:Y:S01]  /*00c0*/  UISETP.LT.U32.AND UP0, UPT, UR8, UR17, UPT ;  /* 0x000000110800728c */ /* 0x000fe2000bf01070 */
[----:B--2---:R-:W-:Y:S01]  /*00d0*/  IMAD.SHL.U32 R0, R4, 0x80, RZ ;  /* 0x0000008004007824 */ /* 0x004fe200078e00ff */
[----:B------:R-:W-:-:S04]  /*00e0*/  UIADD3.X UR6, UPT, UPT, ~UR9, UR11, URZ, UP1, !UPT ;  /* 0x0000000b09067290 */ /* 0x000fc80008ffe5ff */
[----:B------:R-:W-:-:S04]  /*00f0*/  UISETP.LT.AND.EX UP0, UPT, UR6, UR7, UPT, UP0 ;  /* 0x000000070600728c */ /* 0x000fc8000bf01300 */
[----:B------:R-:W-:-:S04]  /*0100*/  USEL UR8, UR8, UR17, UP0 ;  /* 0x0000001108087287 */ /* 0x000fc80008000000 */
[----:B------:R-:W-:-:S06]  /*0110*/  USHF.L.U32 UR10, UR8, 0x3, URZ ;  /* 0x00000003080a7899 */ /* 0x000fcc00080006ff */
[----:B------:R-:W-:-:S13]  /*0120*/  ISETP.GE.AND P0, PT, R0, UR10, PT ;  /* 0x0000000a00007c0c */ /* 0x000fda000bf06270 */
[----:B------:R-:W-:Y:S05]  /*0130*/  @P0 BRA `(.L_x_943) ;  /* 0x0000000000300947 */ /* 0x000fea0003800000 */
[----:B------:R-:W0:Y:S02]  /*0140*/  LDCU.64 UR6, c[0x0][0x3a0] ;  /* 0x00007400ff0677ac */ /* 0x000e240008000a00 */
[----:B0-----:R-:W-:-:S04]  /*0150*/  ULEA UR6, UP0, UR4, UR6, 0x3 ;  /* 0x0000000604067291 */ /* 0x001fc8000f8018ff */
[----:B------:R-:W-:Y:S02]  /*0160*/  ULEA.HI.X UR7, UR4, UR7, UR9, 0x3, UP0 ;  /* 0x0000000704077291 */ /* 0x000fe400080f1c09 */
[----:B------:R-:W-:-:S04]  /*0170*/  IMAD.U32 R2, RZ, RZ, UR6 ;  /* 0x00000006ff027e24 */ /* 0x000fc8000f8e00ff */
[----:B------:R-:W-:Y:S02]  /*0180*/  IMAD.U32 R3, RZ, RZ, UR7 ;  /* 0x00000007ff037e24 */ /* 0x000fe4000f8e00ff */
[----:B------:R-:W-:-:S07]  /*0190*/  IMAD.WIDE.U32 R2, R4, 0x80, R2 ;  /* 0x0000008004027825 */ /* 0x000fce00078e0002 */
.L_x_944:
[----:B------:R-:W-:Y:S01]  /*01a0*/  VIADD R0, R0, 0x4000 ;  /* 0x0000400000007836 */ /* 0x000fe20000000000 */
[----:B------:R0:W-:Y:S04]  /*01b0*/  CCTL.E.PF2 [R2] ;  /* 0x000000000200798f */ /* 0x0001e80000800100 */
[----:B------:R-:W-:Y:S02]  /*01c0*/  ISETP.GE.AND P0, PT, R0, UR10, PT ;  /* 0x0000000a00007c0c */ /* 0x000fe4000bf06270 */
[----:B0-----:R-:W-:-:S05]  /*01d0*/  IADD3 R2, P1, PT, R2, 0x4000, RZ ;  /* 0x0000400002027810 */ /* 0x001fca0007f3e0ff */
[----:B------:R-:W-:-:S06]  /*01e0*/  IMAD.X R3, RZ, RZ, R3, P1 ;  /* 0x000000ffff037224 */ /* 0x000fcc00008e0603 */
[----:B------:R-:W-:Y:S05]  /*01f0*/  @!P0 BRA `(.L_x_944) ;  /* 0xfffffffc00e88947 */ /* 0x000fea000383ffff */
.L_x_943:
[----:B------:R-:W-:Y:S05]  /*0200*/  BSYNC.RECONVERGENT B0 ;  /* 0x0000000000007941 */ /* 0x000fea0003800200 */
.L_x_942:
[----:B------:R-:W0:Y:S01]  /*0210*/  LDCU.64 UR12, c[0x0][0x3a0] ;  /* 0x00007400ff0c77ac */ /* 0x000e220008000a00 */
[----:B------:R-:W1:Y:S01]  /*0220*/  LDC R3, c[0x0][0x394] ;  /* 0x0000e500ff037b82 */ /* 0x000e620000000800 */
[----:B------:R-:W-:Y:S01]  /*0230*/  USHF.L.U32 UR6, UR4, 0x3, URZ ;  /* 0x0000000304067899 */ /* 0x000fe200080006ff */
[----:B------:R-:W2:Y:S01]  /*0240*/  LDCU.64 UR10, c[0x0][0x398] ;  /* 0x00007300ff0a77ac */ /* 0x000ea20008000a00 */
[----:B------:R-:W-:Y:S01]  /*0250*/  USHF.L.U64.HI UR4, UR4, 0x3, UR9 ;  /* 0x0000000304047899 */ /* 0x000fe20008010209 */
[----:B------:R-:W3:Y:S01]  /*0260*/  LDCU.64 UR14, c[0x0][0x358] ;  /* 0x00006b00ff0e77ac */ /* 0x000ee20008000a00 */
[----:B0-----:R-:W-:Y:S01]  /*0270*/  UIADD3 UR5, UP0, UPT, UR6, UR12, URZ ;  /* 0x0000000c06057290 */ /* 0x001fe2000ff1e0ff */
[----:B------:R-:W0:Y:S03]  /*0280*/  LDCU UR12, c[0x0][0x390] ;  /* 0x00007200ff0c77ac */ /* 0x000e260008000800 */
[----:B------:R-:W-:-:S02]  /*0290*/  UIADD3.X UR9, UPT, UPT, UR4, UR13, URZ, UP0, !UPT ;  /* 0x0000000d04097290 */ /* 0x000fc400087fe4ff */
[----:B------:R-:W-:Y:S01]  /*02a0*/  IMAD.U32 R10, RZ, RZ, UR5 ;  /* 0x00000005ff0a7e24 */ /* 0x000fe2000f8e00ff */
[----:B------:R-:W-:Y:S02]  /*02b0*/  UISETP.NE.AND UP0, UPT, UR17, UR8, UPT ;  /* 0x000000081100728c */ /* 0x000fe4000bf05270 */
[----:B--2---:R-:W-:Y:S01]  /*02c0*/  UIADD3 UR6, UP1, UPT, UR6, UR10, URZ ;  /* 0x0000000a06067290 */ /* 0x004fe2000ff3e0ff */
[----:B------:R-:W-:-:S03]  /*02d0*/  MOV R11, UR9 ;  /* 0x00000009000b7c02 */ /* 0x000fc60008000f00 */
[----:B------:R-:W-:-:S03]  /*02e0*/  UIADD3.X UR7, UPT, UPT, UR4, UR11, URZ, UP1, !UPT ;  /* 0x0000000b04077290 */ /* 0x000fc60008ffe4ff */
[----:B---3--:R-:W-:Y:S09]  /*02f0*/  BRA.U !UP0, `(.L_x_945) ;  /* 0x0000001108987547 */ /* 0x008ff2000b800000 */
[----:B------:R-:W-:-:S06]  /*0300*/  UISETP.GE.AND UP0, UPT, UR16, 0x1, UPT ;  /* 0x000000011000788c */ /* 0x000fcc000bf06270 */
[----:B------:R-:W-:-:S13]  /*0310*/  PLOP3.LUT P0, PT, PT, PT, UP0, 0x80, 0x8 ;  /* 0x000000000008781c */ /* 0x000fda0003f0f008 */
[----:B0-----:R-:W-:Y:S05]  /*0320*/  @!P0 EXIT ;  /* 0x000000000000894d */ /* 0x001fea0003800000 */
[----:B------:R-:W-:Y:S01]  /*0330*/  UISETP.NE.AND UP0, UPT, UR16, 0x1, UPT ;  /* 0x000000011000788c */ /* 0x000fe2000bf05270 */
[----:B------:R-:W-:-:S08]  /*0340*/  UMOV UR4, URZ ;  /* 0x000000ff00047c82 */ /* 0x000fd00008000000 */
[----:B------:R-:W-:Y:S05]  /*0350*/  BRA.U !UP0, `(.L_x_946) ;  /* 0x0000000908fc7547 */ /* 0x000fea000b800000 */
[----:B------:R-:W0:Y:S01]  /*0360*/  LDC.64 R12, c[0x0][0x390] ;  /* 0x0000e400ff0c7b82 */ /* 0x000e220000000a00 */
[----:B------:R-:W-:Y:S01]  /*0370*/  ULOP3.LUT UR4, UR16, 0x7ffffffe, URZ, 0xc0, !UPT ;  /* 0x7ffffffe10047892 */ /* 0x000fe2000f8ec0ff */
[----:B------:R-:W-:Y:S01]  /*0380*/  IMAD.MOV.U32 R7, RZ, RZ, R4 ;  /* 0x000000ffff077224 */ /* 0x000fe200078e0004 */
[----:B------:R-:W2:Y:S02]  /*0390*/  LDCU UR5, c[0x0][0x394] ;  /* 0x00007280ff0577ac */ /* 0x000ea40008000800 */
[----:B------:R-:W-:-:S12]  /*03a0*/  UIADD3 UR4, UPT, UPT, -UR4, URZ, URZ ;  /* 0x000000ff04047290 */ /* 0x000fd8000fffe1ff */
.L_x_959:
[C---:B------:R-:W-:Y:S01]  /*03b0*/  ISETP.GE.AND P0, PT, R7.reuse, UR8, PT ;  /* 0x0000000807007c0c */ /* 0x040fe2000bf06270 */
[----:B------:R-:W-:Y:S01]  /*03c0*/  UIADD3 UR4, UPT, UPT, UR4, 0x2, URZ ;  /* 0x0000000204047890 */ /* 0x000fe2000fffe0ff */
[----:B------:R-:W-:Y:S01]  /*03d0*/  BSSY.RECONVERGENT B0, `(.L_x_947) ;  /* 0x000005a000007945 */ /* 0x000fe20003800200 */
[----:B--2---:R-:W-:Y:S02]  /*03e0*/  VIADD R15, R7, 0x80 ;  /* 0x00000080070f7836 */ /* 0x004fe40000000000 */
[----:B------:R-:W-:-:S08]  /*03f0*/  UISETP.NE.AND UP0, UPT, UR4, URZ, UPT ;  /* 0x000000ff0400728c */ /* 0x000fd0000bf05270 */
[----:B---3--:R-:W-:Y:S05]  /*0400*/  @P0 BRA `(.L_x_948) ;  /* 0x0000000400580947 */ /* 0x008fea0003800000 */
[----:B------:R-:W-:-:S06]  /*0410*/  IMAD.WIDE R8, R7, 0x8, R10 ;  /* 0x0000000807087825 */ /* 0x000fcc00078e020a */
        /* <DEDUP_REMOVED lines=34> */
[----:B--2---:R-:W0:Y:S01]  /*0640*/  MUFU.RCP64H R21, UR5 ;  /* 0x0000000500157d08 */ /* 0x004e220008001800 */
[----:B------:R-:W-:Y:S01]  /*0650*/  UMOV UR11, 0x3fa55555 ;  /* 0x3fa55555000b7882 */ /* 0x000fe20000000000 */
[----:B------:R-:W-:-:S04]  /*0660*/  MOV R20, 0x1 ;  /* 0x0000000100147802 */ /* 0x000fc80000000f00 */
[----:B------:R-:W-:Y:S01]  /*0670*/  DFMA R22, R18, R22, UR10 ;  /* 0x0000000a12167e2b */ /* 0x000fe20008000016 */
[----:B------:R-:W-:Y:S01]  /*0680*/  UMOV UR10, 0x55555511 ;  /* 0x55555511000a7882 */ /* 0x000fe20000000000 */
[----:B------:R-:W-:-:S06]  /*0690*/  UMOV UR11, 0x3fc55555 ;  /* 0x3fc55555000b7882 */ /* 0x000fcc0000000000 */
[----:B------:R-:W-:Y:S01]  /*06a0*/  DFMA R22, R18, R22, UR10 ;  /* 0x0000000a12167e2b */ /* 0x000fe20008000016 */
[----:B------:R-:W-:Y:S01]  /*06b0*/  UMOV UR10, 0xb ;  /* 0x0000000b000a7882 */ /* 0x000fe20000000000 */
[----:B------:R-:W-:Y:S01]  /*06c0*/  UMOV UR11, 0x3fe00000 ;  /* 0x3fe00000000b7882 */ /* 0x000fe20000000000 */
[----:B0-----:R-:W-:-:S05]  /*06d0*/  DFMA R24, R20, -R12, 1 ;  /* 0x3ff000001418742b */ /* 0x001fca000000080c */
[----:B------:R-:W-:-:S03]  /*06e0*/  DFMA R22, R18, R22, UR10 ;  /* 0x0000000a12167e2b */ /* 0x000fc60008000016 */
[----:B------:R-:W-:-:S05]  /*06f0*/  DFMA R24, R24, R24, R24 ;  /* 0x000000181818722b */ /* 0x000fca0000000018 */
[----:B------:R-:W-:-:S03]  /*0700*/  DFMA R22, R18, R22, 1 ;  /* 0x3ff000001216742b */ /* 0x000fc60000000016 */
[----:B------:R-:W-:-:S05]  /*0710*/  DFMA R24, R20, R24, R20 ;  /* 0x000000181418722b */ /* 0x000fca0000000014 */
[----:B------:R-:W-:-:S03]  /*0720*/  DFMA R20, R18, R22, 1 ;  /* 0x3ff000001214742b */ /* 0x000fc60000000016 */
[----:B------:R-:W-:-:S07]  /*0730*/  DFMA R18, R24, -R12, 1 ;  /* 0x3ff000001812742b */ /* 0x000fce000000080c */
[----:B------:R-:W-:Y:S01]  /*0740*/  IMAD R23, R16, 0x100000, R21 ;  /* 0x0010000010177824 */ /* 0x000fe200078e0215 */
[----:B------:R-:W-:Y:S01]  /*0750*/  DFMA R18, R24, R18, R24 ;  /* 0x000000121812722b */ /* 0x000fe20000000018 */
[----:B------:R-:W-:Y:S01]  /*0760*/  IMAD.MOV.U32 R22, RZ, RZ, R20 ;  /* 0x000000ffff167224 */ /* 0x000fe200078e0014 */
[----:B------:R-:W-:Y:S09]  /*0770*/  @!P0 BRA `(.L_x_950) ;  /* 0x0000000000308947 */ /* 0x000ff20003800000 */
        /* <DEDUP_REMOVED lines=12> */
.L_x_950:
[----:B------:R-:W-:Y:S05]  /*0840*/  BSYNC.RECONVERGENT B1 ;  /* 0x0000000000017941 */ /* 0x000fea0003800200 */
.L_x_949:
[----:B------:R-:W-:Y:S01]  /*0850*/  IMAD.MOV.U32 R16, RZ, RZ, R22 ;  /* 0x000000ffff107224 */ /* 0x000fe200078e0016 */
[----:B------:R-:W-:Y:S01]  /*0860*/  MOV R17, R23 ;  /* 0x0000001700117202 */ /* 0x000fe20000000f00 */
[----:B------:R-:W-:Y:S01]  /*0870*/  BSSY.RECONVERGENT B1, `(.L_x_951) ;  /* 0x000000c000017945 */ /* 0x000fe20003800200 */
[----:B------:R-:W-:-:S04]  /*0880*/  FSETP.GEU.AND P1, PT, |R23|, 6.5827683646048100446e-37, PT ;  /* 0x036000001700780b */ /* 0x000fc80003f2e200 */
[----:B------:R-:W-:-:S08]  /*0890*/  DMUL R8, R18, R16 ;  /* 0x0000001012087228 */ /* 0x000fd00000000000 */
[----:B------:R-:W-:-:S08]  /*08a0*/  DFMA R16, R8, -R12, R16 ;  /* 0x8000000c0810722b */ /* 0x000fd00000000010 */
[----:B------:R-:W-:-:S10]  /*08b0*/  DFMA R8, R18, R16, R8 ;  /* 0x000000101208722b */ /* 0x000fd40000000008 */
[----:B------:R-:W-:-:S05]  /*08c0*/  FFMA R0, RZ, UR5, R9 ;  /* 0x00000005ff007c23 */ /* 0x000fca0008000009 */
[----:B------:R-:W-:-:S13]  /*08d0*/  FSETP.GT.AND P0, PT, |R0|, 1.469367938527859385e-39, PT ;  /* 0x001000000000780b */ /* 0x000fda0003f04200 */
[----:B------:R-:W-:Y:S05]  /*08e0*/  @P0 BRA P1, `(.L_x_952) ;  /* 0x0000000000100947 */ /* 0x000fea0000800000 */
[----:B------:R-:W-:-:S07]  /*08f0*/  MOV R6, 0x910 ;  /* 0x0000091000067802 */ /* 0x000fce0000000f00 */
[----:B-1----:R-:W-:Y:S05]  /*0900*/  CALL.REL.NOINC `($__internal_6_$__cuda_sm20_div_rn_f64_full) ;  /* 0x0000001c00747944 */ /* 0x002fea0003c00000 */
[----:B------:R-:W-:Y:S02]  /*0910*/  IMAD.MOV.U32 R8, RZ, RZ, R28 ;  /* 0x000000ffff087224 */ /* 0x000fe400078e001c */
[----:B------:R-:W-:-:S07]  /*0920*/  IMAD.MOV.U32 R9, RZ, RZ, R29 ;  /* 0x000000ffff097224 */ /* 0x000fce00078e001d */
.L_x_952:
[----:B------:R-:W-:Y:S05]  /*0930*/  BSYNC.RECONVERGENT B1 ;  /* 0x0000000000017941 */ /* 0x000fea0003800200 */
.L_x_951:
[----:B------:R-:W-:-:S04]  /*0940*/  IMAD.MOV.U32 R16, RZ, RZ, 0x8 ;  /* 0x00000008ff107424 */ /* 0x000fc800078e00ff */
[----:B------:R-:W-:-:S05]  /*0950*/  IMAD.WIDE R16, R7, R16, UR6 ;  /* 0x0000000607107e25 */ /* 0x000fca000f8e0210 */
[----:B------:R3:W-:Y:S02]  /*0960*/  STG.E.64 desc[UR14][R16.64], R8 ;  /* 0x0000000810007986 */ /* 0x0007e4000c101b0e */
.L_x_948:
[----:B--2---:R-:W-:Y:S05]  /*0970*/  BSYNC.RECONVERGENT B0 ;  /* 0x0000000000007941 */ /* 0x004fea0003800200 */
.L_x_947:
[----:B------:R-:W-:Y:S01]  /*0980*/  ISETP.GE.AND P0, PT, R15, UR8, PT ;  /* 0x000000080f007c0c */ /* 0x000fe2000bf06270 */
[----:B------:R-:W-:-:S12]  /*0990*/  BSSY.RECONVERGENT B0, `(.L_x_953) ;  /* 0x0000058000007945 */ /* 0x000fd80003800200 */
[----:B------:R-:W-:Y:S05]  /*09a0*/  @P0 BRA `(.L_x_954) ;  /* 0x0000000400580947 */ /* 0x000fea0003800000 */
[----:B---3--:R-:W-:-:S06]  /*09b0*/  IMAD.WIDE R8, R15, 0x8, R10 ;  /* 0x000000080f087825 */ /* 0x008fcc00078e020a */
        /* <DEDUP_REMOVED lines=34> */
[----:B------:R-:W0:Y:S01]  /*0be0*/  MUFU.RCP64H R21, UR5 ;  /* 0x0000000500157d08 */ /* 0x000e220008001800 */
[----:B------:R-:W-:Y:S01]  /*0bf0*/  UMOV UR11, 0x3fa55555 ;  /* 0x3fa55555000b7882 */ /* 0x000fe20000000000 */
[----:B------:R-:W-:-:S04]  /*0c00*/  IMAD.MOV.U32 R20, RZ, RZ, 0x1 ;  /* 0x00000001ff147424 */ /* 0x000fc800078e00ff */
        /* <DEDUP_REMOVED lines=29> */
.L_x_956:
[----:B------:R-:W-:Y:S05]  /*0de0*/  BSYNC.RECONVERGENT B1 ;  /* 0x0000000000017941 */ /* 0x000fea0003800200 */
.L_x_955:
[----:B------:R-:W-:Y:S01]  /*0df0*/  MOV R16, R22 ;  /* 0x0000001600107202 */ /* 0x000fe20000000f00 */
[----:B------:R-:W-:Y:S01]  /*0e00*/  IMAD.MOV.U32 R17, RZ, RZ, R23 ;  /* 0x000000ffff117224 */ /* 0x000fe200078e0017 */
[----:B------:R-:W-:Y:S01]  /*0e10*/  FSETP.GEU.AND P1, PT, |R23|, 6.5827683646048100446e-37, PT ;  /* 0x036000001700780b */ /* 0x000fe20003f2e200 */
[----:B------:R-:W-:Y:S04]  /*0e20*/  BSSY.RECONVERGENT B1, `(.L_x_957) ;  /* 0x000000b000017945 */ /* 0x000fe80003800200 */
        /* <DEDUP_REMOVED lines=10> */
.L_x_958:
[----:B------:R-:W-:Y:S05]  /*0ed0*/  BSYNC.RECONVERGENT B1 ;  /* 0x0000000000017941 */ /* 0x000fea0003800200 */
.L_x_957:
[----:B------:R-:W-:-:S04]  /*0ee0*/  IMAD.MOV.U32 R14, RZ, RZ, 0x8 ;  /* 0x00000008ff0e7424 */ /* 0x000fc800078e00ff */
[----:B------:R-:W-:-:S05]  /*0ef0*/  IMAD.WIDE R14, R15, R14, UR6 ;  /* 0x000000060f0e7e25 */ /* 0x000fca000f8e020e */
[----:B------:R2:W-:Y:S02]  /*0f00*/  STG.E.64 desc[UR14][R14.64], R8 ;  /* 0x000000080e007986 */ /* 0x0005e4000c101b0e */
.L_x_954:
[----:B------:R-:W-:Y:S05]  /*0f10*/  BSYNC.RECONVERGENT B0 ;  /* 0x0000000000007941 */ /* 0x000fea0003800200 */
.L_x_953:
[----:B------:R-:W-:Y:S01]  /*0f20*/  VIADD R7, R7, 0x100 ;  /* 0x0000010007077836 */ /* 0x000fe20000000000 */
[----:B------:R-:W-:Y:S06]  /*0f30*/  BRA.U UP0, `(.L_x_959) ;  /* 0xfffffff5001c7547 */ /* 0x000fec000b83ffff */
[----:B------:R-:W-:-:S12]  /*0f40*/  ULOP3.LUT UR4, UR17, 0xffffff00, URZ, 0xc0, !UPT ;  /* 0xffffff0011047892 */ /* 0x000fd8000f8ec0ff */
.L_x_946:
[----:B------:R-:W4:Y:S02]  /*0f50*/  LDC R0, c[0x0][0x388] ;  /* 0x0000e200ff007b82 */ /* 0x000f240000000800 */
[----:B----4-:R-:W-:-:S04]  /*0f60*/  LOP3.LUT R0, R0, 0x1, RZ, 0xc0, !PT ;  /* 0x0000000100007812 */ /* 0x010fc800078ec0ff */
[----:B------:R-:W-:-:S13]  /*0f70*/  ISETP.NE.U32.AND P0, PT, R0, 0x1, PT ;  /* 0x000000010000780c */ /* 0x000fda0003f05070 */
[----:B------:R-:W-:Y:S05]  /*0f80*/  @P0 EXIT ;  /* 0x000000000000094d */ /* 0x000fea0003800000 */
[----:B------:R-:W-:-:S05]  /*0f90*/  VIADD R7, R4, UR4 ;  /* 0x0000000404077c36 */ /* 0x000fca0008000000 */
[----:B------:R-:W-:-:S13]  /*0fa0*/  ISETP.GE.AND P0, PT, R7, UR8, PT ;  /* 0x0000000807007c0c */ /* 0x000fda000bf06270 */
[----:B------:R-:W-:Y:S05]  /*0fb0*/  @P0 EXIT ;  /* 0x000000000000094d */ /* 0x000fea0003800000 */
[----:B------:R-:W-:-:S06]  /*0fc0*/  IMAD.WIDE R4, R7, 0x8, R10 ;  /* 0x0000000807047825 */ /* 0x000fcc00078e020a */
[----:B------:R-:W4:Y:S01]  /*0fd0*/  LDG.E.64 R4, desc[UR14][R4.64] ;  /* 0x0000000e04047981 */ /* 0x000f22000c1e1b00 */
[----:B--23--:R-:W-:Y:S01]  /*0fe0*/  MOV R8, 0x652b82fe ;  /* 0x652b82fe00087802 */ /* 0x00cfe20000000f00 */
[----:B------:R-:W-:Y:S01]  /*0ff0*/  IMAD.MOV.U32 R9, RZ, RZ, 0x3ff71547 ;  /* 0x3ff71547ff097424 */ /* 0x000fe200078e00ff */
[----:B------:R-:W-:Y:S01]  /*1000*/  UMOV UR4, 0xfefa39ef ;  /* 0xfefa39ef00047882 */ /* 0x000fe20000000000 */
[----:B------:R-:W-:Y:S01]  /*1010*/  UMOV UR5, 0x3fe62e42 ;  /* 0x3fe62e4200057882 */ /* 0x000fe20000000000 */
[----:B------:R-:W-:Y:S03]  /*1020*/  BSSY.RECONVERGENT B0, `(.L_x_960) ;  /* 0x0000037000007945 */ /* 0x000fe60003800200 */
[----:B----4-:R-:W-:Y:S01]  /*1030*/  DFMA R8, R4, R8, 6.75539944105574400000e+15 ;  /* 0x433800000408742b */ /* 0x010fe20000000008 */
        /* <DEDUP_REMOVED lines=48> */
[----:B------:R-:W-:Y:S01]  /*1340*/  @!P1 IMAD.IADD R8, R8, 0x1, -R5 ;  /* 0x0000000108089824 */ /* 0x000fe200078e0a05 */
[----:B------:R-:W-:-:S04]  /*1350*/  @!P1 LEA R5, R5, R13, 0x14 ;  /* 0x0000000d05059211 */ /* 0x000fc800078ea0ff */
[----:B------:R-:W-:Y:S01]  /*1360*/  @!P1 LEA R9, R8, 0x3ff00000, 0x14 ;  /* 0x3ff0000008099811 */ /* 0x000fe200078ea0ff */
[----:B------:R-:W-:-:S06]  /*1370*/  @!P1 IMAD.MOV.U32 R8, RZ, RZ, RZ ;  /* 0x000000ffff089224 */ /* 0x000fcc00078e00ff */
[----:B------:R-:W-:-:S11]  /*1380*/  @!P1 DMUL R22, R4, R8 ;  /* 0x0000000804169228 */ /* 0x000fd60000000000 */
.L_x_961:
[----:B------:R-:W-:Y:S05]  /*1390*/  BSYNC.RECONVERGENT B0 ;  /* 0x0000000000007941 */ /* 0x000fea0003800200 */
.L_x_960:
[----:B------:R-:W0:Y:S01]  /*13a0*/  LDCU UR4, c[0x0][0x394] ;  /* 0x00007280ff0477ac */ /* 0x000e220008000800 */
[----:B------:R-:W2:Y:S01]  /*13b0*/  LDC.64 R10, c[0x0][0x390] ;  /* 0x0000e400ff0a7b82 */ /* 0x000ea20000000a00 */
[----:B------:R-:W-:Y:S01]  /*13c0*/  IMAD.MOV.U32 R4, RZ, RZ, 0x1 ;  /* 0x00000001ff047424 */ /* 0x000fe200078e00ff */
[----:B------:R-:W-:Y:S01]  /*13d0*/  FSETP.GEU.AND P1, PT, |R23|, 6.5827683646048100446e-37, PT ;  /* 0x036000001700780b */ /* 0x000fe20003f2e200 */
[----:B------:R-:W-:Y:S01]  /*13e0*/  BSSY.RECONVERGENT B0, `(.L_x_962) ;  /* 0x0000013000007945 */ /* 0x000fe20003800200 */
[----:B0-----:R-:W2:Y:S03]  /*13f0*/  MUFU.RCP64H R5, UR4 ;  /* 0x0000000400057d08 */ /* 0x001ea60008001800 */
[----:B--2---:R-:W-:-:S08]  /*1400*/  DFMA R8, R4, -R10, 1 ;  /* 0x3ff000000408742b */ /* 0x004fd0000000080a */
[----:B------:R-:W-:-:S08]  /*1410*/  DFMA R8, R8, R8, R8 ;  /* 0x000000080808722b */ /* 0x000fd00000000008 */
[----:B------:R-:W-:-:S08]  /*1420*/  DFMA R8, R4, R8, R4 ;  /* 0x000000080408722b */ /* 0x000fd00000000004 */
[----:B------:R-:W-:-:S08]  /*1430*/  DFMA R4, R8, -R10, 1 ;  /* 0x3ff000000804742b */ /* 0x000fd0000000080a */
[----:B------:R-:W-:Y:S01]  /*1440*/  DFMA R12, R8, R4, R8 ;  /* 0x00000004080c722b */ /* 0x000fe20000000008 */
[----:B------:R-:W-:Y:S02]  /*1450*/  IMAD.MOV.U32 R8, RZ, RZ, R22 ;  /* 0x000000ffff087224 */ /* 0x000fe400078e0016 */
[----:B------:R-:W-:-:S06]  /*1460*/  IMAD.MOV.U32 R9, RZ, RZ, R23 ;  /* 0x000000ffff097224 */ /* 0x000fcc00078e0017 */
        /* <DEDUP_REMOVED lines=8> */
[----:B------:R-:W-:Y:S01]  /*14f0*/  IMAD.MOV.U32 R4, RZ, RZ, R28 ;  /* 0x000000ffff047224 */ /* 0x000fe200078e001c */
[----:B------:R-:W-:-:S07]  /*1500*/  MOV R5, R29 ;  /* 0x0000001d00057202 */ /* 0x000fce0000000f00 */
.L_x_963:
[----:B------:R-:W-:Y:S05]  /*1510*/  BSYNC.RECONVERGENT B0 ;  /* 0x0000000000007941 */ /* 0x000fea0003800200 */
.L_x_962:
[----:B------:R-:W-:-:S04]  /*1520*/  IMAD.MOV.U32 R2, RZ, RZ, 0x8 ;  /* 0x00000008ff027424 */ /* 0x000fc800078e00ff */
[----:B-1----:R-:W-:-:S05]  /*1530*/  IMAD.WIDE R2, R7, R2, UR6 ;  /* 0x0000000607027e25 */ /* 0x002fca000f8e0202 */
[----:B------:R-:W-:Y:S01]  /*1540*/  STG.E.64 desc[UR14][R2.64], R4 ;  /* 0x0000000402007986 */ /* 0x000fe2000c101b0e */
[----:B------:R-:W-:Y:S05]  /*1550*/  EXIT ;  /* 0x000000000000794d */ /* 0x000fea0003800000 */
.L_x_945:
        /* <DEDUP_REMOVED lines=11> */
.L_x_973:
[----:B------:R-:W-:-:S05]  /*1610*/  IMAD.WIDE R14, R7, 0x8, R10 ;  /* 0x00000008070e7825 */ /* 0x000fca00078e020a */
[----:B---3--:R-:W3:Y:S01]  /*1620*/  LDG.E.64 R8, desc[UR14][R14.64] ;  /* 0x0000000e0e087981 */ /* 0x008ee2000c1e1b00 */
[----:B------:R-:W-:Y:S01]  /*1630*/  IMAD.MOV.U32 R16, RZ, RZ, 0x652b82fe ;  /* 0x652b82feff107424 */ /* 0x000fe200078e00ff */
[----:B------:R-:W-:Y:S01]  /*1640*/  UMOV UR8, 0xfefa39ef ;  /* 0xfefa39ef00087882 */ /* 0x000fe20000000000 */
[----:B------:R-:W-:Y:S01]  /*1650*/  IMAD.MOV.U32 R17, RZ, RZ, 0x3ff71547 ;  /* 0x3ff71547ff117424 */ /* 0x000fe200078e00ff */
[----:B------:R-:W-:Y:S01]  /*1660*/  UMOV UR9, 0x3fe62e42 ;  /* 0x3fe62e4200097882 */ /* 0x000fe20000000000 */
[----:B------:R-:W-:Y:S01]  /*1670*/  UIADD3 UR4, UPT, UPT, UR4, 0x2, URZ ;  /* 0x0000000204047890 */ /* 0x000fe2000fffe0ff */
[----:B------:R-:W-:Y:S03]  /*1680*/  BSSY.RECONVERGENT B0, `(.L_x_965) ;  /* 0x000003e000007945 */ /* 0x000fe60003800200 */
[----:B------:R-:W-:Y:S01]  /*1690*/  UISETP.NE.AND UP0, UPT, UR4, URZ, UPT ;  /* 0x000000ff0400728c */ /* 0x000fe2000bf05270 */
        /* <DEDUP_REMOVED lines=25> */
[----:B------:R-:W-:Y:S01]  /*1830*/  UMOV UR9, 0x3f811111 ;  /* 0x3f81111100097882 */ /* 0x000fe20000000000 */
[----:B--2---:R-:W0:Y:S01]  /*1840*/  MUFU.RCP64H R21, UR5 ;  /* 0x0000000500157d08 */ /* 0x004e220008001800 */
[----:B------:R-:W-:-:S04]  /*1850*/  HFMA2 R20, -RZ, RZ, 0, 5.9604644775390625e-08 ;  /* 0x00000001ff147431 */ /* 0x000fc800000001ff */
[----:B------:R-:W-:Y:S01]  /*1860*/  DFMA R22, R18, R22, UR8 ;  /* 0x0000000812167e2b */ /* 0x000fe20008000016 */
[----:B------:R-:W-:Y:S01]  /*1870*/  UMOV UR8, 0x555502a1 ;  /* 0x555502a100087882 */ /* 0x000fe20000000000 */
[----:B------:R-:W-:-:S06]  /*1880*/  UMOV UR9, 0x3fa55555 ;  /* 0x3fa5555500097882 */ /* 0x000fcc0000000000 */
[----:B------:R-:W-:Y:S01]  /*1890*/  DFMA R22, R18, R22, UR8 ;  /* 0x0000000812167e2b */ /* 0x000fe20008000016 */
[----:B------:R-:W-:Y:S01]  /*18a0*/  UMOV UR8, 0x55555511 ;  /* 0x5555551100087882 */ /* 0x000fe20000000000 */
[----:B------:R-:W-:Y:S01]  /*18b0*/  UMOV UR9, 0x3fc55555 ;  /* 0x3fc5555500097882 */ /* 0x000fe20000000000 */
[----:B0-----:R-:W-:-:S05]  /*18c0*/  DFMA R24, R20, -R12, 1 ;  /* 0x3ff000001418742b */ /* 0x001fca000000080c */
[----:B------:R-:W-:Y:S01]  /*18d0*/  DFMA R22, R18, R22, UR8 ;  /* 0x0000000812167e2b */ /* 0x000fe20008000016 */
[----:B------:R-:W-:Y:S01]  /*18e0*/  UMOV UR8, 0xb ;  /* 0x0000000b00087882 */ /* 0x000fe20000000000 */
[----:B------:R-:W-:Y:S01]  /*18f0*/  UMOV UR9, 0x3fe00000 ;  /* 0x3fe0000000097882 */ /* 0x000fe20000000000 */
[----:B------:R-:W-:-:S05]  /*1900*/  DFMA R24, R24, R24, R24 ;  /* 0x000000181818722b */ /* 0x000fca0000000018 */
[----:B------:R-:W-:-:S03]  /*1910*/  DFMA R22, R18, R22, UR8 ;  /* 0x0000000812167e2b */ /* 0x000fc60008000016 */
[----:B------:R-:W-:-:S05]  /*1920*/  DFMA R24, R20, R24, R20 ;  /* 0x000000181418722b */ /* 0x000fca0000000014 */
[----:B------:R-:W-:-:S03]  /*1930*/  DFMA R20, R18, R22, 1 ;  /* 0x3ff000001214742b */ /* 0x000fc60000000016 */
[----:B------:R-:W-:-:S05]  /*1940*/  DFMA R22, R24, -R12, 1 ;  /* 0x3ff000001816742b */ /* 0x000fca000000080c */
[----:B------:R-:W-:-:S03]  /*1950*/  DFMA R20, R18, R20, 1 ;  /* 0x3ff000001214742b */ /* 0x000fc60000000014 */
[----:B------:R-:W-:-:S07]  /*1960*/  DFMA R18, R24, R22, R24 ;  /* 0x000000161812722b */ /* 0x000fce0000000018 */
        /* <DEDUP_REMOVED lines=15> */
.L_x_966:
[----:B------:R-:W-:Y:S05]  /*1a60*/  BSYNC.RECONVERGENT B0 ;  /* 0x0000000000007941 */ /* 0x000fea0003800200 */
.L_x_965:
        /* <DEDUP_REMOVED lines=14> */
.L_x_968:
[----:B------:R-:W-:Y:S05]  /*1b50*/  BSYNC.RECONVERGENT B0 ;  /* 0x0000000000007941 */ /* 0x000fea0003800200 */
.L_x_967:
[----:B------:R-:W-:-:S04]  /*1b60*/  IMAD.MOV.U32 R16, RZ, RZ, 0x8 ;  /* 0x00000008ff107424 */ /* 0x000fc800078e00ff */
[----:B------:R-:W-:-:S05]  /*1b70*/  IMAD.WIDE R16, R7, R16, UR6 ;  /* 0x0000000607107e25 */ /* 0x000fca000f8e0210 */
[----:B------:R0:W-:Y:S04]  /*1b80*/  STG.E.64 desc[UR14][R16.64], R8 ;  /* 0x0000000810007986 */ /* 0x0001e8000c101b0e */
        /* <DEDUP_REMOVED lines=17> */
[----:B0-----:R-:W-:Y:S01]  /*1ca0*/  DFMA R8, R20, UR8, R22 ;  /* 0x0000000814087c2b */ /* 0x001fe20008000016 */
        /* <DEDUP_REMOVED lines=31> */
[----:B------:R-:W-:-:S08]  /*1ea0*/  DFMA R22, R8, -R12, 1 ;  /* 0x3ff000000816742b */ /* 0x000fd0000000080c */
[----:B------:R-:W-:Y:S01]  /*1eb0*/  DFMA R8, R8, R22, R8 ;  /* 0x000000160808722b */ /* 0x000fe20000000008 */
        /* <DEDUP_REMOVED lines=15> */
.L_x_970:
[----:B------:R-:W-:Y:S05]  /*1fb0*/  BSYNC.RECONVERGENT B0 ;  /* 0x0000000000007941 */ /* 0x000fea0003800200 */
.L_x_969:
        /* <DEDUP_REMOVED lines=14> */
.L_x_972:
[----:B------:R-:W-:Y:S05]  /*20a0*/  BSYNC.RECONVERGENT B0 ;  /* 0x0000000000007941 */ /* 0x000fea0003800200 */
.L_x_971:
[----:B------:R3:W-:Y:S01]  /*20b0*/  STG.E.64 desc[UR14][R16.64+0x400], R8 ;  /* 0x0004000810007986 */ /* 0x0007e2000c101b0e */
[----:B------:R-:W-:Y:S01]  /*20c0*/  VIADD R7, R7, 0x100 ;  /* 0x0000010007077836 */ /* 0x000fe20000000000 */
[----:B------:R-:W-:Y:S06]  /*20d0*/  BRA.U UP0, `(.L_x_973) ;  /* 0xfffffff5004c7547 */ /* 0x000fec000b83ffff */
[----:B------:R-:W-:-:S12]  /*20e0*/  ULOP3.LUT UR4, UR17, 0xffffff00, URZ, 0xc0, !UPT ;  /* 0xffffff0011047892 */ /* 0x000fd8000f8ec0ff */
.L_x_964:
[----:B------:R-:W0:Y:S02]  /*20f0*/  LDC R0, c[0x0][0x388] ;  /* 0x0000e200ff007b82 */ /* 0x000e240000000800 */
[----:B0-----:R-:W-:-:S04]  /*2100*/  LOP3.LUT R0, R0, 0x1, RZ, 0xc0, !PT ;  /* 0x0000000100007812 */ /* 0x001fc800078ec0ff */
[----:B------:R-:W-:-:S13]  /*2110*/  ISETP.NE.U32.AND P0, PT, R0, 0x1, PT ;  /* 0x000000010000780c */ /* 0x000fda0003f05070 */
[----:B------:R-:W-:Y:S05]  /*2120*/  @P0 EXIT ;  /* 0x000000000000094d */ /* 0x000fea0003800000 */
[----:B------:R-:W-:-:S04]  /*2130*/  VIADD R7, R4, UR4 ;  /* 0x0000000404077c36 */ /* 0x000fc80008000000 */
[----:B------:R-:W-:-:S06]  /*2140*/  IMAD.WIDE R4, R7, 0x8, R10 ;  /* 0x0000000807047825 */ /* 0x000fcc00078e020a */
[----:B------:R-:W2:Y:S01]  /*2150*/  LDG.E.64 R4, desc[UR14][R4.64] ;  /* 0x0000000e04047981 */ /* 0x000ea2000c1e1b00 */
[----:B---3--:R-:W-:Y:S01]  /*2160*/  MOV R8, 0x652b82fe ;  /* 0x652b82fe00087802 */ /* 0x008fe20000000f00 */
[----:B------:R-:W-:Y:S01]  /*2170*/  IMAD.MOV.U32 R9, RZ, RZ, 0x3ff71547 ;  /* 0x3ff71547ff097424 */ /* 0x000fe200078e00ff */
[----:B------:R-:W-:Y:S01]  /*2180*/  UMOV UR8, 0xfefa39ef ;  /* 0xfefa39ef00087882 */ /* 0x000fe20000000000 */
[----:B------:R-:W-:Y:S01]  /*2190*/  UMOV UR9, 0x3fe62e42 ;  /* 0x3fe62e4200097882 */ /* 0x000fe20000000000 */
[----:B------:R-:W-:Y:S03]  /*21a0*/  BSSY.RECONVERGENT B0, `(.L_x_974) ;  /* 0x0000037000007945 */ /* 0x000fe60003800200 */
        /* <DEDUP_REMOVED lines=54> */
.L_x_975:
[----:B------:R-:W-:Y:S05]  /*2510*/  BSYNC.RECONVERGENT B0 ;  /* 0x0000000000007941 */ /* 0x000fea0003800200 */
.L_x_974:
        /* <DEDUP_REMOVED lines=11> */
[----:B------:R-:W-:Y:S01]  /*25d0*/  IMAD.MOV.U32 R8, RZ, RZ, R22 ;  /* 0x000000ffff087224 */ /* 0x000fe200078e0016 */
[----:B------:R-:W-:-:S06]  /*25e0*/  MOV R9, R23 ;  /* 0x0000001700097202 */ /* 0x000fcc0000000f00 */
        /* <DEDUP_REMOVED lines=10> */
.L_x_977:
[----:B------:R-:W-:Y:S05]  /*2690*/  BSYNC.RECONVERGENT B0 ;  /* 0x0000000000007941 */ /* 0x000fea0003800200 */
.L_x_976:
[----:B------:R-:W-:-:S04]  /*26a0*/  IMAD.MOV.U32 R2, RZ, RZ, 0x8 ;  /* 0x00000008ff027424 */ /* 0x000fc800078e00ff */
[----:B-1----:R-:W-:-:S05]  /*26b0*/  IMAD.WIDE R2, R7, R2, UR6 ;  /* 0x0000000607027e25 */ /* 0x002fca000f8e0202 */
[----:B------:R-:W-:Y:S01]  /*26c0*/  STG.E.64 desc[UR14][R2.64], R4 ;  /* 0x0000000402007986 */ /* 0x000fe2000c101b0e */
[----:B------:R-:W-:Y:S05]  /*26d0*/  EXIT ;  /* 0x000000000000794d */ /* 0x000fea0003800000 */
        .weak           $__internal_6_$__cuda_sm20_div_rn_f64_full
        .type           $__internal_6_$__cuda_sm20_div_rn_f64_full,@function
        .size           $__internal_6_$__cuda_sm20_div_rn_f64_full,(.L_x_1041 - $__internal_6_$__cuda_sm20_div_rn_f64_full)
$__internal_6_$__cuda_sm20_div_rn_f64_full:
        /* <DEDUP_REMOVED lines=12> */
[----:B------:R-:W-:-:S03]  /*27a0*/  @!P0 DMUL R18, R20, 8.98846567431157953865e+307 ;  /* 0x7fe0000014128828 */ /* 0x000fc60000000000 */
[----:B------:R-:W-:-:S03]  /*27b0*/  ISETP.GE.U32.AND P1, PT, R2, R5, PT ;  /* 0x000000050200720c */ /* 0x000fc60003f26070 */
[----:B------:R-:W0:Y:S01]  /*27c0*/  MUFU.RCP64H R27, R19 ;  /* 0x00000013001b7308 */ /* 0x000e220000001800 */
[----:B------:R-:W-:-:S03]  /*27d0*/  @!P2 LOP3.LUT R9, R21, 0x7ff00000, RZ, 0xc0, !PT ;  /* 0x7ff000001509a812 */ /* 0x000fc600078ec0ff */
[----:B------:R-:W-:Y:S02]  /*27e0*/  @!P0 LOP3.LUT R5, R19, 0x7ff00000, RZ, 0xc0, !PT ;  /* 0x7ff0000013058812 */ /* 0x000fe400078ec0ff */
[----:B------:R-:W-:Y:S02]  /*27f0*/  @!P2 ISETP.GE.U32.AND P3, PT, R2, R9, PT ;  /* 0x000000090200a20c */ /* 0x000fe40003f66070 */
[----:B------:R-:W-:-:S04]  /*2800*/  SEL R9, R0, 0x63400000, !P1 ;  /* 0x6340000000097807 */ /* 0x000fc80004800000 */
[----:B------:R-:W-:Y:S01]  /*2810*/  LOP3.LUT R9, R9, 0x800fffff, R23, 0xf8, !PT ;  /* 0x800fffff09097812 */ /* 0x000fe200078ef817 */
[----:B0-----:R-:W-:-:S08]  /*2820*/  DFMA R24, R26, -R18, 1 ;  /* 0x3ff000001a18742b */ /* 0x001fd00000000812 */
[----:B------:R-:W-:-:S08]  /*2830*/  DFMA R24, R24, R24, R24 ;  /* 0x000000181818722b */ /* 0x000fd00000000018 */
[----:B------:R-:W-:Y:S01]  /*2840*/  DFMA R24, R26, R24, R26 ;  /* 0x000000181a18722b */ /* 0x000fe2000000001a */
[----:B------:R-:W-:Y:S01]  /*2850*/  @!P2 SEL R27, R0, 0x63400000, !P3 ;  /* 0x63400000001ba807 */ /* 0x000fe20005800000 */
[----:B------:R-:W-:-:S03]  /*2860*/  @!P2 IMAD.MOV.U32 R26, RZ, RZ, RZ ;  /* 0x000000ffff1aa224 */ /* 0x000fc600078e00ff */
[----:B------:R-:W-:-:S03]  /*2870*/  @!P2 LOP3.LUT R8, R27, 0x80000000, R23, 0xf8, !PT ;  /* 0x800000001b08a812 */ /* 0x000fc600078ef817 */
[----:B------:R-:W-:Y:S01]  /*2880*/  DFMA R28, R24, -R18, 1 ;  /* 0x3ff00000181c742b */ /* 0x000fe20000000812 */
[----:B------:R-:W-:Y:S01]  /*2890*/  @!P2 LOP3.LUT R27, R8, 0x100000, RZ, 0xfc, !PT ;  /* 0x00100000081ba812 */ /* 0x000fe200078efcff */
[----:B------:R-:W-:-:S06]  /*28a0*/  IMAD.MOV.U32 R8, RZ, RZ, R22 ;  /* 0x000000ffff087224 */ /* 0x000fcc00078e0016 */
[----:B------:R-:W-:Y:S02]  /*28b0*/  DFMA R28, R24, R28, R24 ;  /* 0x0000001c181c722b */ /* 0x000fe40000000018 */
[----:B------:R-:W-:-:S08]  /*28c0*/  @!P2 DFMA R8, R8, 2, -R26 ;  /* 0x400000000808a82b */ /* 0x000fd0000000081a */
[----:B------:R-:W-:-:S08]  /*28d0*/  DMUL R26, R28, R8 ;  /* 0x000000081c1a7228 */ /* 0x000fd00000000000 */
[----:B------:R-:W-:-:S08]  /*28e0*/  DFMA R24, R26, -R18, R8 ;  /* 0x800000121a18722b */ /* 0x000fd00000000008 */
[----:B------:R-:W-:Y:S01]  /*28f0*/  DFMA R24, R28, R24, R26 ;  /* 0x000000181c18722b */ /* 0x000fe2000000001a */
[----:B------:R-:W-:Y:S01]  /*2900*/  IMAD.MOV.U32 R26, RZ, RZ, R2 ;  /* 0x000000ffff1a7224 */ /* 0x000fe200078e0002 */
[----:B------:R-:W-:-:S04]  /*2910*/  @!P2 LOP3.LUT R26, R9, 0x7ff00000, RZ, 0xc0, !PT ;  /* 0x7ff00000091aa812 */ /* 0x000fc800078ec0ff */
[----:B------:R-:W-:-:S04]  /*2920*/  IADD3 R27, PT, PT, R26, -0x1, RZ ;  /* 0xffffffff1a1b7810 */ /* 0x000fc80007ffe0ff */
[----:B------:R-:W-:Y:S01]  /*2930*/  ISETP.GT.U32.AND P0, PT, R27, 0x7feffffe, PT ;  /* 0x7feffffe1b00780c */ /* 0x000fe20003f04070 */
[----:B------:R-:W-:-:S05]  /*2940*/  VIADD R27, R5, 0xffffffff ;  /* 0xffffffff051b7836 */ /* 0x000fca0000000000 */
[----:B------:R-:W-:-:S13]  /*2950*/  ISETP.GT.U32.OR P0, PT, R27, 0x7feffffe, P0 ;  /* 0x7feffffe1b00780c */ /* 0x000fda0000704470 */
[----:B------:R-:W-:Y:S05]  /*2960*/  @P0 BRA `(.L_x_979) ;  /* 0x00000000006c0947 */ /* 0x000fea0003800000 */
[----:B------:R-:W-:-:S04]  /*2970*/  LOP3.LUT R5, R21, 0x7ff00000, RZ, 0xc0, !PT ;  /* 0x7ff0000015057812 */ /* 0x000fc800078ec0ff */
[CC--:B------:R-:W-:Y:S02]  /*2980*/  VIADDMNMX R22, R2.reuse, -R5.reuse, 0xb9600000, !PT ;  /* 0xb960000002167446 */ /* 0x0c0fe40007800905 */
[----:B------:R-:W-:Y:S02]  /*2990*/  ISETP.GE.U32.AND P0, PT, R2, R5, PT ;  /* 0x000000050200720c */ /* 0x000fe40003f06070 */
[----:B------:R-:W-:Y:S02]  /*29a0*/  VIMNMX R22, PT, PT, R22, 0x46a00000, PT ;  /* 0x46a0000016167848 */ /* 0x000fe40003fe0100 */
[----:B------:R-:W-:-:S05]  /*29b0*/  SEL R5, R0, 0x63400000, !P0 ;  /* 0x6340000000057807 */ /* 0x000fca0004000000 */
[----:B------:R-:W-:Y:S02]  /*29c0*/  IMAD.IADD R0, R22, 0x1, -R5 ;  /* 0x0000000116007824 */ /* 0x000fe400078e0a05 */
[----:B------:R-:W-:Y:S02]  /*29d0*/  IMAD.MOV.U32 R22, RZ, RZ, RZ ;  /* 0x000000ffff167224 */ /* 0x000fe400078e00ff */
[----:B------:R-:W-:-:S06]  /*29e0*/  VIADD R23, R0, 0x7fe00000 ;  /* 0x7fe0000000177836 */ /* 0x000fcc0000000000 */
        /* <DEDUP_REMOVED lines=19> */
.L_x_979:
[----:B------:R-:W-:-:S14]  /*2b20*/  DSETP.NAN.AND P0, PT, R22, R22, PT ;  /* 0x000000161600722a */ /* 0x000fdc0003f08000 */
[----:B------:R-:W-:Y:S05]  /*2b30*/  @P0 BRA `(.L_x_981) ;  /* 0x0000000000440947 */ /* 0x000fea0003800000 */
[----:B------:R-:W-:-:S14]  /*2b40*/  DSETP.NAN.AND P0, PT, R20, R20, PT ;  /* 0x000000141400722a */ /* 0x000fdc0003f08000 */
[----:B------:R-:W-:Y:S05]  /*2b50*/  @P0 BRA `(.L_x_982) ;  /* 0x0000000000300947 */ /* 0x000fea0003800000 */
[----:B------:R-:W-:Y:S01]  /*2b60*/  ISETP.NE.AND P0, PT, R26, R5, PT ;  /* 0x000000051a00720c */ /* 0x000fe20003f05270 */
[----:B------:R-:W-:Y:S02]  /*2b70*/  IMAD.MOV.U32 R28, RZ, RZ, 0x0 ;  /* 0x00000000ff1c7424 */ /* 0x000fe400078e00ff */
[----:B------:R-:W-:-:S10]  /*2b80*/  IMAD.MOV.U32 R29, RZ, RZ, -0x80000 ;  /* 0xfff80000ff1d7424 */ /* 0x000fd400078e00ff */
        /* <DEDUP_REMOVED lines=9> */
.L_x_982:
[----:B------:R-:W-:Y:S01]  /*2c20*/  LOP3.LUT R29, R21, 0x80000, RZ, 0xfc, !PT ;  /* 0x00080000151d7812 */ /* 0x000fe200078efcff */
[----:B------:R-:W-:Y:S01]  /*2c30*/  IMAD.MOV.U32 R28, RZ, RZ, R20 ;  /* 0x000000ffff1c7224 */ /* 0x000fe200078e0014 */
[----:B------:R-:W-:Y:S06]  /*2c40*/  BRA `(.L_x_980) ;  /* 0x0000000000087947 */ /* 0x000fec0003800000 */
.L_x_981:
[----:B------:R-:W-:Y:S01]  /*2c50*/  LOP3.LUT R29, R23, 0x80000, RZ, 0xfc, !PT ;  /* 0x00080000171d7812 */ /* 0x000fe200078efcff */
[----:B------:R-:W-:-:S07]  /*2c60*/  IMAD.MOV.U32 R28, RZ, RZ, R22 ;  /* 0x000000ffff1c7224 */ /* 0x000fce00078e0016 */
.L_x_980:
[----:B------:R-:W-:Y:S05]  /*2c70*/  BSYNC.RECONVERGENT B2 ;  /* 0x0000000000027941 */ /* 0x000fea0003800200 */
.L_x_978:
[----:B------:R-:W-:Y:S02]  /*2c80*/  IMAD.MOV.U32 R8, RZ, RZ, R6 ;  /* 0x000000ffff087224 */ /* 0x000fe400078e0006 */
[----:B------:R-:W-:-:S04]  /*2c90*/  IMAD.MOV.U32 R9, RZ, RZ, 0x0 ;  /* 0x00000000ff097424 */ /* 0x000fc800078e00ff */
[----:B------:R-:W-:Y:S05]  /*2ca0*/  RET.REL.NODEC R8 `(_ZN3cub18CUB_300001_SM_10006detail9transform16transform_kernelINS2_10policy_hubILb1EN4cuda3std3__45tupleIJN6thrust24THRUST_300001_SM_1000_NS6detail15normal_iteratorINSA_10device_ptrIdEEEEEEEE10policy1000El7SoftmaxSF_JPdEEEvT0_iT1_T2_DpNS2_10kernel_argIT3_EE) ;  /* 0xffffffd008d47950 */ /* 0x000fea0003c3ffff */
.L_x_983:
        /* <DEDUP_REMOVED lines=13> */
.L_x_1041:


//--------------------- .text._ZN3cub18CUB_300001_SM_10006detail9transform16transform_kernelINS2_10policy_hubILb1EN4cuda3std3__45tupleIJN6thrust24THRUST_300001_SM_1000_NS6detail15normal_iteratorINSA_10device_ptrIdEEEEEEEE10policy1000Ei7SoftmaxSF_JPdEEEvT0_iT1_T2_DpNS2_10kernel_argIT3_EE --------------------------
	.section	.text._ZN3cub18CUB_300001_SM_10006detail9transform16transform_kernelINS2_10policy_hubILb1EN4cuda3std3__45tupleIJN6thrust24THRUST_300001_SM_1000_NS6detail15normal_iteratorINSA_10device_ptrIdEEEEEEEE10policy1000Ei7SoftmaxSF_JPdEEEvT0_iT1_T2_DpNS2_10kernel_argIT3_EE,"ax",@progbits
	.align	128
        .global         _ZN3cub18CUB_300001_SM_10006detail9transform16transform_kernelINS2_10policy_hubILb1EN4cuda3std3__45tupleIJN6thrust24THRUST_300001_SM_1000_NS6detail15normal_iteratorINSA_10device_ptrIdEEEEEEEE10policy1000Ei7SoftmaxSF_JPdEEEvT0_iT1_T2_DpNS2_10kernel_argIT3_EE
        .type           _ZN3cub18CUB_300001_SM_10006detail9transform16transform_kernelINS2_10policy_hubILb1EN4cuda3std3__45tupleIJN6thrust24THRUST_300001_SM_1000_NS6detail15normal_iteratorINSA_10device_ptrIdEEEEEEEE10policy1000Ei7SoftmaxSF_JPdEEEvT0_iT1_T2_DpNS2_10kernel_argIT3_EE,@function
        .size           _ZN3cub18CUB_300001_SM_10006detail9transform16transform_kernelINS2_10policy_hubILb1EN4cuda3std3__45tupleIJN6thrust24THRUST_300001_SM_1000_NS6detail15normal_iteratorINSA_10device_ptrIdEEEEEEEE10policy1000Ei7SoftmaxSF_JPdEEEvT0_iT1_T2_DpNS2_10kernel_argIT3_EE,(.L_x_1042 - _ZN3cub18CUB_300001_SM_10006detail9transform16transform_kernelINS2_10policy_hubILb1EN4cuda3std3__45tupleIJN6thrust24THRUST_300001_SM_1000_NS6detail15normal_iteratorINSA_10device_ptrIdEEEEEEEE10policy1000Ei7SoftmaxSF_JPdEEEvT0_iT1_T2_DpNS2_10kernel_argIT3_EE)
        .other          _ZN3cub18CUB_300001_SM_10006detail9transform16transform_kernelINS2_10policy_hubILb1EN4cuda3std3__45tupleIJN6thrust24THRUST_300001_SM_1000_NS6detail15normal_iteratorINSA_10device_ptrIdEEEEEEEE10policy1000Ei7SoftmaxSF_JPdEEEvT0_iT1_T2_DpNS2_10kernel_argIT3_EE,@"STO_CUDA_ENTRY STV_DEFAULT"
_ZN3cub18CUB_300001_SM_10006detail9transform16transform_kernelINS2_10policy_hubILb1EN4cuda3std3__45tupleIJN6thrust24THRUST_300001_SM_1000_NS6detail15normal_iteratorINSA_10device_ptrIdEEEEEEEE10policy1000Ei7SoftmaxSF_JPdEEEvT0_iT1_T2_DpNS2_10kernel_argIT3_EE:
.text._ZN3cub18CUB_300001_SM_10006detail9transform16transform_kernelINS2_10policy_hubILb1EN4cuda3std3__45tupleIJN6thrust24THRUST_300001_SM_1000_NS6detail15normal_iteratorINSA_10device_ptrIdEEEEEEEE10policy1000Ei7SoftmaxSF_JPdEEEvT0_iT1_T2_DpNS2_10kernel_argIT3_EE:
[----:B------:R-:W-:Y:S08]  /*0000*/  LDC R1, c[0x0][0x37c] ;  /* 0x0000df00ff017b82 */ /* 0x000ff00000000800 */
[----:B------:R-:W0:Y:S01]  /*0010*/  S2UR UR12, SR_CTAID.X ;  /* 0x00000000000c79c3 */ /* 0x000e220000002500 */
[----:B------:R-:W1:Y:S01]  /*0020*/  LDCU.64 UR4, c[0x0][0x380] ;  /* 0x00007000ff0477ac */ /* 0x000e620008000a00 */
[----:B------:R-:W2:Y:S01]  /*0030*/  S2R R0, SR_TID.X ;  /* 0x0000000000007919 */ /* 0x000ea20000002100 */
[----:B------:R-:W-:Y:S01]  /*0040*/  BSSY.RECONVERGENT B0, `(.L_x_984) ;  /* 0x0000014000007945 */ /* 0x000fe20003800200 */
[----:B-1----:R-:W-:-:S04]  /*0050*/  USHF.L.U32 UR16, UR5, 0x7, URZ ;  /* 0x0000000705107899 */ /* 0x002fc800080006ff */
[----:B0-----:R-:W-:-:S04]  /*0060*/  UIMAD UR12, UR16, UR12, URZ ;  /* 0x0000000c100c72a4 */ /* 0x001fc8000f8e02ff */
[----:B------:R-:W-:-:S04]  /*0070*/  UIADD3 UR4, UPT, UPT, -UR12, UR4, URZ ;  /* 0x000000040c047290 */ /* 0x000fc8000fffe1ff */
[----:B------:R-:W-:Y:S01]  /*0080*/  UISETP.LT.AND UP0, UPT, UR16, UR4, UPT ;  /* 0x000000041000728c */ /* 0x000fe2000bf01270 */
[----:B--2---:R-:W-:-:S03]  /*0090*/  IMAD.SHL.U32 R4, R0, 0x80, RZ ;  /* 0x0000008000047824 */ /* 0x004fc600078e00ff */
[----:B------:R-:W-:-:S04]  /*00a0*/  USEL UR17, UR16, UR4, UP0 ;  /* 0x0000000410117287 */ /* 0x000fc80008000000 */
[----:B------:R-:W-:-:S06]  /*00b0*/  USHF.L.U32 UR6, UR17, 0x3, URZ ;  /* 0x0000000311067899 */ /* 0x000fcc00080006ff */
[----:B------:R-:W-:-:S13]  /*00c0*/  ISETP.GE.AND P0, PT, R4, UR6, PT ;  /* 0x0000000604007c0c */ /* 0x000fda000bf06270 */
[----:B------:R-:W-:Y:S05]  /*00d0*/  @P0 BRA `(.L_x_985) ;  /* 0x0000000000280947 */ /* 0x000fea0003800000 */
[----:B------:R-:W0:Y:S01]  /*00e0*/  LDC.64 R2, c[0x0][0x398] ;  /* 0x0000e600ff027b82 */ /* 0x000e220000000a00 */
[----:B------:R-:W-:Y:S02]  /*00f0*/  IMAD.U32 R5, RZ, RZ, UR12 ;  /* 0x0000000cff057e24 */ /* 0x000fe4000f8e00ff */
[----:B0-----:R-:W-:-:S04]  /*0100*/  IMAD.WIDE.U32 R2, R0, 0x80, R2 ;  /* 0x0000008000027825 */ /* 0x001fc800078e0002 */
[----:B------:R-:W-:-:S07]  /*0110*/  IMAD.WIDE R2, R5, 0x8, R2 ;  /* 0x0000000805027825 */ /* 0x000fce00078e0202 */
.L_x_986:
[----:B------:R-:W-:Y:S01]  /*0120*/  VIADD R4, R4, 0x4000 ;  /* 0x0000400004047836 */ /* 0x000fe20000000000 */
[----:B------:R0:W-:Y:S04]  /*0130*/  CCTL.E.PF2 [R2] ;  /* 0x000000000200798f */ /* 0x0001e80000800100 */
[----:B------:R-:W-:Y:S02]  /*0140*/  ISETP.GE.AND P0, PT, R4, UR6, PT ;  /* 0x0000000604007c0c */ /* 0x000fe4000bf06270 */
[----:B0-----:R-:W-:-:S05]  /*0150*/  IADD3 R2, P1, PT, R2, 0x4000, RZ ;  /* 0x0000400002027810 */ /* 0x001fca0007f3e0ff */
[----:B------:R-:W-:-:S06]  /*0160*/  IMAD.X R3, RZ, RZ, R3, P1 ;  /* 0x000000ffff037224 */ /* 0x000fcc00008e0603 */
[----:B------:R-:W-:Y:S05]  /*0170*/  @!P0 BRA `(.L_x_986) ;  /* 0xfffffffc00e88947 */ /* 0x000fea000383ffff */
.L_x_985:
[----:B------:R-:W-:Y:S05]  /*0180*/  BSYNC.RECONVERGENT B0 ;  /* 0x0000000000007941 */ /* 0x000fea0003800200 */
.L_x_984:
[----:B------:R-:W0:Y:S01]  /*0190*/  LDC R3, c[0x0][0x38c] ;  /* 0x0000e300ff037b82 */ /* 0x000e220000000800 */
[----:B------:R-:W1:Y:S01]  /*01a0*/  LDCU.128 UR8, c[0x0][0x390] ;  /* 0x00007200ff0877ac */ /* 0x000e620008000c00 */
[----:B------:R-:W-:Y:S01]  /*01b0*/  UISETP.GT.AND UP0, UPT, UR16, UR4, UPT ;  /* 0x000000041000728c */ /* 0x000fe2000bf04270 */
[----:B------:R-:W2:Y:S01]  /*01c0*/  LDCU.64 UR14, c[0x0][0x358] ;  /* 0x00006b00ff0e77ac */ /* 0x000ea20008000a00 */
[----:B------:R-:W3:Y:S01]  /*01d0*/  LDCU UR13, c[0x0][0x388] ;  /* 0x00007100ff0d77ac */ /* 0x000ee20008000800 */
[----:B-1----:R-:W-:Y:S02]  /*01e0*/  UIMAD.WIDE UR6, UR12, 0x8, UR10 ;  /* 0x000000080c0678a5 */ /* 0x002fe4000f8e020a */
[----:B------:R-:W-:-:S04]  /*01f0*/  UIMAD.WIDE UR8, UR12, 0x8, UR8 ;  /* 0x000000080c0878a5 */ /* 0x000fc8000f8e0208 */
[----:B--23--:R-:W-:Y:S08]  /*0200*/  BRA.U UP0, `(.L_x_987) ;  /* 0x0000001100807547 */ /* 0x00cff0000b800000 */
[----:B------:R-:W-:-:S06]  /*0210*/  UISETP.GE.AND UP0, UPT, UR5, 0x1, UPT ;  /* 0x000000010500788c */ /* 0x000fcc000bf06270 */
[----:B------:R-:W-:-:S13]  /*0220*/  PLOP3.LUT P0, PT, PT, PT, UP0, 0x80, 0x8 ;  /* 0x000000000008781c */ /* 0x000fda0003f0f008 */
[----:B------:R-:W-:Y:S05]  /*0230*/  @!P0 EXIT ;  /* 0x000000000000894d */ /* 0x000fea0003800000 */
[----:B------:R-:W-:Y:S01]  /*0240*/  UISETP.NE.AND UP0, UPT, UR5, 0x1, UPT ;  /* 0x000000010500788c */ /* 0x000fe2000bf05270 */
[----:B------:R-:W-:-:S08]  /*0250*/  UMOV UR4, URZ ;  /* 0x000000ff00047c82 */ /* 0x000fd00008000000 */
[----:B------:R-:W-:Y:S05]  /*0260*/  BRA.U !UP0, `(.L_x_988) ;  /* 0x0000000908e07547 */ /* 0x000fea000b800000 */
[----:B------:R-:W1:Y:S01]  /*0270*/  LDC.64 R16, c[0x0][0x388] ;  /* 0x0000e200ff107b82 */ /* 0x000e620000000a00 */
[----:B------:R-:W-:Y:S01]  /*0280*/  ULOP3.LUT UR4, UR5, 0x7ffffffe, URZ, 0xc0, !UPT ;  /* 0x7ffffffe05047892 */ /* 0x000fe2000f8ec0ff */
[----:B------:R-:W-:Y:S01]  /*0290*/  IMAD.MOV.U32 R29, RZ, RZ, R0 ;  /* 0x000000ffff1d7224 */ /* 0x000fe200078e0000 */
[----:B------:R-:W2:Y:S02]  /*02a0*/  LDCU UR12, c[0x0][0x38c] ;  /* 0x00007180ff0c77ac */ /* 0x000ea40008000800 */
[----:B------:R-:W-:-:S12]  /*02b0*/  UIADD3 UR4, UPT, UPT, -UR4, URZ, URZ ;  /* 0x000000ff04047290 */ /* 0x000fd8000fffe1ff */
.L_x_997:
[----:B------:R-:W-:-:S05]  /*02c0*/  HFMA2 R14, -RZ, RZ, 0, 4.76837158203125e-07 ;  /* 0x00000008ff0e7431 */ /* 0x000fca00000001ff */
[----:B------:R-:W-:-:S05]  /*02d0*/  IMAD.WIDE R14, R29, R14, UR6 ;  /* 0x000000061d0e7e25 */ /* 0x000fca000f8e020e */
        /* <DEDUP_REMOVED lines=34> */
[----:B--2---:R-:W1:Y:S01]  /*0500*/  MUFU.RCP64H R11, UR12 ;  /* 0x0000000c000b7d08 */ /* 0x004e620008001800 */
[----:B------:R-:W-:-:S04]  /*0510*/  IMAD.MOV.U32 R10, RZ, RZ, 0x1 ;  /* 0x00000001ff0a7424 */ /* 0x000fc800078e00ff */
[----:B------:R-:W-:Y:S01]  /*0520*/  DFMA R12, R8, R12, UR10 ;  /* 0x0000000a080c7e2b */ /* 0x000fe2000800000c */
[----:B------:R-:W-:Y:S01]  /*0530*/  UMOV UR10, 0x555502a1 ;  /* 0x555502a1000a7882 */ /* 0x000fe20000000000 */
[----:B------:R-:W-:-:S06]  /*0540*/  UMOV UR11, 0x3fa55555 ;  /* 0x3fa55555000b7882 */ /* 0x000fcc0000000000 */
[----:B------:R-:W-:Y:S01]  /*0550*/  DFMA R12, R8, R12, UR10 ;  /* 0x0000000a080c7e2b */ /* 0x000fe2000800000c */
[----:B------:R-:W-:Y:S01]  /*0560*/  UMOV UR10, 0x55555511 ;  /* 0x55555511000a7882 */ /* 0x000fe20000000000 */
[----:B------:R-:W-:Y:S01]  /*0570*/  UMOV UR11, 0x3fc55555 ;  /* 0x3fc55555000b7882 */ /* 0x000fe20000000000 */
[----:B-1----:R-:W-:-:S05]  /*0580*/  DFMA R18, R10, -R16, 1 ;  /* 0x3ff000000a12742b */ /* 0x002fca0000000810 */
        /* <DEDUP_REMOVED lines=10> */
[----:B------:R-:W-:Y:S01]  /*0630*/  LEA R9, R6, R13, 0x14 ;  /* 0x0000000d06097211 */ /* 0x000fe200078ea0ff */
        /* <DEDUP_REMOVED lines=14> */
.L_x_990:
[----:B------:R-:W-:Y:S05]  /*0720*/  BSYNC.RECONVERGENT B0 ;  /* 0x0000000000007941 */ /* 0x000fea0003800200 */
.L_x_989:
        /* <DEDUP_REMOVED lines=10> */
[----:B------:R-:W-:Y:S01]  /*07d0*/  IMAD.MOV.U32 R6, RZ, RZ, R8 ;  /* 0x000000ffff067224 */ /* 0x000fe200078e0008 */
[----:B------:R-:W-:Y:S01]  /*07e0*/  MOV R2, 0x810 ;  /* 0x0000081000027802 */ /* 0x000fe20000000f00 */
[----:B------:R-:W-:-:S07]  /*07f0*/  IMAD.MOV.U32 R7, RZ, RZ, R9 ;  /* 0x000000ffff077224 */ /* 0x000fce00078e0009 */
[----:B0-----:R-:W-:Y:S05]  /*0800*/  CALL.REL.NOINC `($__internal_7_$__cuda_sm20_div_rn_f64_full) ;  /* 0x0000001c00bc7944 */ /* 0x001fea0003c00000 */
[----:B------:R-:W-:Y:S02]  /*0810*/  IMAD.MOV.U32 R4, RZ, RZ, R6 ;  /* 0x000000ffff047224 */ /* 0x000fe400078e0006 */
[----:B------:R-:W-:-:S07]  /*0820*/  IMAD.MOV.U32 R5, RZ, RZ, R7 ;  /* 0x000000ffff057224 */ /* 0x000fce00078e0007 */
.L_x_992:
[----:B------:R-:W-:Y:S05]  /*0830*/  BSYNC.RECONVERGENT B0 ;  /* 0x0000000000007941 */ /* 0x000fea0003800200 */
.L_x_991:
[----:B------:R-:W-:-:S05]  /*0840*/  MOV R12, 0x8 ;  /* 0x00000008000c7802 */ /* 0x000fca0000000f00 */
        /* <DEDUP_REMOVED lines=19> */
[----:B-1----:R-:W-:Y:S01]  /*0980*/  DFMA R4, R8, UR10, R10 ;  /* 0x0000000a08047c2b */ /* 0x002fe2000800000a */
        /* <DEDUP_REMOVED lines=16> */
[----:B------:R-:W1:Y:S01]  /*0a90*/  MUFU.RCP64H R5, UR12 ;  /* 0x0000000c00057d08 */ /* 0x000e620008001800 */
        /* <DEDUP_REMOVED lines=8> */
[----:B-1----:R-:W-:-:S05]  /*0b20*/  DFMA R18, R4, -R16, 1 ;  /* 0x3ff000000412742b */ /* 0x002fca0000000810 */
        /* <DEDUP_REMOVED lines=22> */
.L_x_994:
[----:B------:R-:W-:Y:S05]  /*0c90*/  BSYNC.RECONVERGENT B0 ;  /* 0x0000000000007941 */ /* 0x000fea0003800200 */
.L_x_993:
[----:B------:R-:W-:Y:S01]  /*0ca0*/  IMAD.MOV.U32 R10, RZ, RZ, R8 ;  /* 0x000000ffff0a7224 */ /* 0x000fe200078e0008 */
[----:B------:R-:W-:Y:S01]  /*0cb0*/  FSETP.GEU.AND P1, PT, |R9|, 6.5827683646048100446e-37, PT ;  /* 0x036000000900780b */ /* 0x000fe20003f2e200 */
[----:B------:R-:W-:Y:S01]  /*0cc0*/  IMAD.MOV.U32 R11, RZ, RZ, R9 ;  /* 0x000000ffff0b7224 */ /* 0x000fe200078e0009 */
[----:B------:R-:W-:Y:S05]  /*0cd0*/  BSSY.RECONVERGENT B0, `(.L_x_995) ;  /* 0x000000d000007945 */ /* 0x000fea0003800200 */
        /* <DEDUP_REMOVED lines=10> */
[----:B------:R-:W-:Y:S01]  /*0d80*/  MOV R4, R6 ;  /* 0x0000000600047202 */ /* 0x000fe20000000f00 */
[----:B------:R-:W-:-:S07]  /*0d90*/  IMAD.MOV.U32 R5, RZ, RZ, R7 ;  /* 0x000000ffff057224 */ /* 0x000fce00078e0007 */
.L_x_996:
[----:B------:R-:W-:Y:S05]  /*0da0*/  BSYNC.RECONVERGENT B0 ;  /* 0x0000000000007941 */ /* 0x000fea0003800200 */
.L_x_995:
[----:B------:R3:W-:Y:S01]  /*0db0*/  STG.E.64 desc[UR14][R12.64+0x400], R4 ;  /* 0x000400040c007986 */ /* 0x0007e2000c101b0e */
[----:B------:R-:W-:Y:S01]  /*0dc0*/  VIADD R29, R29, 0x100 ;  /* 0x000001001d1d7836 */ /* 0x000fe20000000000 */
[----:B------:R-:W-:Y:S06]  /*0dd0*/  BRA.U UP0, `(.L_x_997) ;  /* 0xfffffff500387547 */ /* 0x000fec000b83ffff */
[----:B------:R-:W-:-:S12]  /*0de0*/  ULOP3.LUT UR4, UR16, 0xffffff00, URZ, 0xc0, !UPT ;  /* 0xffffff0010047892 */ /* 0x000fd8000f8ec0ff */
.L_x_988:
[----:B------:R-:W1:Y:S02]  /*0df0*/  LDC R2, c[0x0][0x384] ;  /* 0x0000e100ff027b82 */ /* 0x000e640000000800 */
[----:B-1----:R-:W-:-:S04]  /*0e00*/  LOP3.LUT R2, R2, 0x1, RZ, 0xc0, !PT ;  /* 0x0000000102027812 */ /* 0x002fc800078ec0ff */
[----:B------:R-:W-:-:S13]  /*0e10*/  ISETP.NE.U32.AND P0, PT, R2, 0x1, PT ;  /* 0x000000010200780c */ /* 0x000fda0003f05070 */
[----:B------:R-:W-:Y:S05]  /*0e20*/  @P0 EXIT ;  /* 0x000000000000094d */ /* 0x000fea0003800000 */
[----:B------:R-:W-:Y:S02]  /*0e30*/  VIADD R0, R0, UR4 ;  /* 0x0000000400007c36 */ /* 0x000fe40008000000 */
[----:B---3--:R-:W-:-:S04]  /*0e40*/  IMAD.MOV.U32 R5, RZ, RZ, 0x8 ;  /* 0x00000008ff057424 */ /* 0x008fc800078e00ff */
[----:B------:R-:W-:-:S06]  /*0e50*/  IMAD.WIDE R4, R0, R5, UR6 ;  /* 0x0000000600047e25 */ /* 0x000fcc000f8e0205 */
[----:B------:R-:W2:Y:S01]  /*0e60*/  LDG.E.64 R4, desc[UR14][R4.64] ;  /* 0x0000000e04047981 */ /* 0x000ea2000c1e1b00 */
[----:B------:R-:W-:Y:S02]  /*0e70*/  HFMA2 R6, -RZ, RZ, 1323, -4.565715789794921875e-05 ;  /* 0x652b82feff067431 */ /* 0x000fe400000001ff */
        /* <DEDUP_REMOVED lines=58> */
.L_x_999:
[----:B------:R-:W-:Y:S05]  /*1220*/  BSYNC.RECONVERGENT B0 ;  /* 0x0000000000007941 */ /* 0x000fea0003800200 */
.L_x_998:
[----:B------:R-:W1:Y:S01]  /*1230*/  LDCU UR4, c[0x0][0x38c] ;  /* 0x00007180ff0477ac */ /* 0x000e620008000800 */
[----:B------:R-:W2:Y:S01]  /*1240*/  LDC.64 R10, c[0x0][0x388] ;  /* 0x0000e200ff0a7b82 */ /* 0x000ea20000000a00 */
[----:B------:R-:W-:Y:S01]  /*1250*/  MOV R4, 0x1 ;  /* 0x0000000100047802 */ /* 0x000fe20000000f00 */
[----:B------:R-:W-:Y:S01]  /*1260*/  BSSY.RECONVERGENT B0, `(.L_x_1000) ;  /* 0x0000016000007945 */ /* 0x000fe20003800200 */
[----:B------:R-:W-:Y:S01]  /*1270*/  FSETP.GEU.AND P1, PT, |R9|, 6.5827683646048100446e-37, PT ;  /* 0x036000000900780b */ /* 0x000fe20003f2e200 */
[----:B-1----:R-:W2:Y:S03]  /*1280*/  MUFU.RCP64H R5, UR4 ;  /* 0x0000000400057d08 */ /* 0x002ea60008001800 */
        /* <DEDUP_REMOVED lines=19> */
.L_x_1001:
[----:B------:R-:W-:Y:S05]  /*13c0*/  BSYNC.RECONVERGENT B0 ;  /* 0x0000000000007941 */ /* 0x000fea0003800200 */
.L_x_1000:
[----:B0-----:R-:W-:-:S04]  /*13d0*/  IMAD.MOV.U32 R3, RZ, RZ, 0x8 ;  /* 0x00000008ff037424 */ /* 0x001fc800078e00ff */
[----:B------:R-:W-:-:S05]  /*13e0*/  IMAD.WIDE R2, R0, R3, UR8 ;  /* 0x0000000800027e25 */ /* 0x000fca000f8e0203 */
[----:B------:R-:W-:Y:S01]  /*13f0*/  STG.E.64 desc[UR14][R2.64], R4 ;  /* 0x0000000402007986 */ /* 0x000fe2000c101b0e */
[----:B------:R-:W-:Y:S05]  /*1400*/  EXIT ;  /* 0x000000000000794d */ /* 0x000fea0003800000 */
.L_x_987:
        /* <DEDUP_REMOVED lines=11> */
.L_x_1015:
[C---:B------:R-:W-:Y:S01]  /*14c0*/  ISETP.GE.AND P0, PT, R14.reuse, UR17, PT ;  /* 0x000000110e007c0c */ /* 0x040fe2000bf06270 */
[----:B------:R-:W-:Y:S01]  /*14d0*/  UIADD3 UR4, UPT, UPT, UR4, 0x2, URZ ;  /* 0x0000000204047890 */ /* 0x000fe2000fffe0ff */
[----:B------:R-:W-:Y:S01]  /*14e0*/  BSSY.RECONVERGENT B0, `(.L_x_1003) ;  /* 0x000005d000007945 */ /* 0x000fe20003800200 */
[----:B------:R-:W-:Y:S02]  /*14f0*/  VIADD R15, R14, 0x80 ;  /* 0x000000800e0f7836 */ /* 0x000fe40000000000 */
[----:B------:R-:W-:-:S08]  /*1500*/  UISETP.NE.AND UP0, UPT, UR4, URZ, UPT ;  /* 0x000000ff0400728c */ /* 0x000fd0000bf05270 */
[----:B--23--:R-:W-:Y:S05]  /*1510*/  @P0 BRA `(.L_x_1004) ;  /* 0x0000000400640947 */ /* 0x00cfea0003800000 */
[----:B------:R-:W-:-:S05]  /*1520*/  HFMA2 R5, -RZ, RZ, 0, 4.76837158203125e-07 ;  /* 0x00000008ff057431 */ /* 0x000fca00000001ff */
[----:B------:R-:W-:-:S06]  /*1530*/  IMAD.WIDE R4, R14, R5, UR6 ;  /* 0x000000060e047e25 */ /* 0x000fcc000f8e0205 */
        /* <DEDUP_REMOVED lines=34> */
[----:B--2---:R-:W1:Y:S01]  /*1760*/  MUFU.RCP64H R11, UR12 ;  /* 0x0000000c000b7d08 */ /* 0x004e620008001800 */
        /* <DEDUP_REMOVED lines=31> */
.L_x_1006:
[----:B------:R-:W-:Y:S05]  /*1960*/  BSYNC.RECONVERGENT B1 ;  /* 0x0000000000017941 */ /* 0x000fea0003800200 */
.L_x_1005:
        /* <DEDUP_REMOVED lines=16> */
.L_x_1008:
[----:B------:R-:W-:Y:S05]  /*1a70*/  BSYNC.RECONVERGENT B1 ;  /* 0x0000000000017941 */ /* 0x000fea0003800200 */
.L_x_1007:
[----:B------:R-:W-:-:S04]  /*1a80*/  IMAD.MOV.U32 R7, RZ, RZ, 0x8 ;  /* 0x00000008ff077424 */ /* 0x000fc800078e00ff */
[----:B------:R-:W-:-:S05]  /*1a90*/  IMAD.WIDE R6, R14, R7, UR8 ;  /* 0x000000080e067e25 */ /* 0x000fca000f8e0207 */
[----:B------:R3:W-:Y:S02]  /*1aa0*/  STG.E.64 desc[UR14][R6.64], R4 ;  /* 0x0000000406007986 */ /* 0x0007e4000c101b0e */
.L_x_1004:
[----:B--2---:R-:W-:Y:S05]  /*1ab0*/  BSYNC.RECONVERGENT B0 ;  /* 0x0000000000007941 */ /* 0x004fea0003800200 */
.L_x_1003:
[----:B------:R-:W-:Y:S01]  /*1ac0*/  ISETP.GE.AND P0, PT, R15, UR17, PT ;  /* 0x000000110f007c0c */ /* 0x000fe2000bf06270 */
[----:B------:R-:W-:-:S12]  /*1ad0*/  BSSY.RECONVERGENT B0, `(.L_x_1009) ;  /* 0x000005b000007945 */ /* 0x000fd80003800200 */
[----:B------:R-:W-:Y:S05]  /*1ae0*/  @P0 BRA `(.L_x_1010) ;  /* 0x0000000400640947 */ /* 0x000fea0003800000 */
[----:B---3--:R-:W-:-:S04]  /*1af0*/  IMAD.MOV.U32 R4, RZ, RZ, 0x8 ;  /* 0x00000008ff047424 */ /* 0x008fc800078e00ff */
[----:B------:R-:W-:-:S06]  /*1b00*/  IMAD.WIDE R4, R15, R4, UR6 ;  /* 0x000000060f047e25 */ /* 0x000fcc000f8e0204 */
[----:B------:R-:W2:Y:S01]  /*1b10*/  LDG.E.64 R4, desc[UR14][R4.64] ;  /* 0x0000000e04047981 */ /* 0x000ea2000c1e1b00 */
[----:B------:R-:W-:Y:S02]  /*1b20*/  HFMA2 R7, -RZ, RZ, 1.9912109375, 0.00128841400146484375 ;  /* 0x3ff71547ff077431 */ /* 0x000fe400000001ff */
        /* <DEDUP_REMOVED lines=64> */
.L_x_1012:
[----:B------:R-:W-:Y:S05]  /*1f30*/  BSYNC.RECONVERGENT B1 ;  /* 0x0000000000017941 */ /* 0x000fea0003800200 */
.L_x_1011:
        /* <DEDUP_REMOVED lines=16> */
.L_x_1014:
[----:B------:R-:W-:Y:S05]  /*2040*/  BSYNC.RECONVERGENT B1 ;  /* 0x0000000000017941 */ /* 0x000fea0003800200 */
.L_x_1013:
[----:B------:R-:W-:-:S05]  /*2050*/  MOV R6, 0x8 ;  /* 0x0000000800067802 */ /* 0x000fca0000000f00 */
[----:B------:R-:W-:-:S05]  /*2060*/  IMAD.WIDE R6, R15, R6, UR8 ;  /* 0x000000080f067e25 */ /* 0x000fca000f8e0206 */
[----:B------:R2:W-:Y:S02]  /*2070*/  STG.E.64 desc[UR14][R6.64], R4 ;  /* 0x0000000406007986 */ /* 0x0005e4000c101b0e */
.L_x_1010:
[----:B------:R-:W-:Y:S05]  /*2080*/  BSYNC.RECONVERGENT B0 ;  /* 0x0000000000007941 */ /* 0x000fea0003800200 */
.L_x_1009:
[----:B------:R-:W-:Y:S01]  /*2090*/  VIADD R14, R14, 0x100 ;  /* 0x000001000e0e7836 */ /* 0x000fe20000000000 */
[----:B------:R-:W-:Y:S06]  /*20a0*/  BRA.U UP0, `(.L_x_1015) ;  /* 0xfffffff500047547 */ /* 0x000fec000b83ffff */
[----:B------:R-:W-:-:S12]  /*20b0*/  ULOP3.LUT UR4, UR16, 0xffffff00, URZ, 0xc0, !UPT ;  /* 0xffffff0010047892 */ /* 0x000fd8000f8ec0ff */
.L_x_1002:
[----:B------:R-:W4:Y:S02]  /*20c0*/  LDC R2, c[0x0][0x384] ;  /* 0x0000e100ff027b82 */ /* 0x000f240000000800 */
[----:B----4-:R-:W-:-:S04]  /*20d0*/  LOP3.LUT R2, R2, 0x1, RZ, 0xc0, !PT ;  /* 0x0000000102027812 */ /* 0x010fc800078ec0ff */
[----:B------:R-:W-:-:S13]  /*20e0*/  ISETP.NE.U32.AND P0, PT, R2, 0x1, PT ;  /* 0x000000010200780c */ /* 0x000fda0003f05070 */
[----:B------:R-:W-:Y:S05]  /*20f0*/  @P0 EXIT ;  /* 0x000000000000094d */ /* 0x000fea0003800000 */
[----:B------:R-:W-:-:S05]  /*2100*/  VIADD R0, R0, UR4 ;  /* 0x0000000400007c36 */ /* 0x000fca0008000000 */
[----:B------:R-:W-:-:S13]  /*2110*/  ISETP.GE.AND P0, PT, R0, UR17, PT ;  /* 0x0000001100007c0c */ /* 0x000fda000bf06270 */
[----:B------:R-:W-:Y:S05]  /*2120*/  @P0 EXIT ;  /* 0x000000000000094d */ /* 0x000fea0003800000 */
[----:B--23--:R-:W-:-:S04]  /*2130*/  IMAD.MOV.U32 R5, RZ, RZ, 0x8 ;  /* 0x00000008ff057424 */ /* 0x00cfc800078e00ff */
        /* <DEDUP_REMOVED lines=61> */
.L_x_1017:
[----:B------:R-:W-:Y:S05]  /*2510*/  BSYNC.RECONVERGENT B0 ;  /* 0x0000000000007941 */ /* 0x000fea0003800200 */
.L_x_1016:
[----:B------:R-:W2:Y:S01]  /*2520*/  LDCU UR4, c[0x0][0x38c] ;  /* 0x00007180ff0477ac */ /* 0x000ea20008000800 */
[----:B------:R-:W3:Y:S01]  /*2530*/  LDC.64 R10, c[0x0][0x388] ;  /* 0x0000e200ff0a7b82 */ /* 0x000ee20000000a00 */
[----:B------:R-:W-:Y:S01]  /*2540*/  IMAD.MOV.U32 R4, RZ, RZ, 0x1 ;  /* 0x00000001ff047424 */ /* 0x000fe200078e00ff */
[----:B------:R-:W-:Y:S01]  /*2550*/  FSETP.GEU.AND P1, PT, |R9|, 6.5827683646048100446e-37, PT ;  /* 0x036000000900780b */ /* 0x000fe20003f2e200 */
[----:B------:R-:W-:Y:S01]  /*2560*/  BSSY.RECONVERGENT B0, `(.L_x_1018) ;  /* 0x0000015000007945 */ /* 0x000fe20003800200 */
[----:B--2---:R-:W3:Y:S03]  /*2570*/  MUFU.RCP64H R5, UR4 ;  /* 0x0000000400057d08 */ /* 0x004ee60008001800 */
[----:B---3--:R-:W-:-:S08]  /*2580*/  DFMA R6, R4, -R10, 1 ;  /* 0x3ff000000406742b */ /* 0x008fd0000000080a */
[----:B------:R-:W-:-:S08]  /*2590*/  DFMA R6, R6, R6, R6 ;  /* 0x000000060606722b */ /* 0x000fd00000000006 */
[----:B------:R-:W-:-:S08]  /*25a0*/  DFMA R6, R4, R6, R4 ;  /* 0x000000060406722b */ /* 0x000fd00000000004 */
[----:B------:R-:W-:-:S08]  /*25b0*/  DFMA R4, R6, -R10, 1 ;  /* 0x3ff000000604742b */ /* 0x000fd0000000080a */
[----:B-1----:R-:W-:Y:S01]  /*25c0*/  DFMA R12, R6, R4, R6 ;  /* 0x00000004060c722b */ /* 0x002fe20000000006 */
[----:B------:R-:W-:Y:S01]  /*25d0*/  MOV R6, R8 ;  /* 0x0000000800067202 */ /* 0x000fe20000000f00 */
        /* <DEDUP_REMOVED lines=11> */
[----:B------:R-:W-:Y:S01]  /*2690*/  IMAD.MOV.U32 R4, RZ, RZ, R6 ;  /* 0x000000ffff047224 */ /* 0x000fe200078e0006 */
[----:B------:R-:W-:-:S07]  /*26a0*/  MOV R5, R7 ;  /* 0x0000000700057202 */ /* 0x000fce0000000f00 */
.L_x_1019:
[----:B------:R-:W-:Y:S05]  /*26b0*/  BSYNC.RECONVERGENT B0 ;  /* 0x0000000000007941 */ /* 0x000fea0003800200 */
.L_x_1018:
[----:B0-----:R-:W-:-:S04]  /*26c0*/  IMAD.MOV.U32 R3, RZ, RZ, 0x8 ;  /* 0x00000008ff037424 */ /* 0x001fc800078e00ff */
[----:B------:R-:W-:-:S05]  /*26d0*/  IMAD.WIDE R2, R0, R3, UR8 ;  /* 0x0000000800027e25 */ /* 0x000fca000f8e0203 */
[----:B------:R-:W-:Y:S01]  /*26e0*/  STG.E.64 desc[UR14][R2.64], R4 ;  /* 0x0000000402007986 */ /* 0x000fe2000c101b0e */
[----:B------:R-:W-:Y:S05]  /*26f0*/  EXIT ;  /* 0x000000000000794d */ /* 0x000fea0003800000 */
        .weak           $__internal_7_$__cuda_sm20_div_rn_f64_full
        .type           $__internal_7_$__cuda_sm20_div_rn_f64_full,@function
        .size           $__internal_7_$__cuda_sm20_div_rn_f64_full,(.L_x_1042 - $__internal_7_$__cuda_sm20_div_rn_f64_full)
$__internal_7_$__cuda_sm20_div_rn_f64_full:
[C---:B------:R-:W-:Y:S01]  /*2700*/  FSETP.GEU.AND P0, PT, |R3|.reuse, 1.469367938527859385e-39, PT ;  /* 0x001000000300780b */ /* 0x040fe20003f0e200 */
[----:B------:R-:W-:Y:S01]  /*2710*/  IMAD.U32 R8, RZ, RZ, UR13 ;  /* 0x0000000dff087e24 */ /* 0x000fe2000f8e00ff */
[----:B------:R-:W-:Y:S01]  /*2720*/  LOP3.LUT R4, R3, 0x800fffff, RZ, 0xc0, !PT ;  /* 0x800fffff03047812 */ /* 0x000fe200078ec0ff */
[----:B------:R-:W-:Y:S01]  /*2730*/  IMAD.MOV.U32 R9, RZ, RZ, R3 ;  /* 0x000000ffff097224 */ /* 0x000fe200078e0003 */
[C---:B------:R-:W-:Y:S01]  /*2740*/  FSETP.GEU.AND P2, PT, |R7|.reuse, 1.469367938527859385e-39, PT ;  /* 0x001000000700780b */ /* 0x040fe20003f4e200 */
[----:B------:R-:W-:Y:S01]  /*2750*/  IMAD.U32 R10, RZ, RZ, UR13 ;  /* 0x0000000dff0a7e24 */ /* 0x000fe2000f8e00ff */
[----:B------:R-:W-:Y:S01]  /*2760*/  LOP3.LUT R11, R4, 0x3ff00000, RZ, 0xfc, !PT ;  /* 0x3ff00000040b7812 */ /* 0x000fe200078efcff */
[----:B------:R-:W-:Y:S01]  /*2770*/  BSSY.RECONVERGENT B2, `(.L_x_1020) ;  /* 0x0000052000027945 */ /* 0x000fe20003800200 */
[----:B------:R-:W-:Y:S02]  /*2780*/  MOV R18, 0x1 ;  /* 0x0000000100127802 */ /* 0x000fe40000000f00 */
[----:B------:R-:W-:-:S02]  /*2790*/  LOP3.LUT R4, R7, 0x7ff00000, RZ, 0xc0, !PT ;  /* 0x7ff0000007047812 */ /* 0x000fc400078ec0ff */
[----:B------:R-:W-:Y:S01]  /*27a0*/  LOP3.LUT R27, R3, 0x7ff00000, RZ, 0xc0, !PT ;  /* 0x7ff00000031b7812 */ /* 0x000fe200078ec0ff */
[----:B------:R-:W-:Y:S02]  /*27b0*/  @!P0 DMUL R10, R8, 8.98846567431157953865e+307 ;  /* 0x7fe00000080a8828 */ /* 0x000fe40000000000 */
[----:B------:R-:W-:Y:S01]  /*27c0*/  IMAD.MOV.U32 R26, RZ, RZ, R4 ;  /* 0x000000ffff1a7224 */ /* 0x000fe200078e0004 */
[C---:B------:R-:W-:Y:S01]  /*27d0*/  ISETP.GE.U32.AND P1, PT, R4.reuse, R27, PT ;  /* 0x0000001b0400720c */ /* 0x040fe20003f26070 */
[----:B------:R-:W-:Y:S01]  /*27e0*/  @!P2 IMAD.MOV.U32 R24, RZ, RZ, RZ ;  /* 0x000000ffff18a224 */ /* 0x000fe200078e00ff */
[----:B------:R-:W-:Y:S01]  /*27f0*/  @!P2 LOP3.LUT R5, R9, 0x7ff00000, RZ, 0xc0, !PT ;  /* 0x7ff000000905a812 */ /* 0x000fe200078ec0ff */
[----:B------:R-:W0:Y:S03]  /*2800*/  MUFU.RCP64H R19, R11 ;  /* 0x0000000b00137308 */ /* 0x000e260000001800 */
[----:B------:R-:W-:Y:S01]  /*2810*/  @!P2 ISETP.GE.U32.AND P3, PT, R4, R5, PT ;  /* 0x000000050400a20c */ /* 0x000fe20003f66070 */
[----:B------:R-:W-:Y:S01]  /*2820*/  IMAD.MOV.U32 R5, RZ, RZ, 0x1ca00000 ;  /* 0x1ca00000ff057424 */ /* 0x000fe200078e00ff */
[----:B------:R-:W-:-:S04]  /*2830*/  @!P0 LOP3.LUT R27, R11, 0x7ff00000, RZ, 0xc0, !PT ;  /* 0x7ff000000b1b8812 */ /* 0x000fc800078ec0ff */
[----:B------:R-:W-:Y:S01]  /*2840*/  @!P2 SEL R21, R5, 0x63400000, !P3 ;  /* 0x634000000515a807 */ /* 0x000fe20005800000 */
[----:B------:R-:W-:Y:S01]  /*2850*/  VIADD R28, R27, 0xffffffff ;  /* 0xffffffff1b1c7836 */ /* 0x000fe20000000000 */
[----:B0-----:R-:W-:-:S08]  /*2860*/  DFMA R22, R18, -R10, 1 ;  /* 0x3ff000001216742b */ /* 0x001fd0000000080a */
[----:B------:R-:W-:-:S08]  /*2870*/  DFMA R22, R22, R22, R22 ;  /* 0x000000161616722b */ /* 0x000fd00000000016 */
[----:B------:R-:W-:Y:S01]  /*2880*/  DFMA R22, R18, R22, R18 ;  /* 0x000000161216722b */ /* 0x000fe20000000012 */
[--C-:B------:R-:W-:Y:S02]  /*2890*/  @!P2 LOP3.LUT R18, R21, 0x80000000, R7.reuse, 0xf8, !PT ;  /* 0x800000001512a812 */ /* 0x100fe400078ef807 */
[----:B------:R-:W-:Y:S02]  /*28a0*/  SEL R19, R5, 0x63400000, !P1 ;  /* 0x6340000005137807 */ /* 0x000fe40004800000 */
[----:B------:R-:W-:Y:S01]  /*28b0*/  @!P2 LOP3.LUT R25, R18, 0x100000, RZ, 0xfc, !PT ;  /* 0x001000001219a812 */ /* 0x000fe200078efcff */
[----:B------:R-:W-:Y:S01]  /*28c0*/  IMAD.MOV.U32 R18, RZ, RZ, R6 ;  /* 0x000000ffff127224 */ /* 0x000fe200078e0006 */
[----:B------:R-:W-:Y:S01]  /*28d0*/  LOP3.LUT R19, R19, 0x800fffff, R7, 0xf8, !PT ;  /* 0x800fffff13137812 */ /* 0x000fe200078ef807 */
[----:B------:R-:W-:-:S05]  /*28e0*/  DFMA R20, R22, -R10, 1 ;  /* 0x3ff000001614742b */ /* 0x000fca000000080a */
[----:B------:R-:W-:-:S03]  /*28f0*/  @!P2 DFMA R18, R18, 2, -R24 ;  /* 0x400000001212a82b */ /* 0x000fc60000000818 */
[----:B------:R-:W-:-:S07]  /*2900*/  DFMA R20, R22, R20, R22 ;  /* 0x000000141614722b */ /* 0x000fce0000000016 */
[----:B------:R-:W-:Y:S01]  /*2910*/  @!P2 LOP3.LUT R26, R19, 0x7ff00000, RZ, 0xc0, !PT ;  /* 0x7ff00000131aa812 */ /* 0x000fe200078ec0ff */
[----:B------:R-:W-:-:S03]  /*2920*/  DMUL R22, R20, R18 ;  /* 0x0000001214167228 */ /* 0x000fc60000000000 */
[----:B------:R-:W-:-:S04]  /*2930*/  IADD3 R24, PT, PT, R26, -0x1, RZ ;  /* 0xffffffff1a187810 */ /* 0x000fc80007ffe0ff */
[----:B------:R-:W-:Y:S01]  /*2940*/  ISETP.GT.U32.AND P0, PT, R24, 0x7feffffe, PT ;  /* 0x7feffffe1800780c */ /* 0x000fe20003f04070 */
[----:B------:R-:W-:-:S03]  /*2950*/  DFMA R24, R22, -R10, R18 ;  /* 0x8000000a1618722b */ /* 0x000fc60000000012 */
[----:B------:R-:W-:-:S05]  /*2960*/  ISETP.GT.U32.OR P0, PT, R28, 0x7feffffe, P0 ;  /* 0x7feffffe1c00780c */ /* 0x000fca0000704470 */
[----:B------:R-:W-:-:S08]  /*2970*/  DFMA R24, R20, R24, R22 ;  /* 0x000000181418722b */ /* 0x000fd00000000016 */
        /* <DEDUP_REMOVED lines=12> */
[----:B------:R-:W-:-:S06]  /*2a40*/  DFMA R10, R24, -R10, R18 ;  /* 0x8000000a180a722b */ /* 0x000fcc0000000012 */
[----:B------:R-:W-:-:S04]  /*2a50*/  MOV R10, RZ ;  /* 0x000000ff000a7202 */ /* 0x000fc80000000f00 */
        /* <DEDUP_REMOVED lines=14> */
.L_x_1021:
        /* <DEDUP_REMOVED lines=11> */
[----:B------:R-:W-:Y:S02]  /*2bf0*/  @P0 LOP3.LUT R6, R5, 0x7ff00000, RZ, 0xfc, !PT ;  /* 0x7ff0000005060812 */ /* 0x000fe400078efcff */
[----:B------:R-:W-:Y:S01]  /*2c00*/  @!P0 MOV R4, RZ ;  /* 0x000000ff00048202 */ /* 0x000fe20000000f00 */
[----:B------:R-:W-:Y:S02]  /*2c10*/  @P0 IMAD.MOV.U32 R4, RZ, RZ, RZ ;  /* 0x000000ffff040224 */ /* 0x000fe400078e00ff */
[----:B------:R-:W-:Y:S01]  /*2c20*/  @P0 IMAD.MOV.U32 R5, RZ, RZ, R6 ;  /* 0x000000ffff050224 */ /* 0x000fe200078e0006 */
[----:B------:R-:W-:Y:S06]  /*2c30*/  BRA `(.L_x_1022) ;  /* 0x0000000000147947 */ /* 0x000fec0003800000 */
.L_x_1024:
[----:B------:R-:W-:Y:S01]  /*2c40*/  LOP3.LUT R5, R9, 0x80000, RZ, 0xfc, !PT ;  /* 0x0008000009057812 */ /* 0x000fe200078efcff */
[----:B------:R-:W-:Y:S01]  /*2c50*/  IMAD.MOV.U32 R4, RZ, RZ, R8 ;  /* 0x000000ffff047224 */ /* 0x000fe200078e0008 */
[----:B------:R-:W-:Y:S06]  /*2c60*/  BRA `(.L_x_1022) ;  /* 0x0000000000087947 */ /* 0x000fec0003800000 */
.L_x_1023:
[----:B------:R-:W-:Y:S01]  /*2c70*/  LOP3.LUT R5, R7, 0x80000, RZ, 0xfc, !PT ;  /* 0x0008000007057812 */ /* 0x000fe200078efcff */
[----:B------:R-:W-:-:S07]  /*2c80*/  IMAD.MOV.U32 R4, RZ, RZ, R6 ;  /* 0x000000ffff047224 */ /* 0x000fce00078e0006 */
.L_x_1022:
[----:B------:R-:W-:Y:S05]  /*2c90*/  BSYNC.RECONVERGENT B2 ;  /* 0x0000000000027941 */ /* 0x000fea0003800200 */
.L_x_1020:
[----:B------:R-:W-:Y:S01]  /*2ca0*/  MOV R6, R4 ;  /* 0x0000000400067202 */ /* 0x000fe20000000f00 */
[----:B------:R-:W-:Y:S02]  /*2cb0*/  IMAD.MOV.U32 R7, RZ, RZ, R5 ;  /* 0x000000ffff077224 */ /* 0x000fe400078e0005 */
[----:B------:R-:W-:Y:S02]  /*2cc0*/  IMAD.MOV.U32 R4, RZ, RZ, R2 ;  /* 0x000000ffff047224 */ /* 0x000fe400078e0002 */
[----:B------:R-:W-:-:S04]  /*2cd0*/  IMAD.MOV.U32 R5, RZ, RZ, 0x0 ;  /* 0x00000000ff057424 */ /* 0x000fc800078e00ff */
[----:B------:R-:W-:Y:S05]  /*2ce0*/  RET.REL.NODEC R4 `(_ZN3cub18CUB_300001_SM_10006detail9transform16transform_kernelINS2_10policy_hubILb1EN4cuda3std3__45tupleIJN6thrust24THRUST_300001_SM_1000_NS6detail15normal_iteratorINSA_10device_ptrIdEEEEEEEE10policy1000Ei7SoftmaxSF_JPdEEEvT0_iT1_T2_DpNS2_10kernel_argIT3_EE) ;  /* 0xffffffd004c47950 */ /* 0x000fea0003c3ffff */
.L_x_1025:
        /* <DEDUP_REMOVED lines=9> */
.L_x_1042:


//--------------------- .text._ZN3cub18CUB_300001_SM_10006detail8for_each13static_kernelINS2_12policy_hub_t12policy_500_tElN6thrust24THRUST_300001_SM_1000_NS8cuda_cub20__uninitialized_copy7functorINS7_6detail15normal_iteratorINS7_10device_ptrIdEEEENS7_7pointerIdNS8_3tagENS7_11use_defaultESI_EEEEEEvT0_T1_ --------------------------
	.section	.text._ZN3cub18CUB_300001_SM_10006detail8for_each13static_kernelINS2_12policy_hub_t12policy_500_tElN6thrust24THRUST_300001_SM_1000_NS8cuda_cub20__uninitialized_copy7functorINS7_6detail15normal_iteratorINS7_10device_ptrIdEEEENS7_7pointerIdNS8_3tagENS7_11use_defaultESI_EEEEEEvT0_T1_,"ax",@progbits
	.align	128
        .global         _ZN3cub18CUB_300001_SM_10006detail8for_each13static_kernelINS2_12policy_hub_t12policy_500_tElN6thrust24THRUST_300001_SM_1000_NS8cuda_cub20__uninitialized_copy7functorINS7_6detail15normal_iteratorINS7_10device_ptrIdEEEENS7_7pointerIdNS8_3tagENS7_11use_defaultESI_EEEEEEvT0_T1_
        .type           _ZN3cub18CUB_300001_SM_10006detail8for_each13static_kernelINS2_12policy_hub_t12policy_500_tElN6thrust24THRUST_300001_SM_1000_NS8cuda_cub20__uninitialized_copy7functorINS7_6detail15normal_iteratorINS7_10device_ptrIdEEEENS7_7pointerIdNS8_3tagENS7_11use_defaultESI_EEEEEEvT0_T1_,@function
        .size           _ZN3cub18CUB_300001_SM_10006detail8for_each13static_kernelINS2_12policy_hub_t12policy_500_tElN6thrust24THRUST_300001_SM_1000_NS8cuda_cub20__uninitialized_copy7functorINS7_6detail15normal_iteratorINS7_10device_ptrIdEEEENS7_7pointerIdNS8_3tagENS7_11use_defaultESI_EEEEEEvT0_T1_,(.L_x_1065 - _ZN3cub18CUB_300001_SM_10006detail8for_each13static_kernelINS2_12policy_hub_t12policy_500_tElN6thrust24THRUST_300001_SM_1000_NS8cuda_cub20__uninitialized_copy7functorINS7_6detail15normal_iteratorINS7_10device_ptrIdEEEENS7_7pointerIdNS8_3tagENS7_11use_defaultESI_EEEEEEvT0_T1_)
        .other          _ZN3cub18CUB_300001_SM_10006detail8for_each13static_kernelINS2_12policy_hub_t12policy_500_tElN6thrust24THRUST_300001_SM_1000_NS8cuda_cub20__uninitialized_copy7functorINS7_6detail15normal_iteratorINS7_10device_ptrIdEEEENS7_7pointerIdNS8_3tagENS7_11use_defaultESI_EEEEEEvT0_T1_,@"STO_CUDA_ENTRY STV_DEFAULT"
_ZN3cub18CUB_300001_SM_10006detail8for_each13static_kernelINS2_12policy_hub_t12policy_500_tElN6thrust24THRUST_300001_SM_1000_NS8cuda_cub20__uninitialized_copy7functorINS7_6detail15normal_iteratorINS7_10device_ptrIdEEEENS7_7pointerIdNS8_3tagENS7_11use_defaultESI_EEEEEEvT0_T1_:
.text._ZN3cub18CUB_300001_SM_10006detail8for_each13static_kernelINS2_12policy_hub_t12policy_500_tElN6thrust24THRUST_300001_SM_1000_NS8cuda_cub20__uninitialized_copy7functorINS7_6detail15normal_iteratorINS7_10device_ptrIdEEEENS7_7pointerIdNS8_3tagENS7_11use_defaultESI_EEEEEEvT0_T1_:
[----:B------:R-:W-:Y:S08]  /*0000*/  LDC R1, c[0x0][0x37c] ;  /* 0x0000df00ff017b82 */ /* 0x000ff00000000800 */
[----:B------:R-:W0:Y:S01]  /*0010*/  S2UR UR4, SR_CTAID.X ;  /* 0x00000000000479c3 */ /* 0x000e220000002500 */
[----:B------:R-:W1:Y:S01]  /*0020*/  LDCU.64 UR6, c[0x0][0x380] ;  /* 0x00007000ff0677ac */ /* 0x000e620008000a00 */
[----:B------:R-:W2:Y:S01]  /*0030*/  LDCU.64 UR8, c[0x0][0x358] ;  /* 0x00006b00ff0877ac */ /* 0x000ea20008000a00 */
[----:B0-----:R-:W-:-:S04]  /*0040*/  UIMAD.WIDE.U32 UR4, UR4, 0x200, URZ ;  /* 0x00000200040478a5 */ /* 0x001fc8000f8e00ff */
[----:B-1----:R-:W-:-:S04]  /*0050*/  UIADD3 UR6, UP0, UPT, -UR4, UR6, URZ ;  /* 0x0000000604067290 */ /* 0x002fc8000ff1e1ff */
[----:B------:R-:W-:Y:S02]  /*0060*/  UIADD3.X UR7, UPT, UPT, ~UR5, UR7, URZ, UP0, !UPT ;  /* 0x0000000705077290 */ /* 0x000fe400087fe5ff */
[----:B------:R-:W-:-:S04]  /*0070*/  UISETP.GE.U32.AND UP0, UPT, UR6, 0x200, UPT ;  /* 0x000002000600788c */ /* 0x000fc8000bf06070 */
[----:B------:R-:W-:-:S09]  /*0080*/  UISETP.GE.AND.EX UP0, UPT, UR7, URZ, UPT, UP0 ;  /* 0x000000ff0700728c */ /* 0x000fd2000bf06300 */
[----:B--2---:R-:W-:Y:S05]  /*0090*/  BRA.U !UP0, `(.L_x_1026) ;  /* 0x0000000108407547 */ /* 0x004fea000b800000 */
[----:B------:R-:W0:Y:S01]  /*00a0*/  S2R R0, SR_TID.X ;  /* 0x0000000000007919 */ /* 0x000e220000002100 */
[----:B------:R-:W1:Y:S01]  /*00b0*/  LDCU.64 UR10, c[0x0][0x388] ;  /* 0x00007100ff0a77ac */ /* 0x000e620008000a00 */
[----:B0-----:R-:W-:-:S05]  /*00c0*/  IADD3 R0, P0, PT, R0, UR4, RZ ;  /* 0x0000000400007c10 */ /* 0x001fca000ff1e0ff */
[----:B------:R-:W-:Y:S02]  /*00d0*/  IMAD.X R3, RZ, RZ, UR5, P0 ;  /* 0x00000005ff037e24 */ /* 0x000fe400080e06ff */
[----:B------:R-:W-:-:S03]  /*00e0*/  IMAD.SHL.U32 R4, R0, 0x8, RZ ;  /* 0x0000000800047824 */ /* 0x000fc600078e00ff */
[----:B------:R-:W-:Y:S02]  /*00f0*/  SHF.L.U64.HI R0, R0, 0x3, R3 ;  /* 0x0000000300007819 */ /* 0x000fe40000010203 */
[----:B-1----:R-:W-:-:S04]  /*0100*/  IADD3 R2, P0, PT, R4, UR10, RZ ;  /* 0x0000000a04027c10 */ /* 0x002fc8000ff1e0ff */
[----:B------:R-:W-:Y:S01]  /*0110*/  IADD3.X R3, PT, PT, R0, UR11, RZ, P0, !PT ;  /* 0x0000000b00037c10 */ /* 0x000fe200087fe4ff */
[----:B------:R-:W0:Y:S04]  /*0120*/  LDCU.64 UR10, c[0x0][0x390] ;  /* 0x00007200ff0a77ac */ /* 0x000e280008000a00 */
[----:B------:R-:W2:Y:S01]  /*0130*/  LDG.E.64 R6, desc[UR8][R2.64] ;  /* 0x0000000802067981 */ /* 0x000ea2000c1e1b00 */
[----:B0-----:R-:W-:-:S04]  /*0140*/  IADD3 R4, P0, PT, R4, UR10, RZ ;  /* 0x0000000a04047c10 */ /* 0x001fc8000ff1e0ff */
[----:B------:R-:W-:-:S05]  /*0150*/  IADD3.X R5, PT, PT, R0, UR11, RZ, P0, !PT ;  /* 0x0000000b00057c10 */ /* 0x000fca00087fe4ff */
[----:B--2---:R-:W-:Y:S04]  /*0160*/  STG.E.64 desc[UR8][R4.64], R6 ;  /* 0x0000000604007986 */ /* 0x004fe8000c101b08 */
[----:B------:R-:W2:Y:S04]  /*0170*/  LDG.E.64 R8, desc[UR8][R2.64+0x800] ;  /* 0x0008000802087981 */ /* 0x000ea8000c1e1b00 */
[----:B--2---:R-:W-:Y:S01]  /*0180*/  STG.E.64 desc[UR8][R4.64+0x800], R8 ;  /* 0x0008000804007986 */ /* 0x004fe2000c101b08 */
[----:B------:R-:W-:Y:S05]  /*0190*/  EXIT ;  /* 0x000000000000794d */ /* 0x000fea0003800000 */
.L_x_1026:
[----:B------:R-:W0:Y:S01]  /*01a0*/  S2R R0, SR_TID.X ;  /* 0x0000000000007919 */ /* 0x000e220000002100 */
[----:B------:R-:W-:Y:S01]  /*01b0*/  USHF.R.S32.HI UR7, URZ, 0x1f, UR6 ;  /* 0x0000001fff077899 */ /* 0x000fe20008011406 */
[----:B------:R-:W-:Y:S05]  /*01c0*/  BSSY.RECONVERGENT B0, `(.L_x_1027) ;  /* 0x0000015000007945 */ /* 0x000fea0003800200 */
[----:B------:R-:W-:Y:S01]  /*01d0*/  IMAD.U32 R3, RZ, RZ, UR7 ;  /* 0x00000007ff037e24 */ /* 0x000fe2000f8e00ff */
[C---:B0-----:R-:W-:Y:S01]  /*01e0*/  ISETP.LT.U32.AND P0, PT, R0.reuse, UR6, PT ;  /* 0x0000000600007c0c */ /* 0x041fe2000bf01070 */
[----:B------:R-:W-:-:S03]  /*01f0*/  VIADD R2, R0, 0x100 ;  /* 0x0000010000027836 */ /* 0x000fc60000000000 */
[----:B------:R-:W-:Y:S02]  /*0200*/  ISETP.GT.AND.EX P0, PT, R3, RZ, PT, P0 ;  /* 0x000000ff0300720c */ /* 0x000fe40003f04300 */
[----:B------:R-:W-:Y:S01]  /*0210*/  ISETP.LT.U32.AND P1, PT, R2, UR6, PT ;  /* 0x0000000602007c0c */ /* 0x000fe2000bf21070 */
[----:B------:R-:W-:-:S05]  /*0220*/  IMAD.U32 R2, RZ, RZ, UR7 ;  /* 0x00000007ff027e24 */ /* 0x000fca000f8e00ff */
[----:B------:R-:W-:-:S05]  /*0230*/  ISETP.GT.AND.EX P1, PT, R2, RZ, PT, P1 ;  /* 0x000000ff0200720c */ /* 0x000fca0003f24310 */
[----:B------:R-:W-:Y:S08]  /*0240*/  @!P0 BRA `(.L_x_1028) ;  /* 0x0000000000308947 */ /* 0x000ff00003800000 */
[----:B------:R-:W0:Y:S01]  /*0250*/  LDCU.64 UR10, c[0x0][0x388] ;  /* 0x00007100ff0a77ac */ /* 0x000e220008000a00 */
[----:B------:R-:W-:-:S05]  /*0260*/  IADD3 R2, P0, PT, R0, UR4, RZ ;  /* 0x0000000400027c10 */ /* 0x000fca000ff1e0ff */
[----:B------:R-:W-:Y:S02]  /*0270*/  IMAD.X R3, RZ, RZ, UR5, P0 ;  /* 0x00000005ff037e24 */ /* 0x000fe400080e06ff */
[----:B------:R-:W-:-:S03]  /*0280*/  IMAD.SHL.U32 R4, R2, 0x8, RZ ;  /* 0x0000000802047824 */ /* 0x000fc600078e00ff */
[----:B------:R-:W-:Y:S02]  /*0290*/  SHF.L.U64.HI R5, R2, 0x3, R3 ;  /* 0x0000000302057819 */ /* 0x000fe40000010203 */
[----:B0-----:R-:W-:-:S04]  /*02a0*/  IADD3 R2, P0, PT, R4, UR10, RZ ;  /* 0x0000000a04027c10 */ /* 0x001fc8000ff1e0ff */
[----:B------:R-:W-:Y:S01]  /*02b0*/  IADD3.X R3, PT, PT, R5, UR11, RZ, P0, !PT ;  /* 0x0000000b05037c10 */ /* 0x000fe200087fe4ff */
[----:B------:R-:W0:Y:S05]  /*02c0*/  LDCU.64 UR10, c[0x0][0x390] ;  /* 0x00007200ff0a77ac */ /* 0x000e2a0008000a00 */
[----:B------:R-:W2:Y:S01]  /*02d0*/  LDG.E.64 R2, desc[UR8][R2.64] ;  /* 0x0000000802027981 */ /* 0x000ea2000c1e1b00 */
[----:B0-----:R-:W-:-:S04]  /*02e0*/  IADD3 R4, P0, PT, R4, UR10, RZ ;  /* 0x0000000a04047c10 */ /* 0x001fc8000ff1e0ff */
[----:B------:R-:W-:-:S05]  /*02f0*/  IADD3.X R5, PT, PT, R5, UR11, RZ, P0, !PT ;  /* 0x0000000b05057c10 */ /* 0x000fca00087fe4ff */
[----:B--2---:R0:W-:Y:S04]  /*0300*/  STG.E.64 desc[UR8][R4.64], R2 ;  /* 0x0000000204007986 */ /* 0x0041e8000c101b08 */
.L_x_1028:
[----:B------:R-:W-:Y:S05]  /*0310*/  BSYNC.RECONVERGENT B0 ;  /* 0x0000000000007941 */ /* 0x000fea0003800200 */
.L_x_1027:
[----:B------:R-:W-:Y:S05]  /*0320*/  @!P1 EXIT ;  /* 0x000000000000994d */ /* 0x000fea0003800000 */
[----:B------:R-:W1:Y:S01]  /*0330*/  LDCU.64 UR6, c[0x0][0x388] ;  /* 0x00007100ff0677ac */ /* 0x000e620008000a00 */
[----:B------:R-:W-:-:S05]  /*0340*/  IADD3 R0, P0, PT, R0, UR4, RZ ;  /* 0x0000000400007c10 */ /* 0x000fca000ff1e0ff */
[----:B0-----:R-:W-:Y:S02]  /*0350*/  IMAD.X R3, RZ, RZ, UR5, P0 ;  /* 0x00000005ff037e24 */ /* 0x001fe400080e06ff */
[----:B------:R-:W-:-:S03]  /*0360*/  IMAD.SHL.U32 R4, R0, 0x8, RZ ;  /* 0x0000000800047824 */ /* 0x000fc600078e00ff */
[----:B------:R-:W-:Y:S02]  /*0370*/  SHF.L.U64.HI R0, R0, 0x3, R3 ;  /* 0x0000000300007819 */ /* 0x000fe40000010203 */
[----:B-1----:R-:W-:-:S04]  /*0380*/  IADD3 R2, P0, PT, R4, UR6, RZ ;  /* 0x0000000604027c10 */ /* 0x002fc8000ff1e0ff */
[----:B------:R-:W-:Y:S01]  /*0390*/  IADD3.X R3, PT, PT, R0, UR7, RZ, P0, !PT ;  /* 0x0000000700037c10 */ /* 0x000fe200087fe4ff */
[----:B------:R-:W0:Y:S05]  /*03a0*/  LDCU.64 UR6, c[0x0][0x390] ;  /* 0x00007200ff0677ac */ /* 0x000e2a0008000a00 */
[----:B------:R-:W2:Y:S01]  /*03b0*/  LDG.E.64 R2, desc[UR8][R2.64+0x800] ;  /* 0x0008000802027981 */ /* 0x000ea2000c1e1b00 */
[----:B0-----:R-:W-:-:S04]  /*03c0*/  IADD3 R4, P0, PT, R4, UR6, RZ ;  /* 0x0000000604047c10 */ /* 0x001fc8000ff1e0ff */
[----:B------:R-:W-:-:S05]  /*03d0*/  IADD3.X R5, PT, PT, R0, UR7, RZ, P0, !PT ;  /* 0x0000000700057c10 */ /* 0x000fca00087fe4ff */
[----:B--2---:R-:W-:Y:S01]  /*03e0*/  STG.E.64 desc[UR8][R4.64+0x800], R2 ;  /* 0x0008000204007986 */ /* 0x004fe2000c101b08 */
[----:B------:R-:W-:Y:S05]  /*03f0*/  EXIT ;  /* 0x000000000000794d */ /* 0x000fea0003800000 */
.L_x_1029:
        /* <DEDUP_REMOVED lines=16> */
.L_x_1065:


//--------------------- .text._ZN3cub18CUB_300001_SM_10006detail8for_each13static_kernelINS2_12policy_hub_t12policy_500_tElN6thrust24THRUST_300001_SM_1000_NS8cuda_cub6__fill7functorINS7_6detail15normal_iteratorINS7_10device_ptrIdEEEEdEEEEvT0_T1_ --------------------------
	.section	.text._ZN3cub18CUB_300001_SM_10006detail8for_each13static_kernelINS2_12policy_hub_t12policy_500_tElN6thrust24THRUST_300001_SM_1000_NS8cuda_cub6__fill7functorINS7_6detail15normal_iteratorINS7_10device_ptrIdEEEEdEEEEvT0_T1_,"ax",@progbits
	.align	128
        .global         _ZN3cub18CUB_300001_SM_10006detail8for_each13static_kernelINS2_12policy_hub_t12policy_500_tElN6thrust24THRUST_300001_SM_1000_NS8cuda_cub6__fill7functorINS7_6detail15normal_iteratorINS7_10device_ptrIdEEEEdEEEEvT0_T1_
        .type           _ZN3cub18CUB_300001_SM_10006detail8for_each13static_kernelINS2_12policy_hub_t12policy_500_tElN6thrust24THRUST_300001_SM_1000_NS8cuda_cub6__fill7functorINS7_6detail15normal_iteratorINS7_10device_ptrIdEEEEdEEEEvT0_T1_,@function
        .size           _ZN3cub18CUB_300001_SM_10006detail8for_each13static_kernelINS2_12policy_hub_t12policy_500_tElN6thrust24THRUST_300001_SM_1000_NS8cuda_cub6__fill7functorINS7_6detail15normal_iteratorINS7_10device_ptrIdEEEEdEEEEvT0_T1_,(.L_x_1066 - _ZN3cub18CUB_300001_SM_10006detail8for_each13static_kernelINS2_12policy_hub_t12policy_500_tElN6thrust24THRUST_300001_SM_1000_NS8cuda_cub6__fill7functorINS7_6detail15normal_iteratorINS7_10device_ptrIdEEEEdEEEEvT0_T1_)
        .other          _ZN3cub18CUB_300001_SM_10006detail8for_each13static_kernelINS2_12policy_hub_t12policy_500_tElN6thrust24THRUST_300001_SM_1000_NS8cuda_cub6__fill7functorINS7_6detail15normal_iteratorINS7_10device_ptrIdEEEEdEEEEvT0_T1_,@"STO_CUDA_ENTRY STV_DEFAULT"
_ZN3cub18CUB_300001_SM_10006detail8for_each13static_kernelINS2_12policy_hub_t12policy_500_tElN6thrust24THRUST_300001_SM_1000_NS8cuda_cub6__fill7functorINS7_6detail15normal_iteratorINS7_10device_ptrIdEEEEdEEEEvT0_T1_:
.text._ZN3cub18CUB_300001_SM_10006detail8for_each13static_kernelINS2_12policy_hub_t12policy_500_tElN6thrust24THRUST_300001_SM_1000_NS8cuda_cub6__fill7functorINS7_6detail15normal_iteratorINS7_10device_ptrIdEEEEdEEEEvT0_T1_:
        /* <DEDUP_REMOVED lines=12> */
[----:B------:R-:W2:Y:S01]  /*00c0*/  LDC.64 R4, c[0x0][0x390] ;  /* 0x0000e400ff047b82 */ /* 0x000ea20000000a00 */
[----:B0-----:R-:W-:-:S05]  /*00d0*/  IADD3 R0, P0, PT, R0, UR4, RZ ;  /* 0x0000000400007c10 */ /* 0x001fca000ff1e0ff */
[----:B------:R-:W-:Y:S01]  /*00e0*/  IMAD.X R3, RZ, RZ, UR5, P0 ;  /* 0x00000005ff037e24 */ /* 0x000fe200080e06ff */
[----:B-1----:R-:W-:-:S04]  /*00f0*/  LEA R2, P0, R0, UR6, 0x3 ;  /* 0x0000000600027c11 */ /* 0x002fc8000f8018ff */
[----:B------:R-:W-:-:S05]  /*0100*/  LEA.HI.X R3, R0, UR7, R3, 0x3, P0 ;  /* 0x0000000700037c11 */ /* 0x000fca00080f1c03 */
[----:B--2---:R-:W-:Y:S04]  /*0110*/  STG.E.64 desc[UR8][R2.64], R4 ;  /* 0x0000000402007986 */ /* 0x004fe8000c101b08 */
[----:B------:R-:W-:Y:S01]  /*0120*/  STG.E.64 desc[UR8][R2.64+0x800], R4 ;  /* 0x0008000402007986 */ /* 0x000fe2000c101b08 */
[----:B------:R-:W-:Y:S05]  /*0130*/  EXIT ;  /* 0x000000000000794d */ /* 0x000fea0003800000 */
.L_x_1030:
[----:B------:R-:W0:Y:S01]  /*0140*/  S2R R0, SR_TID.X ;  /* 0x0000000000007919 */ /* 0x000e220000002100 */
[----:B------:R-:W-:Y:S01]  /*0150*/  USHF.R.S32.HI UR7, URZ, 0x1f, UR6 ;  /* 0x0000001fff077899 */ /* 0x000fe20008011406 */
[----:B------:R-:W1:Y:S05]  /*0160*/  LDCU.64 UR10, c[0x0][0x388] ;  /* 0x00007100ff0a77ac */ /* 0x000e6a0008000a00 */
[----:B------:R-:W-:Y:S02]  /*0170*/  IMAD.U32 R2, RZ, RZ, UR7 ;  /* 0x00000007ff027e24 */ /* 0x000fe4000f8e00ff */
[----:B------:R-:W-:Y:S01]  /*0180*/  IMAD.U32 R6, RZ, RZ, UR7 ;  /* 0x00000007ff067e24 */ /* 0x000fe2000f8e00ff */
[----:B0-----:R-:W-:-:S04]  /*0190*/  ISETP.LT.U32.AND P0, PT, R0, UR6, PT ;  /* 0x0000000600007c0c */ /* 0x001fc8000bf01070 */
[----:B------:R-:W-:Y:S01]  /*01a0*/  ISETP.GT.AND.EX P0, PT, R2, RZ, PT, P0 ;  /* 0x000000ff0200720c */ /* 0x000fe20003f04300 */
[C---:B------:R-:W-:Y:S01]  /*01b0*/  VIADD R2, R0.reuse, 0x100 ;  /* 0x0000010000027836 */ /* 0x040fe20000000000 */
[----:B------:R-:W-:-:S04]  /*01c0*/  IADD3 R0, P2, PT, R0, UR4, RZ ;  /* 0x0000000400007c10 */ /* 0x000fc8000ff5e0ff */
[----:B------:R-:W-:Y:S01]  /*01d0*/  ISETP.LT.U32.AND P1, PT, R2, UR6, PT ;  /* 0x0000000602007c0c */ /* 0x000fe2000bf21070 */
[----:B------:R-:W-:Y:S01]  /*01e0*/  IMAD.X R3, RZ, RZ, UR5, P2 ;  /* 0x00000005ff037e24 */ /* 0x000fe200090e06ff */
[----:B-1----:R-:W-:Y:S02]  /*01f0*/  LEA R2, P2, R0, UR10, 0x3 ;  /* 0x0000000a00027c11 */ /* 0x002fe4000f8418ff */
[----:B------:R-:W-:Y:S02]  /*0200*/  ISETP.GT.AND.EX P1, PT, R6, RZ, PT, P1 ;  /* 0x000000ff0600720c */ /* 0x000fe40003f24310 */
[----:B------:R-:W-:Y:S01]  /*0210*/  LEA.HI.X R3, R0, UR11, R3, 0x3, P2 ;  /* 0x0000000b00037c11 */ /* 0x000fe200090f1c03 */
[----:B------:R-:W0:Y:S04]  /*0220*/  @P0 LDC.64 R4, c[0x0][0x390] ;  /* 0x0000e400ff040b82 */ /* 0x000e280000000a00 */
[----:B0-----:R0:W-:Y:S06]  /*0230*/  @P0 STG.E.64 desc[UR8][R2.64], R4 ;  /* 0x0000000402000986 */ /* 0x0011ec000c101b08 */
[----:B------:R-:W-:Y:S05]  /*0240*/  @!P1 EXIT ;  /* 0x000000000000994d */ /* 0x000fea0003800000 */
[----:B0-----:R-:W0:Y:S02]  /*0250*/  LDC.64 R4, c[0x0][0x390] ;  /* 0x0000e400ff047b82 */ /* 0x001e240000000a00 */
[----:B0-----:R-:W-:Y:S01]  /*0260*/  STG.E.64 desc[UR8][R2.64+0x800], R4 ;  /* 0x0008000402007986 */ /* 0x001fe2000c101b08 */
[----:B------:R-:W-:Y:S05]  /*0270*/  EXIT ;  /* 0x000000000000794d */ /* 0x000fea0003800000 */
.L_x_1031:
        /* <DEDUP_REMOVED lines=16> */
.L_x_1066:


//--------------------- .text._ZN3cub18CUB_300001_SM_10006detail8for_each13static_kernelINS2_12policy_hub_t12policy_500_tEmN6thrust24THRUST_300001_SM_1000_NS8cuda_cub20__uninitialized_fill7functorINS7_10device_ptrIdEEdEEEEvT0_T1_ --------------------------
	.section	.text._ZN3cub18CUB_300001_SM_10006detail8for_each13static_kernelINS2_12policy_hub_t12policy_500_tEmN6thrust24THRUST_300001_SM_1000_NS8cuda_cub20__uninitialized_fill7functorINS7_10device_ptrIdEEdEEEEvT0_T1_,"ax",@progbits
	.align	128
        .global         _ZN3cub18CUB_300001_SM_10006detail8for_each13static_kernelINS2_12policy_hub_t12policy_500_tEmN6thrust24THRUST_300001_SM_1000_NS8cuda_cub20__uninitialized_fill7functorINS7_10device_ptrIdEEdEEEEvT0_T1_
        .type           _ZN3cub18CUB_300001_SM_10006detail8for_each13static_kernelINS2_12policy_hub_t12policy_500_tEmN6thrust24THRUST_300001_SM_1000_NS8cuda_cub20__uninitialized_fill7functorINS7_10device_ptrIdEEdEEEEvT0_T1_,@function
        .size           _ZN3cub18CUB_300001_SM_10006detail8for_each13static_kernelINS2_12policy_hub_t12policy_500_tEmN6thrust24THRUST_300001_SM_1000_NS8cuda_cub20__uninitialized_fill7functorINS7_10device_ptrIdEEdEEEEvT0_T1_,(.L_x_1067 - _ZN3cub18CUB_300001_SM_10006detail8for_each13static_kernelINS2_12policy_hub_t12policy_500_tEmN6thrust24THRUST_300001_SM_1000_NS8cuda_cub20__uninitialized_fill7functorINS7_10device_ptrIdEEdEEEEvT0_T1_)
        .other          _ZN3cub18CUB_300001_SM_10006detail8for_each13static_kernelINS2_12policy_hub_t12policy_500_tEmN6thrust24THRUST_300001_SM_1000_NS8cuda_cub20__uninitialized_fill7functorINS7_10device_ptrIdEEdEEEEvT0_T1_,@"STO_CUDA_ENTRY STV_DEFAULT"
_ZN3cub18CUB_300001_SM_10006detail8for_each13static_kernelINS2_12policy_hub_t12policy_500_tEmN6thrust24THRUST_300001_SM_1000_NS8cuda_cub20__uninitialized_fill7functorINS7_10device_ptrIdEEdEEEEvT0_T1_:
.text._ZN3cub18CUB_300001_SM_10006detail8for_each13static_kernelINS2_12policy_hub_t12policy_500_tEmN6thrust24THRUST_300001_SM_1000_NS8cuda_cub20__uninitialized_fill7functorINS7_10device_ptrIdEEdEEEEvT0_T1_:
        /* <DEDUP_REMOVED lines=8> */
[----:B------:R-:W-:-:S09]  /*0080*/  UISETP.GE.U32.AND.EX UP0, UPT, UR7, URZ, UPT, UP0 ;  /* 0x000000ff0700728c */ /* 0x000fd2000bf06100 */
        /* <DEDUP_REMOVED lines=11> */
.L_x_1032:
[----:B------:R-:W0:Y:S01]  /*0140*/  S2R R0, SR_TID.X ;  /* 0x0000000000007919 */ /* 0x000e220000002100 */
[----:B------:R-:W-:Y:S01]  /*0150*/  IMAD.U32 R2, RZ, RZ, UR7 ;  /* 0x00000007ff027e24 */ /* 0x000fe2000f8e00ff */
[----:B------:R-:W1:Y:S01]  /*0160*/  LDCU.64 UR10, c[0x0][0x388] ;  /* 0x00007100ff0a77ac */ /* 0x000e620008000a00 */
[----:B------:R-:W-:Y:S01]  /*0170*/  IMAD.U32 R6, RZ, RZ, UR7 ;  /* 0x00000007ff067e24 */ /* 0x000fe2000f8e00ff */
[----:B0-----:R-:W-:-:S04]  /*0180*/  ISETP.LT.U32.AND P0, PT, R0, UR6, PT ;  /* 0x0000000600007c0c */ /* 0x001fc8000bf01070 */
[----:B------:R-:W-:Y:S01]  /*0190*/  ISETP.GT.U32.AND.EX P0, PT, R2, RZ, PT, P0 ;  /* 0x000000ff0200720c */ /* 0x000fe20003f04100 */
[C---:B------:R-:W-:Y:S01]  /*01a0*/  VIADD R2, R0.reuse, 0x100 ;  /* 0x0000010000027836 */ /* 0x040fe20000000000 */
[----:B------:R-:W-:-:S04]  /*01b0*/  IADD3 R0, P2, PT, R0, UR4, RZ ;  /* 0x0000000400007c10 */ /* 0x000fc8000ff5e0ff */
[----:B------:R-:W-:Y:S01]  /*01c0*/  ISETP.LT.U32.AND P1, PT, R2, UR6, PT ;  /* 0x0000000602007c0c */ /* 0x000fe2000bf21070 */
[----:B------:R-:W-:Y:S01]  /*01d0*/  IMAD.X R3, RZ, RZ, UR5, P2 ;  /* 0x00000005ff037e24 */ /* 0x000fe200090e06ff */
[----:B-1----:R-:W-:Y:S02]  /*01e0*/  LEA R2, P2, R0, UR10, 0x3 ;  /* 0x0000000a00027c11 */ /* 0x002fe4000f8418ff */
[----:B------:R-:W-:Y:S02]  /*01f0*/  ISETP.GT.U32.AND.EX P1, PT, R6, RZ, PT, P1 ;  /* 0x000000ff0600720c */ /* 0x000fe40003f24110 */
[----:B------:R-:W-:Y:S01]  /*0200*/  LEA.HI.X R3, R0, UR11, R3, 0x3, P2 ;  /* 0x0000000b00037c11 */ /* 0x000fe200090f1c03 */
[----:B------:R-:W0:Y:S04]  /*0210*/  @P0 LDC.64 R4, c[0x0][0x390] ;  /* 0x0000e400ff040b82 */ /* 0x000e280000000a00 */
[----:B0-----:R0:W-:Y:S06]  /*0220*/  @P0 STG.E.64 desc[UR8][R2.64], R4 ;  /* 0x0000000402000986 */ /* 0x0011ec000c101b08 */
[----:B------:R-:W-:Y:S05]  /*0230*/  @!P1 EXIT ;  /* 0x000000000000994d */ /* 0x000fea0003800000 */
[----:B0-----:R-:W0:Y:S02]  /*0240*/  LDC.64 R4, c[0x0][0x390] ;  /* 0x0000e400ff047b82 */ /* 0x001e240000000a00 */
[----:B0-----:R-:W-:Y:S01]  /*0250*/  STG.E.64 desc[UR8][R2.64+0x800], R4 ;  /* 0x0008000402007986 */ /* 0x001fe2000c101b08 */
[----:B------:R-:W-:Y:S05]  /*0260*/  EXIT ;  /* 0x000000000000794d */ /* 0x000fea0003800000 */
.L_x_1033:
        /* <DEDUP_REMOVED lines=9> */
.L_x_1067:


//--------------------- .text._ZN3cub18CUB_300001_SM_10006detail11EmptyKernelIvEEvv --------------------------
	.section	.text._ZN3cub18CUB_300001_SM_10006detail11EmptyKernelIvEEvv,"ax",@progbits
	.align	128
        .global         _ZN3cub18CUB_300001_SM_10006detail11EmptyKernelIvEEvv
        .type           _ZN3cub18CUB_300001_SM_10006detail11EmptyKernelIvEEvv,@function
        .size           _ZN3cub18CUB_300001_SM_10006detail11EmptyKernelIvEEvv,(.L_x_1068 - _ZN3cub18CUB_300001_SM_10006detail11EmptyKernelIvEEvv)
        .other          _ZN3cub18CUB_300001_SM_10006detail11EmptyKernelIvEEvv,@"STO_CUDA_ENTRY STV_DEFAULT"
_ZN3cub18CUB_300001_SM_10006detail11EmptyKernelIvEEvv:
.text._ZN3cub18CUB_300001_SM_10006detail11EmptyKernelIvEEvv:
[----:B------:R-:W-:Y:S01]  /*0000*/  LDC R1, c[0x0][0x37c] ;  /* 0x0000df00ff017b82 */ /* 0x000fe20000000800 */
[----:B------:R-:W-:Y:S05]  /*0010*/  EXIT ;  /* 0x000000000000794d */ /* 0x000fea0003800000 */
.L_x_1034:
        /* <DEDUP_REMOVED lines=14> */
.L_x_1068:


//--------------------- .nv.shared._ZN3cub18CUB_300001_SM_10006detail6reduce28DeviceReduceSingleTileKernelINS2_10policy_hubIfyN4cuda3std3__44plusIfEEE10Policy1000EPfPdiS9_dfNS7_10__identityEEEvT0_T1_T2_T3_T4_T6_ --------------------------
	.section	.nv.shared._ZN3cub18CUB_300001_SM_10006detail6reduce28DeviceReduceSingleTileKernelINS2_10policy_hubIfyN4cuda3std3__44plusIfEEE10Policy1000EPfPdiS9_dfNS7_10__identityEEEvT0_T1_T2_T3_T4_T6_,"aw",@nobits
	.sectionflags	@""
	.align	128
.nv.shared._ZN3cub18CUB_300001_SM_10006detail6reduce28DeviceReduceSingleTileKernelINS2_10policy_hubIfyN4cuda3std3__44plusIfEEE10Policy1000EPfPdiS9_dfNS7_10__identityEEEvT0_T1_T2_T3_T4_T6_:
	.zero		1152


//--------------------- .nv.shared.reserved.0     --------------------------
	.section	.nv.shared.reserved.0,"aw",@nobits
	.weak		__nv_reservedSMEM_offset_0_alias
	.size		__nv_reservedSMEM_offset_0_alias, 0, 64
	.other		__nv_reservedSMEM_offset_0_alias,@"STO_CUDA_RESERVED_SHARED STV_DEFAULT"
__nv_reservedSMEM_offset_0_alias:
	.zero		0
	.zero		64


//--------------------- .nv.global                --------------------------
	.section	.nv.global,"aw",@nobits
.nv.global:
	.type		_ZN30_INTERNAL_2138dac1_4_k_cu_main6thrust24THRUST_300001_SM_1000_NS3seqE,@object
	.size		_ZN30_INTERNAL_2138dac1_4_k_cu_main6thrust24THRUST_300001_SM_1000_NS3seqE,(_ZN30_INTERNAL_2138dac1_4_k_cu_main4cuda3std3__48in_placeE - _ZN30_INTERNAL_2138dac1_4_k_cu_main6thrust24THRUST_300001_SM_1000_NS3seqE)
_ZN30_INTERNAL_2138dac1_4_k_cu_main6thrust24THRUST_300001_SM_1000_NS3seqE:
	.zero		1
	.type		_ZN30_INTERNAL_2138dac1_4_k_cu_main4cuda3std3__48in_placeE,@object
	.size		_ZN30_INTERNAL_2138dac1_4_k_cu_main4cuda3std3__48in_placeE,(_ZN30_INTERNAL_2138dac1_4_k_cu_main4cuda3std6ranges3__45__cpo4sizeE - _ZN30_INTERNAL_2138dac1_4_k_cu_main4cuda3std3__48in_placeE)
_ZN30_INTERNAL_2138dac1_4_k_cu_main4cuda3std3__48in_placeE:
	.zero		1
	.type		_ZN30_INTERNAL_2138dac1_4_k_cu_main4cuda3std6ranges3__45__cpo4sizeE,@object
	.size		_ZN30_INTERNAL_2138dac1_4_k_cu_main4cuda3std6ranges3__45__cpo4sizeE,(_ZN30_INTERNAL_2138dac1_4_k_cu_main6thrust24THRUST_300001_SM_1000_NS12placeholders2_3E - _ZN30_INTERNAL_2138dac1_4_k_cu_main4cuda3std6ranges3__45__cpo4sizeE)
_ZN30_INTERNAL_2138dac1_4_k_cu_main4cuda3std6ranges3__45__cpo4sizeE:
	.zero		1
	.type		_ZN30_INTERNAL_2138dac1_4_k_cu_main6thrust24THRUST_300001_SM_1000_NS12placeholders2_3E,@object
	.size		_ZN30_INTERNAL_2138dac1_4_k_cu_main6thrust24THRUST_300001_SM_1000_NS12placeholders2_3E,(_ZN30_INTERNAL_2138dac1_4_k_cu_main4cuda3std3__45__cpo6cbeginE - _ZN30_INTERNAL_2138dac1_4_k_cu_main6thrust24THRUST_300001_SM_1000_NS12placeholders2_3E)
_ZN30_INTERNAL_2138dac1_4_k_cu_main6thrust24THRUST_300001_SM_1000_NS12placeholders2_3E:
	.zero		1
	.type		_ZN30_INTERNAL_2138dac1_4_k_cu_main4cuda3std3__45__cpo6cbeginE,@object
	.size		_ZN30_INTERNAL_2138dac1_4_k_cu_main4cuda3std3__45__cpo6cbeginE,(_ZN30_INTERNAL_2138dac1_4_k_cu_main4cuda3std6ranges3__45__cpo6cbeginE - _ZN30_INTERNAL_2138dac1_4_k_cu_main4cuda3std3__45__cpo6cbeginE)
_ZN30_INTERNAL_2138dac1_4_k_cu_main4cuda3std3__45__cpo6cbeginE:
	.zero		1
	.type		_ZN30_INTERNAL_2138dac1_4_k_cu_main4cuda3std6ranges3__45__cpo6cbeginE,@object
	.size		_ZN30_INTERNAL_2138dac1_4_k_cu_main4cuda3std6ranges3__45__cpo6cbeginE,(_ZN30_INTERNAL_2138dac1_4_k_cu_main6thrust24THRUST_300001_SM_1000_NS12placeholders2_7E - _ZN30_INTERNAL_2138dac1_4_k_cu_main4cuda3std6ranges3__45__cpo6cbeginE)
_ZN30_INTERNAL_2138dac1_4_k_cu_main4cuda3std6ranges3__45__cpo6cbeginE:
	.zero		1
	.type		_ZN30_INTERNAL_2138dac1_4_k_cu_main6thrust24THRUST_300001_SM_1000_NS12placeholders2_7E,@object
	.size		_ZN30_INTERNAL_2138dac1_4_k_cu_main6thrust24THRUST_300001_SM_1000_NS12placeholders2_7E,(_ZN30_INTERNAL_2138dac1_4_k_cu_main4cuda3std3__45__cpo7crbeginE - _ZN30_INTERNAL_2138dac1_4_k_cu_main6thrust24THRUST_300001_SM_1000_NS12placeholders2_7E)
_ZN30_INTERNAL_2138dac1_4_k_cu_main6thrust24THRUST_300001_SM_1000_NS12placeholders2_7E:
	.zero		1
	.type		_ZN30_INTERNAL_2138dac1_4_k_cu_main4cuda3std3__45__cpo7crbeginE,@object
	.size		_ZN30_INTERNAL_2138dac1_4_k_cu_main4cuda3std3__45__cpo7crbeginE,(_ZN30_INTERNAL_2138dac1_4_k_cu_main4cuda3std6ranges3__45__cpo4nextE - _ZN30_INTERNAL_2138dac1_4_k_cu_main4cuda3std3__45__cpo7crbeginE)
_ZN30_INTERNAL_2138dac1_4_k_cu_main4cuda3std3__45__cpo7crbeginE:
	.zero		1
	.type		_ZN30_INTERNAL_2138dac1_4_k_cu_main4cuda3std6ranges3__45__cpo4nextE,@object
	.size		_ZN30_INTERNAL_2138dac1_4_k_cu_main4cuda3std6ranges3__45__cpo4nextE,(_ZN30_INTERNAL_2138dac1_4_k_cu_main4cuda3std6ranges3__45__cpo4swapE - _ZN30_INTERNAL_2138dac1_4_k_cu_main4cuda3std6ranges3__45__cpo4nextE)
_ZN30_INTERNAL_2138dac1_4_k_cu_main4cuda3std6ranges3__45__cpo4nextE:
	.zero		1
	.type		_ZN30_INTERNAL_2138dac1_4_k_cu_main4cuda3std6ranges3__45__cpo4swapE,@object
	.size		_ZN30_INTERNAL_2138dac1_4_k_cu_main4cuda3std6ranges3__45__cpo4swapE,(_ZN30_INTERNAL_2138dac1_4_k_cu_main6thrust24THRUST_300001_SM_1000_NS8cuda_cub10par_nosyncE - _ZN30_INTERNAL_2138dac1_4_k_cu_main4cuda3std6ranges3__45__cpo4swapE)
_ZN30_INTERNAL_2138dac1_4_k_cu_main4cuda3std6ranges3__45__cpo4swapE:
	.zero		1
	.type		_ZN30_INTERNAL_2138dac1_4_k_cu_main6thrust24THRUST_300001_SM_1000_NS8cuda_cub10par_nosyncE,@object
	.size		_ZN30_INTERNAL_2138dac1_4_k_cu_main6thrust24THRUST_300001_SM_1000_NS8cuda_cub10par_nosyncE,(_ZN30_INTERNAL_2138dac1_4_k_cu_main6thrust24THRUST_300001_SM_1000_NS12placeholders2_9E - _ZN30_INTERNAL_2138dac1_4_k_cu_main6thrust24THRUST_300001_SM_1000_NS8cuda_cub10par_nosyncE)
_ZN30_INTERNAL_2138dac1_4_k_cu_main6thrust24THRUST_300001_SM_1000_NS8cuda_cub10par_nosyncE:
	.zero		1
	.type		_ZN30_INTERNAL_2138dac1_4_k_cu_main6thrust24THRUST_300001_SM_1000_NS12placeholders2_9E,@object
	.size		_ZN30_INTERNAL_2138dac1_4_k_cu_main6thrust24THRUST_300001_SM_1000_NS12placeholders2_9E,(_ZN30_INTERNAL_2138dac1_4_k_cu_main4cuda3std3__432_GLOBAL__N__2138dac1_4_k_cu_main6ignoreE - _ZN30_INTERNAL_2138dac1_4_k_cu_main6thrust24THRUST_300001_SM_1000_NS12placeholders2_9E)
_ZN30_INTERNAL_2138dac1_4_k_cu_main6thrust24THRUST_300001_SM_1000_NS12placeholders2_9E:
	.zero		1
	.type		_ZN30_INTERNAL_2138dac1_4_k_cu_main4cuda3std3__432_GLOBAL__N__2138dac1_4_k_cu_main6ignoreE,@object
	.size		_ZN30_INTERNAL_2138dac1_4_k_cu_main4cuda3std3__432_GLOBAL__N__2138dac1_4_k_cu_main6ignoreE,(_ZN30_INTERNAL_2138dac1_4_k_cu_main4cuda3std6ranges3__45__cpo4dataE - _ZN30_INTERNAL_2138dac1_4_k_cu_main4cuda3std3__432_GLOBAL__N__2138dac1_4_k_cu_main6ignoreE)
_ZN30_INTERNAL_2138dac1_4_k_cu_main4cuda3std3__432_GLOBAL__N__2138dac1_4_k_cu_main6ignoreE:
	.zero		1
	.type		_ZN30_INTERNAL_2138dac1_4_k_cu_main4cuda3std6ranges3__45__cpo4dataE,@object
	.size		_ZN30_INTERNAL_2138dac1_4_k_cu_main4cuda3std6ranges3__45__cpo4dataE,(_ZN30_INTERNAL_2138dac1_4_k_cu_main6thrust24THRUST_300001_SM_1000_NS12placeholders2_1E - _ZN30_INTERNAL_2138dac1_4_k_cu_main4cuda3std6ranges3__45__cpo4dataE)
_ZN30_INTERNAL_2138dac1_4_k_cu_main4cuda3std6ranges3__45__cpo4dataE:
	.zero		1
	.type		_ZN30_INTERNAL_2138dac1_4_k_cu_main6thrust24THRUST_300001_SM_1000_NS12placeholders2_1E,@object
	.size		_ZN30_INTERNAL_2138dac1_4_k_cu_main6thrust24THRUST_300001_SM_1000_NS12placeholders2_1E,(_ZN30_INTERNAL_2138dac1_4_k_cu_main4cuda3std3__45__cpo5beginE - _ZN30_INTERNAL_2138dac1_4_k_cu_main6thrust24THRUST_300001_SM_1000_NS12placeholders2_1E)
_ZN30_INTERNAL_2138dac1_4_k_cu_main6thrust24THRUST_300001_SM_1000_NS12placeholders2_1E:
	.zero		1
	.type		_ZN30_INTERNAL_2138dac1_4_k_cu_main4cuda3std3__45__cpo5beginE,@object
	.size		_ZN30_INTERNAL_2138dac1_4_k_cu_main4cuda3std3__45__cpo5beginE,(_ZN30_INTERNAL_2138dac1_4_k_cu_main4cuda3std6ranges3__45__cpo5beginE - _ZN30_INTERNAL_2138dac1_4_k_cu_main4cuda3std3__45__cpo5beginE)
_ZN30_INTERNAL_2138dac1_4_k_cu_main4cuda3std3__45__cpo5beginE:
	.zero		1
	.type		_ZN30_INTERNAL_2138dac1_4_k_cu_main4cuda3std6ranges3__45__cpo5beginE,@object
	.size		_ZN30_INTERNAL_2138dac1_4_k_cu_main4cuda3std6ranges3__45__cpo5beginE,(_ZN30_INTERNAL_2138dac1_4_k_cu_main6thrust24THRUST_300001_SM_1000_NS12placeholders2_5E - _ZN30_INTERNAL_2138dac1_4_k_cu_main4cuda3std6ranges3__45__cpo5beginE)
_ZN30_INTERNAL_2138dac1_4_k_cu_main4cuda3std6ranges3__45__cpo5beginE:
	.zero		1
	.type		_ZN30_INTERNAL_2138dac1_4_k_cu_main6thrust24THRUST_300001_SM_1000_NS12placeholders2_5E,@object
	.size		_ZN30_INTERNAL_2138dac1_4_k_cu_main6thrust24THRUST_300001_SM_1000_NS12placeholders2_5E,(_ZN30_INTERNAL_2138dac1_4_k_cu_main4cuda3std3__45__cpo6rbeginE - _ZN30_INTERNAL_2138dac1_4_k_cu_main6thrust24THRUST_300001_SM_1000_NS12placeholders2_5E)
_ZN30_INTERNAL_2138dac1_4_k_cu_main6thrust24THRUST_300001_SM_1000_NS12placeholders2_5E:
	.zero		1
	.type		_ZN30_INTERNAL_2138dac1_4_k_cu_main4cuda3std3__45__cpo6rbeginE,@object
	.size		_ZN30_INTERNAL_2138dac1_4_k_cu_main4cuda3std3__45__cpo6rbeginE,(_ZN30_INTERNAL_2138dac1_4_k_cu_main4cuda3std6ranges3__45__cpo7advanceE - _ZN30_INTERNAL_2138dac1_4_k_cu_main4cuda3std3__45__cpo6rbeginE)
_ZN30_INTERNAL_2138dac1_4_k_cu_main4cuda3std3__45__cpo6rbeginE:
	.zero		1
	.type		_ZN30_INTERNAL_2138dac1_4_k_cu_main4cuda3std6ranges3__45__cpo7advanceE,@object
	.size		_ZN30_INTERNAL_2138dac1_4_k_cu_main4cuda3std6ranges3__45__cpo7advanceE,(_ZN30_INTERNAL_2138dac1_4_k_cu_main4cuda3std3__47nulloptE - _ZN30_INTERNAL_2138dac1_4_k_cu_main4cuda3std6ranges3__45__cpo7advanceE)
_ZN30_INTERNAL_2138dac1_4_k_cu_main4cuda3std6ranges3__45__cpo7advanceE:
	.zero		1
	.type		_ZN30_INTERNAL_2138dac1_4_k_cu_main4cuda3std3__47nulloptE,@object
	.size		_ZN30_INTERNAL_2138dac1_4_k_cu_main4cuda3std3__47nulloptE,(_ZN30_INTERNAL_2138dac1_4_k_cu_main4cuda3std6ranges3__45__cpo8distanceE - _ZN30_INTERNAL_2138dac1_4_k_cu_main4cuda3std3__47nulloptE)
_ZN30_INTERNAL_2138dac1_4_k_cu_main4cuda3std3__47nulloptE:
	.zero		1
	.type		_ZN30_INTERNAL_2138dac1_4_k_cu_main4cuda3std6ranges3__45__cpo8distanceE,@object
	.size		_ZN30_INTERNAL_2138dac1_4_k_cu_main4cuda3std6ranges3__45__cpo8distanceE,(_ZN30_INTERNAL_2138dac1_4_k_cu_main6thrust24THRUST_300001_SM_1000_NS12placeholders3_10E - _ZN30_INTERNAL_2138dac1_4_k_cu_main4cuda3std6ranges3__45__cpo8distanceE)
_ZN30_INTERNAL_2138dac1_4_k_cu_main4cuda3std6ranges3__45__cpo8distanceE:
	.zero		1
	.type		_ZN30_INTERNAL_2138dac1_4_k_cu_main6thrust24THRUST_300001_SM_1000_NS12placeholders3_10E,@object
	.size		_ZN30_INTERNAL_2138dac1_4_k_cu_main6thrust24THRUST_300001_SM_1000_NS12placeholders3_10E,(_ZN30_INTERNAL_2138dac1_4_k_cu_main4cuda3std3__419piecewise_constructE - _ZN30_INTERNAL_2138dac1_4_k_cu_main6thrust24THRUST_300001_SM_1000_NS12placeholders3_10E)
_ZN30_INTERNAL_2138dac1_4_k_cu_main6thrust24THRUST_300001_SM_1000_NS12placeholders3_10E:
	.zero		1
	.type		_ZN30_INTERNAL_2138dac1_4_k_cu_main4cuda3std3__419piecewise_constructE,@object
	.size		_ZN30_INTERNAL_2138dac1_4_k_cu_main4cuda3std3__419piecewise_constructE,(_ZN30_INTERNAL_2138dac1_4_k_cu_main4cuda3std6ranges3__45__cpo5cdataE - _ZN30_INTERNAL_2138dac1_4_k_cu_main4cuda3std3__419piecewise_constructE)
_ZN30_INTERNAL_2138dac1_4_k_cu_main4cuda3std3__419piecewise_constructE:
	.zero		1
	.type		_ZN30_INTERNAL_2138dac1_4_k_cu_main4cuda3std6ranges3__45__cpo5cdataE,@object
	.size		_ZN30_INTERNAL_2138dac1_4_k_cu_main4cuda3std6ranges3__45__cpo5cdataE,(_ZN30_INTERNAL_2138dac1_4_k_cu_main6thrust24THRUST_300001_SM_1000_NS12placeholders2_2E - _ZN30_INTERNAL_2138dac1_4_k_cu_main4cuda3std6ranges3__45__cpo5cdataE)
_ZN30_INTERNAL_2138dac1_4_k_cu_main4cuda3std6ranges3__45__cpo5cdataE:
	.zero		1
	.type		_ZN30_INTERNAL_2138dac1_4_k_cu_main6thrust24THRUST_300001_SM_1000_NS12placeholders2_2E,@object
	.size		_ZN30_INTERNAL_2138dac1_4_k_cu_main6thrust24THRUST_300001_SM_1000_NS12placeholders2_2E,(_ZN30_INTERNAL_2138dac1_4_k_cu_main4cuda3std3__45__cpo3endE - _ZN30_INTERNAL_2138dac1_4_k_cu_main6thrust24THRUST_300001_SM_1000_NS12placeholders2_2E)
_ZN30_INTERNAL_2138dac1_4_k_cu_main6thrust24THRUST_300001_SM_1000_NS12placeholders2_2E:
	.zero		1
	.type		_ZN30_INTERNAL_2138dac1_4_k_cu_main4cuda3std3__45__cpo3endE,@object
	.size		_ZN30_INTERNAL_2138dac1_4_k_cu_main4cuda3std3__45__cpo3endE,(_ZN30_INTERNAL_2138dac1_4_k_cu_main4cuda3std6ranges3__45__cpo3endE - _ZN30_INTERNAL_2138dac1_4_k_cu_main4cuda3std3__45__cpo3endE)
_ZN30_INTERNAL_2138dac1_4_k_cu_main4cuda3std3__45__cpo3endE:
	.zero		1
	.type		_ZN30_INTERNAL_2138dac1_4_k_cu_main4cuda3std6ranges3__45__cpo3endE,@object
	.size		_ZN30_INTERNAL_2138dac1_4_k_cu_main4cuda3std6ranges3__45__cpo3endE,(_ZN30_INTERNAL_2138dac1_4_k_cu_main6thrust24THRUST_300001_SM_1000_NS12placeholders2_6E - _ZN30_INTERNAL_2138dac1_4_k_cu_main4cuda3std6ranges3__45__cpo3endE)
_ZN30_INTERNAL_2138dac1_4_k_cu_main4cuda3std6ranges3__45__cpo3endE:
	.zero		1
	.type		_ZN30_INTERNAL_2138dac1_4_k_cu_main6thrust24THRUST_300001_SM_1000_NS12placeholders2_6E,@object
	.size		_ZN30_INTERNAL_2138dac1_4_k_cu_main6thrust24THRUST_300001_SM_1000_NS12placeholders2_6E,(_ZN30_INTERNAL_2138dac1_4_k_cu_main4cuda3std3__45__cpo4rendE - _ZN30_INTERNAL_2138dac1_4_k_cu_main6thrust24THRUST_300001_SM_1000_NS12placeholders2_6E)
_ZN30_INTERNAL_2138dac1_4_k_cu_main6thrust24THRUST_300001_SM_1000_NS12placeholders2_6E:
	.zero		1
	.type		_ZN30_INTERNAL_2138dac1_4_k_cu_main4cuda3std3__45__cpo4rendE,@object
	.size		_ZN30_INTERNAL_2138dac1_4_k_cu_main4cuda3std3__45__cpo4rendE,(_ZN30_INTERNAL_2138dac1_4_k_cu_main4cuda3std6ranges3__45__cpo9iter_swapE - _ZN30_INTERNAL_2138dac1_4_k_cu_main4cuda3std3__45__cpo4rendE)
_ZN30_INTERNAL_2138dac1_4_k_cu_main4cuda3std3__45__cpo4rendE:
	.zero		1
	.type		_ZN30_INTERNAL_2138dac1_4_k_cu_main4cuda3std6ranges3__45__cpo9iter_swapE,@object
	.size		_ZN30_INTERNAL_2138dac1_4_k_cu_main4cuda3std6ranges3__45__cpo9iter_swapE,(_ZN30_INTERNAL_2138dac1_4_k_cu_main4cuda3std3__48unexpectE - _ZN30_INTERNAL_2138dac1_4_k_cu_main4cuda3std6ranges3__45__cpo9iter_swapE)
_ZN30_INTERNAL_2138dac1_4_k_cu_main4cuda3std6ranges3__45__cpo9iter_swapE:
	.zero		1
	.type		_ZN30_INTERNAL_2138dac1_4_k_cu_main4cuda3std3__48unexpectE,@object
	.size		_ZN30_INTERNAL_2138dac1_4_k_cu_main4cuda3std3__48unexpectE,(_ZN30_INTERNAL_2138dac1_4_k_cu_main6thrust24THRUST_300001_SM_1000_NS8cuda_cub3parE - _ZN30_INTERNAL_2138dac1_4_k_cu_main4cuda3std3__48unexpectE)
_ZN30_INTERNAL_2138dac1_4_k_cu_main4cuda3std3__48unexpectE:
	.zero		1
	.type		_ZN30_INTERNAL_2138dac1_4_k_cu_main6thrust24THRUST_300001_SM_1000_NS8cuda_cub3parE,@object
	.size		_ZN30_INTERNAL_2138dac1_4_k_cu_main6thrust24THRUST_300001_SM_1000_NS8cuda_cub3parE,(_ZN30_INTERNAL_2138dac1_4_k_cu_main6thrust24THRUST_300001_SM_1000_NS12placeholders2_4E - _ZN30_INTERNAL_2138dac1_4_k_cu_main6thrust24THRUST_300001_SM_1000_NS8cuda_cub3parE)
_ZN30_INTERNAL_2138dac1_4_k_cu_main6thrust24THRUST_300001_SM_1000_NS8cuda_cub3parE:
	.zero		1
	.type		_ZN30_INTERNAL_2138dac1_4_k_cu_main6thrust24THRUST_300001_SM_1000_NS12placeholders2_4E,@object
	.size		_ZN30_INTERNAL_2138dac1_4_k_cu_main6thrust24THRUST_300001_SM_1000_NS12placeholders2_4E,(_ZN30_INTERNAL_2138dac1_4_k_cu_main4cuda3std3__45__cpo4cendE - _ZN30_INTERNAL_2138dac1_4_k_cu_main6thrust24THRUST_300001_SM_1000_NS12placeholders2_4E)
_ZN30_INTERNAL_2138dac1_4_k_cu_main6thrust24THRUST_300001_SM_1000_NS12placeholders2_4E:
	.zero		1
	.type		_ZN30_INTERNAL_2138dac1_4_k_cu_main4cuda3std3__45__cpo4cendE,@object
	.size		_ZN30_INTERNAL_2138dac1_4_k_cu_main4cuda3std3__45__cpo4cendE,(_ZN30_INTERNAL_2138dac1_4_k_cu_main4cuda3std6ranges3__45__cpo4cendE - _ZN30_INTERNAL_2138dac1_4_k_cu_main4cuda3std3__45__cpo4cendE)
_ZN30_INTERNAL_2138dac1_4_k_cu_main4cuda3std3__45__cpo4cendE:
	.zero		1
	.type		_ZN30_INTERNAL_2138dac1_4_k_cu_main4cuda3std6ranges3__45__cpo4cendE,@object
	.size		_ZN30_INTERNAL_2138dac1_4_k_cu_main4cuda3std6ranges3__45__cpo4cendE,(_ZN30_INTERNAL_2138dac1_4_k_cu_main4cuda3std3__420unreachable_sentinelE - _ZN30_INTERNAL_2138dac1_4_k_cu_main4cuda3std6ranges3__45__cpo4cendE)
_ZN30_INTERNAL_2138dac1_4_k_cu_main4cuda3std6ranges3__45__cpo4cendE:
	.zero		1
	.type		_ZN30_INTERNAL_2138dac1_4_k_cu_main4cuda3std3__420unreachable_sentinelE,@object
	.size		_ZN30_INTERNAL_2138dac1_4_k_cu_main4cuda3std3__420unreachable_sentinelE,(_ZN30_INTERNAL_2138dac1_4_k_cu_main4cuda3std6ranges3__45__cpo5ssizeE - _ZN30_INTERNAL_2138dac1_4_k_cu_main4cuda3std3__420unreachable_sentinelE)
_ZN30_INTERNAL_2138dac1_4_k_cu_main4cuda3std3__420unreachable_sentinelE:
	.zero		1
	.type		_ZN30_INTERNAL_2138dac1_4_k_cu_main4cuda3std6ranges3__45__cpo5ssizeE,@object
	.size		_ZN30_INTERNAL_2138dac1_4_k_cu_main4cuda3std6ranges3__45__cpo5ssizeE,(_ZN30_INTERNAL_2138dac1_4_k_cu_main6thrust24THRUST_300001_SM_1000_NS12placeholders2_8E - _ZN30_INTERNAL_2138dac1_4_k_cu_main4cuda3std6ranges3__45__cpo5ssizeE)
_ZN30_INTERNAL_2138dac1_4_k_cu_main4cuda3std6ranges3__45__cpo5ssizeE:
	.zero		1
	.type		_ZN30_INTERNAL_2138dac1_4_k_cu_main6thrust24THRUST_300001_SM_1000_NS12placeholders2_8E,@object
	.size		_ZN30_INTERNAL_2138dac1_4_k_cu_main6thrust24THRUST_300001_SM_1000_NS12placeholders2_8E,(_ZN30_INTERNAL_2138dac1_4_k_cu_main4cuda3std3__45__cpo5crendE - _ZN30_INTERNAL_2138dac1_4_k_cu_main6thrust24THRUST_300001_SM_1000_NS12placeholders2_8E)
_ZN30_INTERNAL_2138dac1_4_k_cu_main6thrust24THRUST_300001_SM_1000_NS12placeholders2_8E:
	.zero		1
	.type		_ZN30_INTERNAL_2138dac1_4_k_cu_main4cuda3std3__45__cpo5crendE,@object
	.size		_ZN30_INTERNAL_2138dac1_4_k_cu_main4cuda3std3__45__cpo5crendE,(_ZN30_INTERNAL_2138dac1_4_k_cu_main4cuda3std6ranges3__45__cpo4prevE - _ZN30_INTERNAL_2138dac1_4_k_cu_main4cuda3std3__45__cpo5crendE)
_ZN30_INTERNAL_2138dac1_4_k_cu_main4cuda3std3__45__cpo5crendE:
	.zero		1
	.type		_ZN30_INTERNAL_2138dac1_4_k_cu_main4cuda3std6ranges3__45__cpo4prevE,@object
	.size		_ZN30_INTERNAL_2138dac1_4_k_cu_main4cuda3std6ranges3__45__cpo4prevE,(_ZN30_INTERNAL_2138dac1_4_k_cu_main4cuda3std6ranges3__45__cpo9iter_moveE - _ZN30_INTERNAL_2138dac1_4_k_cu_main4cuda3std6ranges3__45__cpo4prevE)
_ZN30_INTERNAL_2138dac1_4_k_cu_main4cuda3std6ranges3__45__cpo4prevE:
	.zero		1
	.type		_ZN30_INTERNAL_2138dac1_4_k_cu_main4cuda3std6ranges3__45__cpo9iter_moveE,@object
	.size		_ZN30_INTERNAL_2138dac1_4_k_cu_main4cuda3std6ranges3__45__cpo9iter_moveE,(_ZN30_INTERNAL_2138dac1_4_k_cu_main6thrust24THRUST_300001_SM_1000_NS6system6detail10sequential3seqE - _ZN30_INTERNAL_2138dac1_4_k_cu_main4cuda3std6ranges3__45__cpo9iter_moveE)
_ZN30_INTERNAL_2138dac1_4_k_cu_main4cuda3std6ranges3__45__cpo9iter_moveE:
	.zero		1
	.type		_ZN30_INTERNAL_2138dac1_4_k_cu_main6thrust24THRUST_300001_SM_1000_NS6system6detail10sequential3seqE,@object
	.size		_ZN30_INTERNAL_2138dac1_4_k_cu_main6thrust24THRUST_300001_SM_1000_NS6system6detail10sequential3seqE,(.L_31 - _ZN30_INTERNAL_2138dac1_4_k_cu_main6thrust24THRUST_300001_SM_1000_NS6system6detail10sequential3seqE)
_ZN30_INTERNAL_2138dac1_4_k_cu_main6thrust24THRUST_300001_SM_1000_NS6system6detail10sequential3seqE:
	.zero		1
.L_31:


//--------------------- .nv.shared._ZN3cub18CUB_300001_SM_10006detail6reduce18DeviceReduceKernelINS2_10policy_hubIfyN4cuda3std3__44plusIfEEE10Policy1000EN6thrust24THRUST_300001_SM_1000_NS6detail15normal_iteratorINSD_10device_ptrIdEEEEyS9_f3ExpEEvT0_PT3_T1_NS0_13GridEvenShareISN_EET2_T4_ --------------------------
	.section	.nv.shared._ZN3cub18CUB_300001_SM_10006detail6reduce18DeviceReduceKernelINS2_10policy_hubIfyN4cuda3std3__44plusIfEEE10Policy1000EN6thrust24THRUST_300001_SM_1000_NS6detail15normal_iteratorINSD_10device_ptrIdEEEEyS9_f3ExpEEvT0_PT3_T1_NS0_13GridEvenShareISN_EET2_T4_,"aw",@nobits
	.sectionflags	@""
	.align	128
.nv.shared._ZN3cub18CUB_300001_SM_10006detail6reduce18DeviceReduceKernelINS2_10policy_hubIfyN4cuda3std3__44plusIfEEE10Policy1000EN6thrust24THRUST_300001_SM_1000_NS6detail15normal_iteratorINSD_10device_ptrIdEEEEyS9_f3ExpEEvT0_PT3_T1_NS0_13GridEvenShareISN_EET2_T4_:
	.zero		1152


//--------------------- .nv.shared._ZN3cub18CUB_300001_SM_10006detail6reduce28DeviceReduceSingleTileKernelINS2_10policy_hubIfyN4cuda3std3__44plusIfEEE10Policy1000EN6thrust24THRUST_300001_SM_1000_NS6detail15normal_iteratorINSD_10device_ptrIdEEEEPdyS9_df3ExpEEvT0_T1_T2_T3_T4_T6_ --------------------------
	.section	.nv.shared._ZN3cub18CUB_300001_SM_10006detail6reduce28DeviceReduceSingleTileKernelINS2_10policy_hubIfyN4cuda3std3__44plusIfEEE10Policy1000EN6thrust24THRUST_300001_SM_1000_NS6detail15normal_iteratorINSD_10device_ptrIdEEEEPdyS9_df3ExpEEvT0_T1_T2_T3_T4_T6_,"aw",@nobits
	.sectionflags	@""
	.align	128
.nv.shared._ZN3cub18CUB_300001_SM_10006detail6reduce28DeviceReduceSingleTileKernelINS2_10policy_hubIfyN4cuda3std3__44plusIfEEE10Policy1000EN6thrust24THRUST_300001_SM_1000_NS6detail15normal_iteratorINSD_10device_ptrIdEEEEPdyS9_df3ExpEEvT0_T1_T2_T3_T4_T6_:
	.zero		1152


//--------------------- .nv.shared._ZN3cub18CUB_300001_SM_10006detail6reduce28DeviceReduceSingleTileKernelINS2_10policy_hubIfjN4cuda3std3__44plusIfEEE10Policy1000EPfPdiS9_dfNS7_10__identityEEEvT0_T1_T2_T3_T4_T6_ --------------------------
	.section	.nv.shared._ZN3cub18CUB_300001_SM_10006detail6reduce28DeviceReduceSingleTileKernelINS2_10policy_hubIfjN4cuda3std3__44plusIfEEE10Policy1000EPfPdiS9_dfNS7_10__identityEEEvT0_T1_T2_T3_T4_T6_,"aw",@nobits
	.sectionflags	@""
	.align	128
.nv.shared._ZN3cub18CUB_300001_SM_10006detail6reduce28DeviceReduceSingleTileKernelINS2_10policy_hubIfjN4cuda3std3__44plusIfEEE10Policy1000EPfPdiS9_dfNS7_10__identityEEEvT0_T1_T2_T3_T4_T6_:
	.zero		1152


//--------------------- .nv.shared._ZN3cub18CUB_300001_SM_10006detail6reduce18DeviceReduceKernelINS2_10policy_hubIfjN4cuda3std3__44plusIfEEE10Policy1000EN6thrust24THRUST_300001_SM_1000_NS6detail15normal_iteratorINSD_10device_ptrIdEEEEjS9_f3ExpEEvT0_PT3_T1_NS0_13GridEvenShareISN_EET2_T4_ --------------------------
	.section	.nv.shared._ZN3cub18CUB_300001_SM_10006detail6reduce18DeviceReduceKernelINS2_10policy_hubIfjN4cuda3std3__44plusIfEEE10Policy1000EN6thrust24THRUST_300001_SM_1000_NS6detail15normal_iteratorINSD_10device_ptrIdEEEEjS9_f3ExpEEvT0_PT3_T1_NS0_13GridEvenShareISN_EET2_T4_,"aw",@nobits
	.sectionflags	@""
	.align	128
.nv.shared._ZN3cub18CUB_300001_SM_10006detail6reduce18DeviceReduceKernelINS2_10policy_hubIfjN4cuda3std3__44plusIfEEE10Policy1000EN6thrust24THRUST_300001_SM_1000_NS6detail15normal_iteratorINSD_10device_ptrIdEEEEjS9_f3ExpEEvT0_PT3_T1_NS0_13GridEvenShareISN_EET2_T4_:
	.zero		1152


//--------------------- .nv.shared._ZN3cub18CUB_300001_SM_10006detail6reduce28DeviceReduceSingleTileKernelINS2_10policy_hubIfjN4cuda3std3__44plusIfEEE10Policy1000EN6thrust24THRUST_300001_SM_1000_NS6detail15normal_iteratorINSD_10device_ptrIdEEEEPdjS9_df3ExpEEvT0_T1_T2_T3_T4_T6_ --------------------------
	.section	.nv.shared._ZN3cub18CUB_300001_SM_10006detail6reduce28DeviceReduceSingleTileKernelINS2_10policy_hubIfjN4cuda3std3__44plusIfEEE10Policy1000EN6thrust24THRUST_300001_SM_1000_NS6detail15normal_iteratorINSD_10device_ptrIdEEEEPdjS9_df3ExpEEvT0_T1_T2_T3_T4_T6_,"aw",@nobits
	.sectionflags	@""
	.align	128
.nv.shared._ZN3cub18CUB_300001_SM_10006detail6reduce28DeviceReduceSingleTileKernelINS2_10policy_hubIfjN4cuda3std3__44plusIfEEE10Policy1000EN6thrust24THRUST_300001_SM_1000_NS6detail15normal_iteratorINSD_10device_ptrIdEEEEPdjS9_df3ExpEEvT0_T1_T2_T3_T4_T6_:
	.zero		1152


//--------------------- .nv.shared._ZN3cub18CUB_300001_SM_10006detail9transform16transform_kernelINS2_10policy_hubILb0EN4cuda3std3__45tupleIJN6thrust24THRUST_300001_SM_1000_NS6detail15normal_iteratorINSA_10device_ptrIdEEEESF_EEEE10policy1000ElNS7_4plusIdEESF_JPdSL_EEEvT0_iT1_T2_DpNS2_10kernel_argIT3_EE --------------------------
	.section	.nv.shared._ZN3cub18CUB_300001_SM_10006detail9transform16transform_kernelINS2_10policy_hubILb0EN4cuda3std3__45tupleIJN6thrust24THRUST_300001_SM_1000_NS6detail15normal_iteratorINSA_10device_ptrIdEEEESF_EEEE10policy1000ElNS7_4plusIdEESF_JPdSL_EEEvT0_iT1_T2_DpNS2_10kernel_argIT3_EE,"aw",@nobits
	.sectionflags	@""
	.align	128
.nv.shared._ZN3cub18CUB_300001_SM_10006detail9transform16transform_kernelINS2_10policy_hubILb0EN4cuda3std3__45tupleIJN6thrust24THRUST_300001_SM_1000_NS6detail15normal_iteratorINSA_10device_ptrIdEEEESF_EEEE10policy1000ElNS7_4plusIdEESF_JPdSL_EEEvT0_iT1_T2_DpNS2_10kernel_argIT3_EE:
	.zero		1152


//--------------------- .nv.shared._ZN3cub18CUB_300001_SM_10006detail9transform16transform_kernelINS2_10policy_hubILb0EN4cuda3std3__45tupleIJN6thrust24THRUST_300001_SM_1000_NS6detail15normal_iteratorINSA_10device_ptrIdEEEESF_EEEE10policy1000EiNS7_4plusIdEESF_JPdSL_EEEvT0_iT1_T2_DpNS2_10kernel_argIT3_EE --------------------------
	.section	.nv.shared._ZN3cub18CUB_300001_SM_10006detail9transform16transform_kernelINS2_10policy_hubILb0EN4cuda3std3__45tupleIJN6thrust24THRUST_300001_SM_1000_NS6detail15normal_iteratorINSA_10device_ptrIdEEEESF_EEEE10policy1000EiNS7_4plusIdEESF_JPdSL_EEEvT0_iT1_T2_DpNS2_10kernel_argIT3_EE,"aw",@nobits
	.sectionflags	@""
	.align	128
.nv.shared._ZN3cub18CUB_300001_SM_10006detail9transform16transform_kernelINS2_10policy_hubILb0EN4cuda3std3__45tupleIJN6thrust24THRUST_300001_SM_1000_NS6detail15normal_iteratorINSA_10device_ptrIdEEEESF_EEEE10policy1000EiNS7_4plusIdEESF_JPdSL_EEEvT0_iT1_T2_DpNS2_10kernel_argIT3_EE:
	.zero		1152


//--------------------- .nv.shared._ZN3cub18CUB_300001_SM_10006detail9transform16transform_kernelINS2_10policy_hubILb1EN4cuda3std3__45tupleIJN6thrust24THRUST_300001_SM_1000_NS20permutation_iteratorINSA_6detail15normal_iteratorINSA_10device_ptrIdEEEENSA_18transform_iteratorI14transposeIndexNSA_17counting_iteratorImNSA_11use_defaultESK_SK_EESK_SK_EEEEEEEE10policy1000ElNS7_10__identityESG_JSN_EEEvT0_iT1_T2_DpNS2_10kernel_argIT3_EE --------------------------
	.section	.nv.shared._ZN3cub18CUB_300001_SM_10006detail9transform16transform_kernelINS2_10policy_hubILb1EN4cuda3std3__45tupleIJN6thrust24THRUST_300001_SM_1000_NS20permutation_iteratorINSA_6detail15normal_iteratorINSA_10device_ptrIdEEEENSA_18transform_iteratorI14transposeIndexNSA_17counting_iteratorImNSA_11use_defaultESK_SK_EESK_SK_EEEEEEEE10policy1000ElNS7_10__identityESG_JSN_EEEvT0_iT1_T2_DpNS2_10kernel_argIT3_EE,"aw",@nobits
	.sectionflags	@""
	.align	128
	.zero		1024


//--------------------- .nv.shared._ZN3cub18CUB_300001_SM_10006detail9transform16transform_kernelINS2_10policy_hubILb1EN4cuda3std3__45tupleIJN6thrust24THRUST_300001_SM_1000_NS20permutation_iteratorINSA_6detail15normal_iteratorINSA_10device_ptrIdEEEENSA_18transform_iteratorI14transposeIndexNSA_17counting_iteratorImNSA_11use_defaultESK_SK_EESK_SK_EEEEEEEE10policy1000EiNS7_10__identityESG_JSN_EEEvT0_iT1_T2_DpNS2_10kernel_argIT3_EE --------------------------
	.section	.nv.shared._ZN3cub18CUB_300001_SM_10006detail9transform16transform_kernelINS2_10policy_hubILb1EN4cuda3std3__45tupleIJN6thrust24THRUST_300001_SM_1000_NS20permutation_iteratorINSA_6detail15normal_iteratorINSA_10device_ptrIdEEEENSA_18transform_iteratorI14transposeIndexNSA_17counting_iteratorImNSA_11use_defaultESK_SK_EESK_SK_EEEEEEEE10policy1000EiNS7_10__identityESG_JSN_EEEvT0_iT1_T2_DpNS2_10kernel_argIT3_EE,"aw",@nobits
	.sectionflags	@""
	.align	128
	.zero		1024


//--------------------- .nv.shared._ZN3cub18CUB_300001_SM_10006detail9transform16transform_kernelINS2_10policy_hubILb1EN4cuda3std3__45tupleIJN6thrust24THRUST_300001_SM_1000_NS17counting_iteratorIjNSA_11use_defaultESC_SC_EEEEEE10policy1000El10matrixMultNSA_6detail15normal_iteratorINSA_10device_ptrIdEEEEJSD_EEEvT0_iT1_T2_DpNS2_10kernel_argIT3_EE --------------------------
	.section	.nv.shared._ZN3cub18CUB_300001_SM_10006detail9transform16transform_kernelINS2_10policy_hubILb1EN4cuda3std3__45tupleIJN6thrust24THRUST_300001_SM_1000_NS17counting_iteratorIjNSA_11use_defaultESC_SC_EEEEEE10policy1000El10matrixMultNSA_6detail15normal_iteratorINSA_10device_ptrIdEEEEJSD_EEEvT0_iT1_T2_DpNS2_10kernel_argIT3_EE,"aw",@nobits
	.sectionflags	@""
	.align	128
	.zero		1024


//--------------------- .nv.shared._ZN3cub18CUB_300001_SM_10006detail9transform16transform_kernelINS2_10policy_hubILb1EN4cuda3std3__45tupleIJN6thrust24THRUST_300001_SM_1000_NS17counting_iteratorIjNSA_11use_defaultESC_SC_EEEEEE10policy1000Ei10matrixMultNSA_6detail15normal_iteratorINSA_10device_ptrIdEEEEJSD_EEEvT0_iT1_T2_DpNS2_10kernel_argIT3_EE --------------------------
	.section	.nv.shared._ZN3cub18CUB_300001_SM_10006detail9transform16transform_kernelINS2_10policy_hubILb1EN4cuda3std3__45tupleIJN6thrust24THRUST_300001_SM_1000_NS17counting_iteratorIjNSA_11use_defaultESC_SC_EEEEEE10policy1000Ei10matrixMultNSA_6detail15normal_iteratorINSA_10device_ptrIdEEEEJSD_EEEvT0_iT1_T2_DpNS2_10kernel_argIT3_EE,"aw",@nobits
	.sectionflags	@""
	.align	128
	.zero		1024


//--------------------- .nv.shared._ZN3cub18CUB_300001_SM_10006detail9transform16transform_kernelINS2_10policy_hubILb1EN4cuda3std3__45tupleIJN6thrust24THRUST_300001_SM_1000_NS17counting_iteratorIjNSA_11use_defaultESC_SC_EEEEEE10policy1000El3prgNSA_6detail15normal_iteratorINSA_10device_ptrIdEEEEJSD_EEEvT0_iT1_T2_DpNS2_10kernel_argIT3_EE --------------------------
	.section	.nv.shared._ZN3cub18CUB_300001_SM_10006detail9transform16transform_kernelINS2_10policy_hubILb1EN4cuda3std3__45tupleIJN6thrust24THRUST_300001_SM_1000_NS17counting_iteratorIjNSA_11use_defaultESC_SC_EEEEEE10policy1000El3prgNSA_6detail15normal_iteratorINSA_10device_ptrIdEEEEJSD_EEEvT0_iT1_T2_DpNS2_10kernel_argIT3_EE,"aw",@nobits
	.sectionflags	@""
	.align	128
	.zero		1024


//--------------------- .nv.shared._ZN3cub18CUB_300001_SM_10006detail9transform16transform_kernelINS2_10policy_hubILb1EN4cuda3std3__45tupleIJN6thrust24THRUST_300001_SM_1000_NS17counting_iteratorIjNSA_11use_defaultESC_SC_EEEEEE10policy1000Ei3prgNSA_6detail15normal_iteratorINSA_10device_ptrIdEEEEJSD_EEEvT0_iT1_T2_DpNS2_10kernel_argIT3_EE --------------------------
	.section	.nv.shared._ZN3cub18CUB_300001_SM_10006detail9transform16transform_kernelINS2_10policy_hubILb1EN4cuda3std3__45tupleIJN6thrust24THRUST_300001_SM_1000_NS17counting_iteratorIjNSA_11use_defaultESC_SC_EEEEEE10policy1000Ei3prgNSA_6detail15normal_iteratorINSA_10device_ptrIdEEEEJSD_EEEvT0_iT1_T2_DpNS2_10kernel_argIT3_EE,"aw",@nobits
	.sectionflags	@""
	.align	128
	.zero		1024


//--------------------- .nv.shared._ZN3cub18CUB_300001_SM_10006detail9transform16transform_kernelINS2_10policy_hubILb1EN4cuda3std3__45tupleIJN6thrust24THRUST_300001_SM_1000_NS6detail15normal_iteratorINSA_10device_ptrIdEEEEEEEE10policy1000El7SigmoidSF_JPdEEEvT0_iT1_T2_DpNS2_10kernel_argIT3_EE --------------------------
	.section	.nv.shared._ZN3cub18CUB_300001_SM_10006detail9transform16transform_kernelINS2_10policy_hubILb1EN4cuda3std3__45tupleIJN6thrust24THRUST_300001_SM_1000_NS6detail15normal_iteratorINSA_10device_ptrIdEEEEEEEE10policy1000El7SigmoidSF_JPdEEEvT0_iT1_T2_DpNS2_10kernel_argIT3_EE,"aw",@nobits
	.sectionflags	@""
	.align	128
	.zero		1024


//--------------------- .nv.shared._ZN3cub18CUB_300001_SM_10006detail9transform16transform_kernelINS2_10policy_hubILb1EN4cuda3std3__45tupleIJN6thrust24THRUST_300001_SM_1000_NS6detail15normal_iteratorINSA_10device_ptrIdEEEEEEEE10policy1000Ei7SigmoidSF_JPdEEEvT0_iT1_T2_DpNS2_10kernel_argIT3_EE --------------------------
	.section	.nv.shared._ZN3cub18CUB_300001_SM_10006detail9transform16transform_kernelINS2_10policy_hubILb1EN4cuda3std3__45tupleIJN6thrust24THRUST_300001_SM_1000_NS6detail15normal_iteratorINSA_10device_ptrIdEEEEEEEE10policy1000Ei7SigmoidSF_JPdEEEvT0_iT1_T2_DpNS2_10kernel_argIT3_EE,"aw",@nobits
	.sectionflags	@""
	.align	128
	.zero		1024


//--------------------- .nv.shared._ZN3cub18CUB_300001_SM_10006detail9transform16transform_kernelINS2_10policy_hubILb1EN4cuda3std3__45tupleIJN6thrust24THRUST_300001_SM_1000_NS6detail15normal_iteratorINSA_10device_ptrIdEEEEEEEE10policy1000El4TanHSF_JPdEEEvT0_iT1_T2_DpNS2_10kernel_argIT3_EE --------------------------
	.section	.nv.shared._ZN3cub18CUB_300001_SM_10006detail9transform16transform_kernelINS2_10policy_hubILb1EN4cuda3std3__45tupleIJN6thrust24THRUST_300001_SM_1000_NS6detail15normal_iteratorINSA_10device_ptrIdEEEEEEEE10policy1000El4TanHSF_JPdEEEvT0_iT1_T2_DpNS2_10kernel_argIT3_EE,"aw",@nobits
	.sectionflags	@""
	.align	128
	.zero		1024


//--------------------- .nv.shared._ZN3cub18CUB_300001_SM_10006detail9transform16transform_kernelINS2_10policy_hubILb1EN4cuda3std3__45tupleIJN6thrust24THRUST_300001_SM_1000_NS6detail15normal_iteratorINSA_10device_ptrIdEEEEEEEE10policy1000Ei4TanHSF_JPdEEEvT0_iT1_T2_DpNS2_10kernel_argIT3_EE --------------------------
	.section	.nv.shared._ZN3cub18CUB_300001_SM_10006detail9transform16transform_kernelINS2_10policy_hubILb1EN4cuda3std3__45tupleIJN6thrust24THRUST_300001_SM_1000_NS6detail15normal_iteratorINSA_10device_ptrIdEEEEEEEE10policy1000Ei4TanHSF_JPdEEEvT0_iT1_T2_DpNS2_10kernel_argIT3_EE,"aw",@nobits
	.sectionflags	@""
	.align	128
	.zero		1024


//--------------------- .nv.shared._ZN3cub18CUB_300001_SM_10006detail9transform16transform_kernelINS2_10policy_hubILb1EN4cuda3std3__45tupleIJN6thrust24THRUST_300001_SM_1000_NS6detail15normal_iteratorINSA_10device_ptrIdEEEEEEEE10policy1000El4ReLUSF_JPdEEEvT0_iT1_T2_DpNS2_10kernel_argIT3_EE --------------------------
	.section	.nv.shared._ZN3cub18CUB_300001_SM_10006detail9transform16transform_kernelINS2_10policy_hubILb1EN4cuda3std3__45tupleIJN6thrust24THRUST_300001_SM_1000_NS6detail15normal_iteratorINSA_10device_ptrIdEEEEEEEE10policy1000El4ReLUSF_JPdEEEvT0_iT1_T2_DpNS2_10kernel_argIT3_EE,"aw",@nobits
	.sectionflags	@""
	.align	128
	.zero		1024


//--------------------- .nv.shared._ZN3cub18CUB_300001_SM_10006detail9transform16transform_kernelINS2_10policy_hubILb1EN4cuda3std3__45tupleIJN6thrust24THRUST_300001_SM_1000_NS6detail15normal_iteratorINSA_10device_ptrIdEEEEEEEE10policy1000Ei4ReLUSF_JPdEEEvT0_iT1_T2_DpNS2_10kernel_argIT3_EE --------------------------
	.section	.nv.shared._ZN3cub18CUB_300001_SM_10006detail9transform16transform_kernelINS2_10policy_hubILb1EN4cuda3std3__45tupleIJN6thrust24THRUST_300001_SM_1000_NS6detail15normal_iteratorINSA_10device_ptrIdEEEEEEEE10policy1000Ei4ReLUSF_JPdEEEvT0_iT1_T2_DpNS2_10kernel_argIT3_EE,"aw",@nobits
	.sectionflags	@""
	.align	128
	.zero		1024


//--------------------- .nv.shared._ZN3cub18CUB_300001_SM_10006detail9transform16transform_kernelINS2_10policy_hubILb1EN4cuda3std3__45tupleIJN6thrust24THRUST_300001_SM_1000_NS6detail15normal_iteratorINSA_10device_ptrIdEEEEEEEE10policy1000El7SoftmaxSF_JPdEEEvT0_iT1_T2_DpNS2_10kernel_argIT3_EE --------------------------
	.section	.nv.shared._ZN3cub18CUB_300001_SM_10006detail9transform16transform_kernelINS2_10policy_hubILb1EN4cuda3std3__45tupleIJN6thrust24THRUST_300001_SM_1000_NS6detail15normal_iteratorINSA_10device_ptrIdEEEEEEEE10policy1000El7SoftmaxSF_JPdEEEvT0_iT1_T2_DpNS2_10kernel_argIT3_EE,"aw",@nobits
	.sectionflags	@""
	.align	128
	.zero		1024


//--------------------- .nv.shared._ZN3cub18CUB_300001_SM_10006detail9transform16transform_kernelINS2_10policy_hubILb1EN4cuda3std3__45tupleIJN6thrust24THRUST_300001_SM_1000_NS6detail15normal_iteratorINSA_10device_ptrIdEEEEEEEE10policy1000Ei7SoftmaxSF_JPdEEEvT0_iT1_T2_DpNS2_10kernel_argIT3_EE --------------------------
	.section	.nv.shared._ZN3cub18CUB_300001_SM_10006detail9transform16transform_kernelINS2_10policy_hubILb1EN4cuda3std3__45tupleIJN6thrust24THRUST_300001_SM_1000_NS6detail15normal_iteratorINSA_10device_ptrIdEEEEEEEE10policy1000Ei7SoftmaxSF_JPdEEEvT0_iT1_T2_DpNS2_10kernel_argIT3_EE,"aw",@nobits
	.sectionflags	@""
	.align	128
	.zero		1024


//--------------------- .nv.shared._ZN3cub18CUB_300001_SM_10006detail8for_each13static_kernelINS2_12policy_hub_t12policy_500_tElN6thrust24THRUST_300001_SM_1000_NS8cuda_cub20__uninitialized_copy7functorINS7_6detail15normal_iteratorINS7_10device_ptrIdEEEENS7_7pointerIdNS8_3tagENS7_11use_defaultESI_EEEEEEvT0_T1_ --------------------------
	.section	.nv.shared._ZN3cub18CUB_300001_SM_10006detail8for_each13static_kernelINS2_12policy_hub_t12policy_500_tElN6thrust24THRUST_300001_SM_1000_NS8cuda_cub20__uninitialized_copy7functorINS7_6detail15normal_iteratorINS7_10device_ptrIdEEEENS7_7pointerIdNS8_3tagENS7_11use_defaultESI_EEEEEEvT0_T1_,"aw",@nobits
	.sectionflags	@""
	.align	128
	.zero		1024


//--------------------- .nv.shared._ZN3cub18CUB_300001_SM_10006detail8for_each13static_kernelINS2_12policy_hub_t12policy_500_tElN6thrust24THRUST_300001_SM_1000_NS8cuda_cub6__fill7functorINS7_6detail15normal_iteratorINS7_10device_ptrIdEEEEdEEEEvT0_T1_ --------------------------
	.section	.nv.shared._ZN3cub18CUB_300001_SM_10006detail8for_each13static_kernelINS2_12policy_hub_t12policy_500_tElN6thrust24THRUST_300001_SM_1000_NS8cuda_cub6__fill7functorINS7_6detail15normal_iteratorINS7_10device_ptrIdEEEEdEEEEvT0_T1_,"aw",@nobits
	.sectionflags	@""
	.align	128
	.zero		1024


//--------------------- .nv.shared._ZN3cub18CUB_300001_SM_10006detail8for_each13static_kernelINS2_12policy_hub_t12policy_500_tEmN6thrust24THRUST_300001_SM_1000_NS8cuda_cub20__uninitialized_fill7functorINS7_10device_ptrIdEEdEEEEvT0_T1_ --------------------------
	.section	.nv.shared._ZN3cub18CUB_300001_SM_10006detail8for_each13static_kernelINS2_12policy_hub_t12policy_500_tEmN6thrust24THRUST_300001_SM_1000_NS8cuda_cub20__uninitialized_fill7functorINS7_10device_ptrIdEEdEEEEvT0_T1_,"aw",@nobits
	.sectionflags	@""
	.align	128
	.zero		1024


//--------------------- .nv.shared._ZN3cub18CUB_300001_SM_10006detail11EmptyKernelIvEEvv --------------------------
	.section	.nv.shared._ZN3cub18CUB_300001_SM_10006detail11EmptyKernelIvEEvv,"aw",@nobits
	.sectionflags	@""
	.align	128
	.zero		1024


//--------------------- .nv.constant0._ZN3cub18CUB_300001_SM_10006detail6reduce28DeviceReduceSingleTileKernelINS2_10policy_hubIfyN4cuda3std3__44plusIfEEE10Policy1000EPfPdiS9_dfNS7_10__identityEEEvT0_T1_T2_T3_T4_T6_ --------------------------
	.section	.nv.constant0._ZN3cub18CUB_300001_SM_10006detail6reduce28DeviceReduceSingleTileKernelINS2_10policy_hubIfyN4cuda3std3__44plusIfEEE10Policy1000EPfPdiS9_dfNS7_10__identityEEEvT0_T1_T2_T3_T4_T6_,"a",@progbits
	.sectionflags	@""
	.align	4
.nv.constant0._ZN3cub18CUB_300001_SM_10006detail6reduce28DeviceReduceSingleTileKernelINS2_10policy_hubIfyN4cuda3std3__44plusIfEEE10Policy1000EPfPdiS9_dfNS7_10__identityEEEvT0_T1_T2_T3_T4_T6_:
	.zero		929


//--------------------- .nv.constant0._ZN3cub18CUB_300001_SM_10006detail6reduce18DeviceReduceKernelINS2_10policy_hubIfyN4cuda3std3__44plusIfEEE10Policy1000EN6thrust24THRUST_300001_SM_1000_NS6detail15normal_iteratorINSD_10device_ptrIdEEEEyS9_f3ExpEEvT0_PT3_T1_NS0_13GridEvenShareISN_EET2_T4_ --------------------------
	.section	.nv.constant0._ZN3cub18CUB_300001_SM_10006detail6reduce18DeviceReduceKernelINS2_10policy_hubIfyN4cuda3std3__44plusIfEEE10Policy1000EN6thrust24THRUST_300001_SM_1000_NS6detail15normal_iteratorINSD_10device_ptrIdEEEEyS9_f3ExpEEvT0_PT3_T1_NS0_13GridEvenShareISN_EET2_T4_,"a",@progbits
	.sectionflags	@""
	.align	4
.nv.constant0._ZN3cub18CUB_300001_SM_10006detail6reduce18DeviceReduceKernelINS2_10policy_hubIfyN4cuda3std3__44plusIfEEE10Policy1000EN6thrust24THRUST_300001_SM_1000_NS6detail15normal_iteratorINSD_10device_ptrIdEEEEyS9_f3ExpEEvT0_PT3_T1_NS0_13GridEvenShareISN_EET2_T4_:
	.zero		994


//--------------------- .nv.constant0._ZN3cub18CUB_300001_SM_10006detail6reduce28DeviceReduceSingleTileKernelINS2_10policy_hubIfyN4cuda3std3__44plusIfEEE10Policy1000EN6thrust24THRUST_300001_SM_1000_NS6detail15normal_iteratorINSD_10device_ptrIdEEEEPdyS9_df3ExpEEvT0_T1_T2_T3_T4_T6_ --------------------------
	.section	.nv.constant0._ZN3cub18CUB_300001_SM_10006detail6reduce28DeviceReduceSingleTileKernelINS2_10policy_hubIfyN4cuda3std3__44plusIfEEE10Policy1000EN6thrust24THRUST_300001_SM_1000_NS6detail15normal_iteratorINSD_10device_ptrIdEEEEPdyS9_df3ExpEEvT0_T1_T2_T3_T4_T6_,"a",@progbits
	.sectionflags	@""
	.align	4
.nv.constant0._ZN3cub18CUB_300001_SM_10006detail6reduce28DeviceReduceSingleTileKernelINS2_10policy_hubIfyN4cuda3std3__44plusIfEEE10Policy1000EN6thrust24THRUST_300001_SM_1000_NS6detail15normal_iteratorINSD_10device_ptrIdEEEEPdyS9_df3ExpEEvT0_T1_T2_T3_T4_T6_:
	.zero		937


//--------------------- .nv.constant0._ZN3cub18CUB_300001_SM_10006detail6reduce28DeviceReduceSingleTileKernelINS2_10policy_hubIfjN4cuda3std3__44plusIfEEE10Policy1000EPfPdiS9_dfNS7_10__identityEEEvT0_T1_T2_T3_T4_T6_ --------------------------
	.section	.nv.constant0._ZN3cub18CUB_300001_SM_10006detail6reduce28DeviceReduceSingleTileKernelINS2_10policy_hubIfjN4cuda3std3__44plusIfEEE10Policy1000EPfPdiS9_dfNS7_10__identityEEEvT0_T1_T2_T3_T4_T6_,"a",@progbits
	.sectionflags	@""
	.align	4
.nv.constant0._ZN3cub18CUB_300001_SM_10006detail6reduce28DeviceReduceSingleTileKernelINS2_10policy_hubIfjN4cuda3std3__44plusIfEEE10Policy1000EPfPdiS9_dfNS7_10__identityEEEvT0_T1_T2_T3_T4_T6_:
	.zero		929


//--------------------- .nv.constant0._ZN3cub18CUB_300001_SM_10006detail6reduce18DeviceReduceKernelINS2_10policy_hubIfjN4cuda3std3__44plusIfEEE10Policy1000EN6thrust24THRUST_300001_SM_1000_NS6detail15normal_iteratorINSD_10device_ptrIdEEEEjS9_f3ExpEEvT0_PT3_T1_NS0_13GridEvenShareISN_EET2_T4_ --------------------------
	.section	.nv.constant0._ZN3cub18CUB_300001_SM_10006detail6reduce18DeviceReduceKernelINS2_10policy_hubIfjN4cuda3std3__44plusIfEEE10Policy1000EN6thrust24THRUST_300001_SM_1000_NS6detail15normal_iteratorINSD_10device_ptrIdEEEEjS9_f3ExpEEvT0_PT3_T1_NS0_13GridEvenShareISN_EET2_T4_,"a",@progbits
	.sectionflags	@""
	.align	4
.nv.constant0._ZN3cub18CUB_300001_SM_10006detail6reduce18DeviceReduceKernelINS2_10policy_hubIfjN4cuda3std3__44plusIfEEE10Policy1000EN6thrust24THRUST_300001_SM_1000_NS6detail15normal_iteratorINSD_10device_ptrIdEEEEjS9_f3ExpEEvT0_PT3_T1_NS0_13GridEvenShareISN_EET2_T4_:
	.zero		958


//--------------------- .nv.constant0._ZN3cub18CUB_300001_SM_10006detail6reduce28DeviceReduceSingleTileKernelINS2_10policy_hubIfjN4cuda3std3__44plusIfEEE10Policy1000EN6thrust24THRUST_300001_SM_1000_NS6detail15normal_iteratorINSD_10device_ptrIdEEEEPdjS9_df3ExpEEvT0_T1_T2_T3_T4_T6_ --------------------------
	.section	.nv.constant0._ZN3cub18CUB_300001_SM_10006detail6reduce28DeviceReduceSingleTileKernelINS2_10policy_hubIfjN4cuda3std3__44plusIfEEE10Policy1000EN6thrust24THRUST_300001_SM_1000_NS6detail15normal_iteratorINSD_10device_ptrIdEEEEPdjS9_df3ExpEEvT0_T1_T2_T3_T4_T6_,"a",@progbits
	.sectionflags	@""
	.align	4
.nv.constant0._ZN3cub18CUB_300001_SM_10006detail6reduce28DeviceReduceSingleTileKernelINS2_10policy_hubIfjN4cuda3std3__44plusIfEEE10Policy1000EN6thrust24THRUST_300001_SM_1000_NS6detail15normal_iteratorINSD_10device_ptrIdEEEEPdjS9_df3ExpEEvT0_T1_T2_T3_T4_T6_:
	.zero		929


//--------------------- .nv.constant0._ZN3cub18CUB_300001_SM_10006detail9transform16transform_kernelINS2_10policy_hubILb0EN4cuda3std3__45tupleIJN6thrust24THRUST_300001_SM_1000_NS6detail15normal_iteratorINSA_10device_ptrIdEEEESF_EEEE10policy1000ElNS7_4plusIdEESF_JPdSL_EEEvT0_iT1_T2_DpNS2_10kernel_argIT3_EE --------------------------
	.section	.nv.constant0._ZN3cub18CUB_300001_SM_10006detail9transform16transform_kernelINS2_10policy_hubILb0EN4cuda3std3__45tupleIJN6thrust24THRUST_300001_SM_1000_NS6detail15normal_iteratorINSA_10device_ptrIdEEEESF_EEEE10policy1000ElNS7_4plusIdEESF_JPdSL_EEEvT0_iT1_T2_DpNS2_10kernel_argIT3_EE,"a",@progbits
	.sectionflags	@""
	.align	4
.nv.constant0._ZN3cub18CUB_300001_SM_10006detail9transform16transform_kernelINS2_10policy_hubILb0EN4cuda3std3__45tupleIJN6thrust24THRUST_300001_SM_1000_NS6detail15normal_iteratorINSA_10device_ptrIdEEEESF_EEEE10policy1000ElNS7_4plusIdEESF_JPdSL_EEEvT0_iT1_T2_DpNS2_10kernel_argIT3_EE:
	.zero		952


//--------------------- .nv.constant0._ZN3cub18CUB_300001_SM_10006detail9transform16transform_kernelINS2_10policy_hubILb0EN4cuda3std3__45tupleIJN6thrust24THRUST_300001_SM_1000_NS6detail15normal_iteratorINSA_10device_ptrIdEEEESF_EEEE10policy1000EiNS7_4plusIdEESF_JPdSL_EEEvT0_iT1_T2_DpNS2_10kernel_argIT3_EE --------------------------
	.section	.nv.constant0._ZN3cub18CUB_300001_SM_10006detail9transform16transform_kernelINS2_10policy_hubILb0EN4cuda3std3__45tupleIJN6thrust24THRUST_300001_SM_1000_NS6detail15normal_iteratorINSA_10device_ptrIdEEEESF_EEEE10policy1000EiNS7_4plusIdEESF_JPdSL_EEEvT0_iT1_T2_DpNS2_10kernel_argIT3_EE,"a",@progbits
	.sectionflags	@""
	.align	4
.nv.constant0._ZN3cub18CUB_300001_SM_10006detail9transform16transform_kernelINS2_10policy_hubILb0EN4cuda3std3__45tupleIJN6thrust24THRUST_300001_SM_1000_NS6detail15normal_iteratorINSA_10device_ptrIdEEEESF_EEEE10policy1000EiNS7_4plusIdEESF_JPdSL_EEEvT0_iT1_T2_DpNS2_10kernel_argIT3_EE:
	.zero		952


//--------------------- .nv.constant0._ZN3cub18CUB_300001_SM_10006detail9transform16transform_kernelINS2_10policy_hubILb1EN4cuda3std3__45tupleIJN6thrust24THRUST_300001_SM_1000_NS20permutation_iteratorINSA_6detail15normal_iteratorINSA_10device_ptrIdEEEENSA_18transform_iteratorI14transposeIndexNSA_17counting_iteratorImNSA_11use_defaultESK_SK_EESK_SK_EEEEEEEE10policy1000ElNS7_10__identityESG_JSN_EEEvT0_iT1_T2_DpNS2_10kernel_argIT3_EE --------------------------
	.section	.nv.constant0._ZN3cub18CUB_300001_SM_10006detail9transform16transform_kernelINS2_10policy_hubILb1EN4cuda3std3__45tupleIJN6thrust24THRUST_300001_SM_1000_NS20permutation_iteratorINSA_6detail15normal_iteratorINSA_10device_ptrIdEEEENSA_18transform_iteratorI14transposeIndexNSA_17counting_iteratorImNSA_11use_defaultESK_SK_EESK_SK_EEEEEEEE10policy1000ElNS7_10__identityESG_JSN_EEEvT0_iT1_T2_DpNS2_10kernel_argIT3_EE,"a",@progbits
	.sectionflags	@""
	.align	4
.nv.constant0._ZN3cub18CUB_300001_SM_10006detail9transform16transform_kernelINS2_10policy_hubILb1EN4cuda3std3__45tupleIJN6thrust24THRUST_300001_SM_1000_NS20permutation_iteratorINSA_6detail15normal_iteratorINSA_10device_ptrIdEEEENSA_18transform_iteratorI14transposeIndexNSA_17counting_iteratorImNSA_11use_defaultESK_SK_EESK_SK_EEEEEEEE10policy1000ElNS7_10__identityESG_JSN_EEEvT0_iT1_T2_DpNS2_10kernel_argIT3_EE:
	.zero		944


//--------------------- .nv.constant0._ZN3cub18CUB_300001_SM_10006detail9transform16transform_kernelINS2_10policy_hubILb1EN4cuda3std3__45tupleIJN6thrust24THRUST_300001_SM_1000_NS20permutation_iteratorINSA_6detail15normal_iteratorINSA_10device_ptrIdEEEENSA_18transform_iteratorI14transposeIndexNSA_17counting_iteratorImNSA_11use_defaultESK_SK_EESK_SK_EEEEEEEE10policy1000EiNS7_10__identityESG_JSN_EEEvT0_iT1_T2_DpNS2_10kernel_argIT3_EE --------------------------
	.section	.nv.constant0._ZN3cub18CUB_300001_SM_10006detail9transform16transform_kernelINS2_10policy_hubILb1EN4cuda3std3__45tupleIJN6thrust24THRUST_300001_SM_1000_NS20permutation_iteratorINSA_6detail15normal_iteratorINSA_10device_ptrIdEEEENSA_18transform_iteratorI14transposeIndexNSA_17counting_iteratorImNSA_11use_defaultESK_SK_EESK_SK_EEEEEEEE10policy1000EiNS7_10__identityESG_JSN_EEEvT0_iT1_T2_DpNS2_10kernel_argIT3_EE,"a",@progbits
	.sectionflags	@""
	.align	4
.nv.constant0._ZN3cub18CUB_300001_SM_10006detail9transform16transform_kernelINS2_10policy_hubILb1EN4cuda3std3__45tupleIJN6thrust24THRUST_300001_SM_1000_NS20permutation_iteratorINSA_6detail15normal_iteratorINSA_10device_ptrIdEEEENSA_18transform_iteratorI14transposeIndexNSA_17counting_iteratorImNSA_11use_defaultESK_SK_EESK_SK_EEEEEEEE10policy1000EiNS7_10__identityESG_JSN_EEEvT0_iT1_T2_DpNS2_10kernel_argIT3_EE:
	.zero		944


//--------------------- .nv.constant0._ZN3cub18CUB_300001_SM_10006detail9transform16transform_kernelINS2_10policy_hubILb1EN4cuda3std3__45tupleIJN6thrust24THRUST_300001_SM_1000_NS17counting_iteratorIjNSA_11use_defaultESC_SC_EEEEEE10policy1000El10matrixMultNSA_6detail15normal_iteratorINSA_10device_ptrIdEEEEJSD_EEEvT0_iT1_T2_DpNS2_10kernel_argIT3_EE --------------------------
	.section	.nv.constant0._ZN3cub18CUB_300001_SM_10006detail9transform16transform_kernelINS2_10policy_hubILb1EN4cuda3std3__45tupleIJN6thrust24THRUST_300001_SM_1000_NS17counting_iteratorIjNSA_11use_defaultESC_SC_EEEEEE10policy1000El10matrixMultNSA_6detail15normal_iteratorINSA_10device_ptrIdEEEEJSD_EEEvT0_iT1_T2_DpNS2_10kernel_argIT3_EE,"a",@progbits
	.sectionflags	@""
	.align	4
.nv.constant0._ZN3cub18CUB_300001_SM_10006detail9transform16transform_kernelINS2_10policy_hubILb1EN4cuda3std3__45tupleIJN6thrust24THRUST_300001_SM_1000_NS17counting_iteratorIjNSA_11use_defaultESC_SC_EEEEEE10policy1000El10matrixMultNSA_6detail15normal_iteratorINSA_10device_ptrIdEEEEJSD_EEEvT0_iT1_T2_DpNS2_10kernel_argIT3_EE:
	.zero		968


//--------------------- .nv.constant0._ZN3cub18CUB_300001_SM_10006detail9transform16transform_kernelINS2_10policy_hubILb1EN4cuda3std3__45tupleIJN6thrust24THRUST_300001_SM_1000_NS17counting_iteratorIjNSA_11use_defaultESC_SC_EEEEEE10policy1000Ei10matrixMultNSA_6detail15normal_iteratorINSA_10device_ptrIdEEEEJSD_EEEvT0_iT1_T2_DpNS2_10kernel_argIT3_EE --------------------------
	.section	.nv.constant0._ZN3cub18CUB_300001_SM_10006detail9transform16transform_kernelINS2_10policy_hubILb1EN4cuda3std3__45tupleIJN6thrust24THRUST_300001_SM_1000_NS17counting_iteratorIjNSA_11use_defaultESC_SC_EEEEEE10policy1000Ei10matrixMultNSA_6detail15normal_iteratorINSA_10device_ptrIdEEEEJSD_EEEvT0_iT1_T2_DpNS2_10kernel_argIT3_EE,"a",@progbits
	.sectionflags	@""
	.align	4
.nv.constant0._ZN3cub18CUB_300001_SM_10006detail9transform16transform_kernelINS2_10policy_hubILb1EN4cuda3std3__45tupleIJN6thrust24THRUST_300001_SM_1000_NS17counting_iteratorIjNSA_11use_defaultESC_SC_EEEEEE10policy1000Ei10matrixMultNSA_6detail15normal_iteratorINSA_10device_ptrIdEEEEJSD_EEEvT0_iT1_T2_DpNS2_10kernel_argIT3_EE:
	.zero		960


//--------------------- .nv.constant0._ZN3cub18CUB_300001_SM_10006detail9transform16transform_kernelINS2_10policy_hubILb1EN4cuda3std3__45tupleIJN6thrust24THRUST_300001_SM_1000_NS17counting_iteratorIjNSA_11use_defaultESC_SC_EEEEEE10policy1000El3prgNSA_6detail15normal_iteratorINSA_10device_ptrIdEEEEJSD_EEEvT0_iT1_T2_DpNS2_10kernel_argIT3_EE --------------------------
	.section	.nv.constant0._ZN3cub18CUB_300001_SM_10006detail9transform16transform_kernelINS2_10policy_hubILb1EN4cuda3std3__45tupleIJN6thrust24THRUST_300001_SM_1000_NS17counting_iteratorIjNSA_11use_defaultESC_SC_EEEEEE10policy1000El3prgNSA_6detail15normal_iteratorINSA_10device_ptrIdEEEEJSD_EEEvT0_iT1_T2_DpNS2_10kernel_argIT3_EE,"a",@progbits
	.sectionflags	@""
	.align	4
.nv.constant0._ZN3cub18CUB_300001_SM_10006detail9transform16transform_kernelINS2_10policy_hubILb1EN4cuda3std3__45tupleIJN6thrust24THRUST_300001_SM_1000_NS17counting_iteratorIjNSA_11use_defaultESC_SC_EEEEEE10policy1000El3prgNSA_6detail15normal_iteratorINSA_10device_ptrIdEEEEJSD_EEEvT0_iT1_T2_DpNS2_10kernel_argIT3_EE:
	.zero		976


//--------------------- .nv.constant0._ZN3cub18CUB_300001_SM_10006detail9transform16transform_kernelINS2_10policy_hubILb1EN4cuda3std3__45tupleIJN6thrust24THRUST_300001_SM_1000_NS17counting_iteratorIjNSA_11use_defaultESC_SC_EEEEEE10policy1000Ei3prgNSA_6detail15normal_iteratorINSA_10device_ptrIdEEEEJSD_EEEvT0_iT1_T2_DpNS2_10kernel_argIT3_EE --------------------------
	.section	.nv.constant0._ZN3cub18CUB_300001_SM_10006detail9transform16transform_kernelINS2_10policy_hubILb1EN4cuda3std3__45tupleIJN6thrust24THRUST_300001_SM_1000_NS17counting_iteratorIjNSA_11use_defaultESC_SC_EEEEEE10policy1000Ei3prgNSA_6detail15normal_iteratorINSA_10device_ptrIdEEEEJSD_EEEvT0_iT1_T2_DpNS2_10kernel_argIT3_EE,"a",@progbits
	.sectionflags	@""
	.align	4
.nv.constant0._ZN3cub18CUB_300001_SM_10006detail9transform16transform_kernelINS2_10policy_hubILb1EN4cuda3std3__45tupleIJN6thrust24THRUST_300001_SM_1000_NS17counting_iteratorIjNSA_11use_defaultESC_SC_EEEEEE10policy1000Ei3prgNSA_6detail15normal_iteratorINSA_10device_ptrIdEEEEJSD_EEEvT0_iT1_T2_DpNS2_10kernel_argIT3_EE:
	.zero		968


//--------------------- .nv.constant0._ZN3cub18CUB_300001_SM_10006detail9transform16transform_kernelINS2_10policy_hubILb1EN4cuda3std3__45tupleIJN6thrust24THRUST_300001_SM_1000_NS6detail15normal_iteratorINSA_10device_ptrIdEEEEEEEE10policy1000El7SigmoidSF_JPdEEEvT0_iT1_T2_DpNS2_10kernel_argIT3_EE --------------------------
	.section	.nv.constant0._ZN3cub18CUB_300001_SM_10006detail9transform16transform_kernelINS2_10policy_hubILb1EN4cuda3std3__45tupleIJN6thrust24THRUST_300001_SM_1000_NS6detail15normal_iteratorINSA_10device_ptrIdEEEEEEEE10policy1000El7SigmoidSF_JPdEEEvT0_iT1_T2_DpNS2_10kernel_argIT3_EE,"a",@progbits
	.sectionflags	@""
	.align	4
.nv.constant0._ZN3cub18CUB_300001_SM_10006detail9transform16transform_kernelINS2_10policy_hubILb1EN4cuda3std3__45tupleIJN6thrust24THRUST_300001_SM_1000_NS6detail15normal_iteratorINSA_10device_ptrIdEEEEEEEE10policy1000El7SigmoidSF_JPdEEEvT0_iT1_T2_DpNS2_10kernel_argIT3_EE:
	.zero		936


//--------------------- .nv.constant0._ZN3cub18CUB_300001_SM_10006detail9transform16transform_kernelINS2_10policy_hubILb1EN4cuda3std3__45tupleIJN6thrust24THRUST_300001_SM_1000_NS6detail15normal_iteratorINSA_10device_ptrIdEEEEEEEE10policy1000Ei7SigmoidSF_JPdEEEvT0_iT1_T2_DpNS2_10kernel_argIT3_EE --------------------------
	.section	.nv.constant0._ZN3cub18CUB_300001_SM_10006detail9transform16transform_kernelINS2_10policy_hubILb1EN4cuda3std3__45tupleIJN6thrust24THRUST_300001_SM_1000_NS6detail15normal_iteratorINSA_10device_ptrIdEEEEEEEE10policy1000Ei7SigmoidSF_JPdEEEvT0_iT1_T2_DpNS2_10kernel_argIT3_EE,"a",@progbits
	.sectionflags	@""
	.align	4
.nv.constant0._ZN3cub18CUB_300001_SM_10006detail9transform16transform_kernelINS2_10policy_hubILb1EN4cuda3std3__45tupleIJN6thrust24THRUST_300001_SM_1000_NS6detail15normal_iteratorINSA_10device_ptrIdEEEEEEEE10policy1000Ei7SigmoidSF_JPdEEEvT0_iT1_T2_DpNS2_10kernel_argIT3_EE:
	.zero		936


//--------------------- .nv.constant0._ZN3cub18CUB_300001_SM_10006detail9transform16transform_kernelINS2_10policy_hubILb1EN4cuda3std3__45tupleIJN6thrust24THRUST_300001_SM_1000_NS6detail15normal_iteratorINSA_10device_ptrIdEEEEEEEE10policy1000El4TanHSF_JPdEEEvT0_iT1_T2_DpNS2_10kernel_argIT3_EE --------------------------
	.section	.nv.constant0._ZN3cub18CUB_300001_SM_10006detail9transform16transform_kernelINS2_10policy_hubILb1EN4cuda3std3__45tupleIJN6thrust24THRUST_300001_SM_1000_NS6detail15normal_iteratorINSA_10device_ptrIdEEEEEEEE10policy1000El4TanHSF_JPdEEEvT0_iT1_T2_DpNS2_10kernel_argIT3_EE,"a",@progbits
	.sectionflags	@""
	.align	4
.nv.constant0._ZN3cub18CUB_300001_SM_10006detail9transform16transform_kernelINS2_10policy_hubILb1EN4cuda3std3__45tupleIJN6thrust24THRUST_300001_SM_1000_NS6detail15normal_iteratorINSA_10device_ptrIdEEEEEEEE10policy1000El4TanHSF_JPdEEEvT0_iT1_T2_DpNS2_10kernel_argIT3_EE:
	.zero		936


//--------------------- .nv.constant0._ZN3cub18CUB_300001_SM_10006detail9transform16transform_kernelINS2_10policy_hubILb1EN4cuda3std3__45tupleIJN6thrust24THRUST_300001_SM_1000_NS6detail15normal_iteratorINSA_10device_ptrIdEEEEEEEE10policy1000Ei4TanHSF_JPdEEEvT0_iT1_T2_DpNS2_10kernel_argIT3_EE --------------------------
	.section	.nv.constant0._ZN3cub18CUB_300001_SM_10006detail9transform16transform_kernelINS2_10policy_hubILb1EN4cuda3std3__45tupleIJN6thrust24THRUST_300001_SM_1000_NS6detail15normal_iteratorINSA_10device_ptrIdEEEEEEEE10policy1000Ei4TanHSF_JPdEEEvT0_iT1_T2_DpNS2_10kernel_argIT3_EE,"a",@progbits
	.sectionflags	@""
	.align	4
.nv.constant0._ZN3cub18CUB_300001_SM_10006detail9transform16transform_kernelINS2_10policy_hubILb1EN4cuda3std3__45tupleIJN6thrust24THRUST_300001_SM_1000_NS6detail15normal_iteratorINSA_10device_ptrIdEEEEEEEE10policy1000Ei4TanHSF_JPdEEEvT0_iT1_T2_DpNS2_10kernel_argIT3_EE:
	.zero		936


//--------------------- .nv.constant0._ZN3cub18CUB_300001_SM_10006detail9transform16transform_kernelINS2_10policy_hubILb1EN4cuda3std3__45tupleIJN6thrust24THRUST_300001_SM_1000_NS6detail15normal_iteratorINSA_10device_ptrIdEEEEEEEE10policy1000El4ReLUSF_JPdEEEvT0_iT1_T2_DpNS2_10kernel_argIT3_EE --------------------------
	.section	.nv.constant0._ZN3cub18CUB_300001_SM_10006detail9transform16transform_kernelINS2_10policy_hubILb1EN4cuda3std3__45tupleIJN6thrust24THRUST_300001_SM_1000_NS6detail15normal_iteratorINSA_10device_ptrIdEEEEEEEE10policy1000El4ReLUSF_JPdEEEvT0_iT1_T2_DpNS2_10kernel_argIT3_EE,"a",@progbits
	.sectionflags	@""
	.align	4
.nv.constant0._ZN3cub18CUB_300001_SM_10006detail9transform16transform_kernelINS2_10policy_hubILb1EN4cuda3std3__45tupleIJN6thrust24THRUST_300001_SM_1000_NS6detail15normal_iteratorINSA_10device_ptrIdEEEEEEEE10policy1000El4ReLUSF_JPdEEEvT0_iT1_T2_DpNS2_10kernel_argIT3_EE:
	.zero		936


//--------------------- .nv.constant0._ZN3cub18CUB_300001_SM_10006detail9transform16transform_kernelINS2_10policy_hubILb1EN4cuda3std3__45tupleIJN6thrust24THRUST_300001_SM_1000_NS6detail15normal_iteratorINSA_10device_ptrIdEEEEEEEE10policy1000Ei4ReLUSF_JPdEEEvT0_iT1_T2_DpNS2_10kernel_argIT3_EE --------------------------
	.section	.nv.constant0._ZN3cub18CUB_300001_SM_10006detail9transform16transform_kernelINS2_10policy_hubILb1EN4cuda3std3__45tupleIJN6thrust24THRUST_300001_SM_1000_NS6detail15normal_iteratorINSA_10device_ptrIdEEEEEEEE10policy1000Ei4ReLUSF_JPdEEEvT0_iT1_T2_DpNS2_10kernel_argIT3_EE,"a",@progbits
	.sectionflags	@""
	.align	4
.nv.constant0._ZN3cub18CUB_300001_SM_10006detail9transform16transform_kernelINS2_10policy_hubILb1EN4cuda3std3__45tupleIJN6thrust24THRUST_300001_SM_1000_NS6detail15normal_iteratorINSA_10device_ptrIdEEEEEEEE10policy1000Ei4ReLUSF_JPdEEEvT0_iT1_T2_DpNS2_10kernel_argIT3_EE:
	.zero		936


//--------------------- .nv.constant0._ZN3cub18CUB_300001_SM_10006detail9transform16transform_kernelINS2_10policy_hubILb1EN4cuda3std3__45tupleIJN6thrust24THRUST_300001_SM_1000_NS6detail15normal_iteratorINSA_10device_ptrIdEEEEEEEE10policy1000El7SoftmaxSF_JPdEEEvT0_iT1_T2_DpNS2_10kernel_argIT3_EE --------------------------
	.section	.nv.constant0._ZN3cub18CUB_300001_SM_10006detail9transform16transform_kernelINS2_10policy_hubILb1EN4cuda3std3__45tupleIJN6thrust24THRUST_300001_SM_1000_NS6detail15normal_iteratorINSA_10device_ptrIdEEEEEEEE10policy1000El7SoftmaxSF_JPdEEEvT0_iT1_T2_DpNS2_10kernel_argIT3_EE,"a",@progbits
	.sectionflags	@""
	.align	4
.nv.constant0._ZN3cub18CUB_300001_SM_10006detail9transform16transform_kernelINS2_10policy_hubILb1EN4cuda3std3__45tupleIJN6thrust24THRUST_300001_SM_1000_NS6detail15normal_iteratorINSA_10device_ptrIdEEEEEEEE10policy1000El7SoftmaxSF_JPdEEEvT0_iT1_T2_DpNS2_10kernel_argIT3_EE:
	.zero		944


//--------------------- .nv.constant0._ZN3cub18CUB_300001_SM_10006detail9transform16transform_kernelINS2_10policy_hubILb1EN4cuda3std3__45tupleIJN6thrust24THRUST_300001_SM_1000_NS6detail15normal_iteratorINSA_10device_ptrIdEEEEEEEE10policy1000Ei7SoftmaxSF_JPdEEEvT0_iT1_T2_DpNS2_10kernel_argIT3_EE --------------------------
	.section	.nv.constant0._ZN3cub18CUB_300001_SM_10006detail9transform16transform_kernelINS2_10policy_hubILb1EN4cuda3std3__45tupleIJN6thrust24THRUST_300001_SM_1000_NS6detail15normal_iteratorINSA_10device_ptrIdEEEEEEEE10policy1000Ei7SoftmaxSF_JPdEEEvT0_iT1_T2_DpNS2_10kernel_argIT3_EE,"a",@progbits
	.sectionflags	@""
	.align	4
.nv.constant0._ZN3cub18CUB_300001_SM_10006detail9transform16transform_kernelINS2_10policy_hubILb1EN4cuda3std3__45tupleIJN6thrust24THRUST_300001_SM_1000_NS6detail15normal_iteratorINSA_10device_ptrIdEEEEEEEE10policy1000Ei7SoftmaxSF_JPdEEEvT0_iT1_T2_DpNS2_10kernel_argIT3_EE:
	.zero		936


//--------------------- .nv.constant0._ZN3cub18CUB_300001_SM_10006detail8for_each13static_kernelINS2_12policy_hub_t12policy_500_tElN6thrust24THRUST_300001_SM_1000_NS8cuda_cub20__uninitialized_copy7functorINS7_6detail15normal_iteratorINS7_10device_ptrIdEEEENS7_7pointerIdNS8_3tagENS7_11use_defaultESI_EEEEEEvT0_T1_ --------------------------
	.section	.nv.constant0._ZN3cub18CUB_300001_SM_10006detail8for_each13static_kernelINS2_12policy_hub_t12policy_500_tElN6thrust24THRUST_300001_SM_1000_NS8cuda_cub20__uninitialized_copy7functorINS7_6detail15normal_iteratorINS7_10device_ptrIdEEEENS7_7pointerIdNS8_3tagENS7_11use_defaultESI_EEEEEEvT0_T1_,"a",@progbits
	.sectionflags	@""
	.align	4
.nv.constant0._ZN3cub18CUB_300001_SM_10006detail8for_each13static_kernelINS2_12policy_hub_t12policy_500_tElN6thrust24THRUST_300001_SM_1000_NS8cuda_cub20__uninitialized_copy7functorINS7_6detail15normal_iteratorINS7_10device_ptrIdEEEENS7_7pointerIdNS8_3tagENS7_11use_defaultESI_EEEEEEvT0_T1_:
	.zero		920


//--------------------- .nv.constant0._ZN3cub18CUB_300001_SM_10006detail8for_each13static_kernelINS2_12policy_hub_t12policy_500_tElN6thrust24THRUST_300001_SM_1000_NS8cuda_cub6__fill7functorINS7_6detail15normal_iteratorINS7_10device_ptrIdEEEEdEEEEvT0_T1_ --------------------------
	.section	.nv.constant0._ZN3cub18CUB_300001_SM_10006detail8for_each13static_kernelINS2_12policy_hub_t12policy_500_tElN6thrust24THRUST_300001_SM_1000_NS8cuda_cub6__fill7functorINS7_6detail15normal_iteratorINS7_10device_ptrIdEEEEdEEEEvT0_T1_,"a",@progbits
	.sectionflags	@""
	.align	4
.nv.constant0._ZN3cub18CUB_300001_SM_10006detail8for_each13static_kernelINS2_12policy_hub_t12policy_500_tElN6thrust24THRUST_300001_SM_1000_NS8cuda_cub6__fill7functorINS7_6detail15normal_iteratorINS7_10device_ptrIdEEEEdEEEEvT0_T1_:
	.zero		920


//--------------------- .nv.constant0._ZN3cub18CUB_300001_SM_10006detail8for_each13static_kernelINS2_12policy_hub_t12policy_500_tEmN6thrust24THRUST_300001_SM_1000_NS8cuda_cub20__uninitialized_fill7functorINS7_10device_ptrIdEEdEEEEvT0_T1_ --------------------------
	.section	.nv.constant0._ZN3cub18CUB_300001_SM_10006detail8for_each13static_kernelINS2_12policy_hub_t12policy_500_tEmN6thrust24THRUST_300001_SM_1000_NS8cuda_cub20__uninitialized_fill7functorINS7_10device_ptrIdEEdEEEEvT0_T1_,"a",@progbits
	.sectionflags	@""
	.align	4
.nv.constant0._ZN3cub18CUB_300001_SM_10006detail8for_each13static_kernelINS2_12policy_hub_t12policy_500_tEmN6thrust24THRUST_300001_SM_1000_NS8cuda_cub20__uninitialized_fill7functorINS7_10device_ptrIdEEdEEEEvT0_T1_:
	.zero		920


//--------------------- .nv.constant0._ZN3cub18CUB_300001_SM_10006detail11EmptyKernelIvEEvv --------------------------
	.section	.nv.constant0._ZN3cub18CUB_300001_SM_10006detail11EmptyKernelIvEEvv,"a",@progbits
	.sectionflags	@""
	.align	4
.nv.constant0._ZN3cub18CUB_300001_SM_10006detail11EmptyKernelIvEEvv:
	.zero		896


//--------------------- SYMBOLS --------------------------

	.type		.nv.reservedSmem.offset0,@object
	.size		.nv.reservedSmem.offset0,0x4
	.type		.nv.reservedSmem.cap,@object
	.size		.nv.reservedSmem.cap,0x4
